	.target	sm_80

	.elftype	@"ET_EXEC"


//--------------------- .note.nv.tkinfo           --------------------------
	.section	.note.nv.tkinfo,"",@"SHT_NOTE"
	.sectionflags	@"SHF_NOTE_NV_TKINFO"
	.tkinfo
        /*0018*/ 	.word	0x00000002
        /*0030*/ 	.string	""
        /*0030*/ 	.string	"ptxas"
        /*0030*/ 	.string	"Cuda compilation tools, release 13.0, V13.0.88"
        /*0030*/ 	.string	"Build cuda_13.0.r13.0/compiler.36424714_0"
        /*0030*/ 	.string	"-v  -suppress-debug-info  -lineinfo  -arch sm_80 "



//--------------------- .note.nv.cuinfo           --------------------------
	.section	.note.nv.cuinfo,"",@"SHT_NOTE"
	.sectionflags	@"SHF_NOTE_NV_CUINFO"
        /*0018*/ 	.short	0x0002
        /*001a*/ 	.short	0x0050
        /*001c*/ 	.short	0x0082
	.zero		2


//--------------------- .nv.info                  --------------------------
	.section	.nv.info,"",@"SHT_CUDA_INFO"
	.align	4


	//----- nvinfo : EIATTR_REGCOUNT
	.align		4
        /*0000*/ 	.byte	0x04, 0x2f
        /*0002*/ 	.short	(.L_1 - .L_0)
	.align		4
.L_0:
        /*0004*/ 	.word	index@(matmul_kernel)
        /*0008*/ 	.word	0x00000020


	//----- nvinfo : EIATTR_FRAME_SIZE
	.align		4
.L_1:
        /*000c*/ 	.byte	0x04, 0x11
        /*000e*/ 	.short	(.L_3 - .L_2)
	.align		4
.L_2:
        /*0010*/ 	.word	index@(matmul_kernel)
        /*0014*/ 	.word	0x00000cd0


	//----- nvinfo : EIATTR_MIN_STACK_SIZE
	.align		4
.L_3:
        /*0018*/ 	.byte	0x04, 0x12
        /*001a*/ 	.short	(.L_5 - .L_4)
	.align		4
.L_4:
        /*001c*/ 	.word	index@(matmul_kernel)
        /*0020*/ 	.word	0x00000cd0
.L_5:


//--------------------- .nv.info.matmul_kernel    --------------------------
	.section	.nv.info.matmul_kernel,"",@"SHT_CUDA_INFO"
	.sectionflags	@""
	.align	4


	//----- nvinfo : EIATTR_CUDA_API_VERSION
	.align		4
        /*0000*/ 	.byte	0x04, 0x37
        /*0002*/ 	.short	(.L_7 - .L_6)
.L_6:
        /*0004*/ 	.word	0x00000082


	//----- nvinfo : EIATTR_SW2861232_WAR
	.align		4
.L_7:
        /*0008*/ 	.byte	0x01, 0x35
	.zero		2


	//----- nvinfo : EIATTR_PARAM_CBANK
	.align		4
        /*000c*/ 	.byte	0x04, 0x0a
        /*000e*/ 	.short	(.L_9 - .L_8)
	.align		4
.L_8:
        /*0010*/ 	.word	index@(.nv.constant0.matmul_kernel)
        /*0014*/ 	.short	0x0160
        /*0016*/ 	.short	0x0050


	//----- nvinfo : EIATTR_CBANK_PARAM_SIZE
	.align		4
.L_9:
        /*0018*/ 	.byte	0x03, 0x19
        /*001a*/ 	.short	0x0050


	//----- nvinfo : EIATTR_KPARAM_INFO
	.align		4
        /*001c*/ 	.byte	0x04, 0x17
        /*001e*/ 	.short	(.L_11 - .L_10)
.L_10:
        /*0020*/ 	.word	0x00000000
        /*0024*/ 	.short	0x000d
        /*0026*/ 	.short	0x0048
        /*0028*/ 	.byte	0x00, 0xf4, 0x21, 0x00


	//----- nvinfo : EIATTR_KPARAM_INFO
	.align		4
.L_11:
        /*002c*/ 	.byte	0x04, 0x17
        /*002e*/ 	.short	(.L_13 - .L_12)
.L_12:
        /*0030*/ 	.word	0x00000000
        /*0034*/ 	.short	0x000c
        /*0036*/ 	.short	0x0040
        /*0038*/ 	.byte	0x00, 0xf4, 0x21, 0x00


	//----- nvinfo : EIATTR_KPARAM_INFO
	.align		4
.L_13:
        /*003c*/ 	.byte	0x04, 0x17
        /*003e*/ 	.short	(.L_15 - .L_14)
.L_14:
        /*0040*/ 	.word	0x00000000
        /*0044*/ 	.short	0x000b
        /*0046*/ 	.short	0x0038
        /*0048*/ 	.byte	0x00, 0xf0, 0x11, 0x00


	//----- nvinfo : EIATTR_KPARAM_INFO
	.align		4
.L_15:
        /*004c*/ 	.byte	0x04, 0x17
        /*004e*/ 	.short	(.L_17 - .L_16)
.L_16:
        /*0050*/ 	.word	0x00000000
        /*0054*/ 	.short	0x000a
        /*0056*/ 	.short	0x0034
        /*0058*/ 	.byte	0x00, 0xf0, 0x11, 0x00


	//----- nvinfo : EIATTR_KPARAM_INFO
	.align		4
.L_17:
        /*005c*/ 	.byte	0x04, 0x17
        /*005e*/ 	.short	(.L_19 - .L_18)
.L_18:
        /*0060*/ 	.word	0x00000000
        /*0064*/ 	.short	0x0009
        /*0066*/ 	.short	0x0030
        /*0068*/ 	.byte	0x00, 0xf0, 0x11, 0x00


	//----- nvinfo : EIATTR_KPARAM_INFO
	.align		4
.L_19:
        /*006c*/ 	.byte	0x04, 0x17
        /*006e*/ 	.short	(.L_21 - .L_20)
.L_20:
        /*0070*/ 	.word	0x00000000
        /*0074*/ 	.short	0x0008
        /*0076*/ 	.short	0x002c
        /*0078*/ 	.byte	0x00, 0xf0, 0x11, 0x00


	//----- nvinfo : EIATTR_KPARAM_INFO
	.align		4
.L_21:
        /*007c*/ 	.byte	0x04, 0x17
        /*007e*/ 	.short	(.L_23 - .L_22)
.L_22:
        /*0080*/ 	.word	0x00000000
        /*0084*/ 	.short	0x0007
        /*0086*/ 	.short	0x0028
        /*0088*/ 	.byte	0x00, 0xf0, 0x11, 0x00


	//----- nvinfo : EIATTR_KPARAM_INFO
	.align		4
.L_23:
        /*008c*/ 	.byte	0x04, 0x17
        /*008e*/ 	.short	(.L_25 - .L_24)
.L_24:
        /*0090*/ 	.word	0x00000000
        /*0094*/ 	.short	0x0006
        /*0096*/ 	.short	0x0024
        /*0098*/ 	.byte	0x00, 0xf0, 0x11, 0x00


	//----- nvinfo : EIATTR_KPARAM_INFO
	.align		4
.L_25:
        /*009c*/ 	.byte	0x04, 0x17
        /*009e*/ 	.short	(.L_27 - .L_26)
.L_26:
        /*00a0*/ 	.word	0x00000000
        /*00a4*/ 	.short	0x0005
        /*00a6*/ 	.short	0x0020
        /*00a8*/ 	.byte	0x00, 0xf0, 0x11, 0x00


	//----- nvinfo : EIATTR_KPARAM_INFO
	.align		4
.L_27:
        /*00ac*/ 	.byte	0x04, 0x17
        /*00ae*/ 	.short	(.L_29 - .L_28)
.L_28:
        /*00b0*/ 	.word	0x00000000
        /*00b4*/ 	.short	0x0004
        /*00b6*/ 	.short	0x001c
        /*00b8*/ 	.byte	0x00, 0xf0, 0x11, 0x00


	//----- nvinfo : EIATTR_KPARAM_INFO
	.align		4
.L_29:
        /*00bc*/ 	.byte	0x04, 0x17
        /*00be*/ 	.short	(.L_31 - .L_30)
.L_30:
        /*00c0*/ 	.word	0x00000000
        /*00c4*/ 	.short	0x0003
        /*00c6*/ 	.short	0x0018
        /*00c8*/ 	.byte	0x00, 0xf0, 0x11, 0x00


	//----- nvinfo : EIATTR_KPARAM_INFO
	.align		4
.L_31:
        /*00cc*/ 	.byte	0x04, 0x17
        /*00ce*/ 	.short	(.L_33 - .L_32)
.L_32:
        /*00d0*/ 	.word	0x00000000
        /*00d4*/ 	.short	0x0002
        /*00d6*/ 	.short	0x0010
        /*00d8*/ 	.byte	0x00, 0xf4, 0x21, 0x00


	//----- nvinfo : EIATTR_KPARAM_INFO
	.align		4
.L_33:
        /*00dc*/ 	.byte	0x04, 0x17
        /*00de*/ 	.short	(.L_35 - .L_34)
.L_34:
        /*00e0*/ 	.word	0x00000000
        /*00e4*/ 	.short	0x0001
        /*00e6*/ 	.short	0x0008
        /*00e8*/ 	.byte	0x00, 0xf4, 0x21, 0x00


	//----- nvinfo : EIATTR_KPARAM_INFO
	.align		4
.L_35:
        /*00ec*/ 	.byte	0x04, 0x17
        /*00ee*/ 	.short	(.L_37 - .L_36)
.L_36:
        /*00f0*/ 	.word	0x00000000
        /*00f4*/ 	.short	0x0000
        /*00f6*/ 	.short	0x0000
        /*00f8*/ 	.byte	0x00, 0xf4, 0x21, 0x00


	//----- nvinfo : EIATTR_MAXREG_COUNT
	.align		4
.L_37:
        /*00fc*/ 	.byte	0x03, 0x1b
        /*00fe*/ 	.short	0x00ff


	//----- nvinfo : EIATTR_NUM_BARRIERS
	.align		4
        /*0100*/ 	.byte	0x02, 0x4c
        /*0102*/ 	.byte	0x01
	.zero		1


	//----- nvinfo : EIATTR_ANNOTATIONS
	.align		4
        /*0104*/ 	.byte	0x04, 0x55
        /*0106*/ 	.short	(.L_39 - .L_38)


	//   ....[0]....
.L_38:
        /*0108*/ 	.word	0x00000001
        /*010c*/ 	.byte	0x10, 0x05, 0x00, 0x00, 0x01, 0x00, 0x00, 0x00, 0x20, 0x05, 0x00, 0x00, 0x01, 0x00, 0x00, 0x00
        /* <DEDUP_REMOVED lines=1000> */
        /*3f9c*/ 	.byte	0xc0, 0x16, 0x01, 0x00


	//----- nvinfo : EIATTR_MERCURY_ISA_VERSION
	.align		4
.L_39:
        /*3fa0*/ 	.byte	0x03, 0x5f
        /*3fa2*/ 	.short	0x0000


	//----- nvinfo : EIATTR_EXIT_INSTR_OFFSETS
	.align		4
        /*3fa4*/ 	.byte	0x04, 0x1c
        /*3fa6*/ 	.short	(.L_41 - .L_40)


	//   ....[0]....
.L_40:
        /*3fa8*/ 	.word	0x00011a10


	//   ....[1]....
        /*3fac*/ 	.word	0x00011a40


	//----- nvinfo : EIATTR_REQNTID
	.align		4
.L_41:
        /*3fb0*/ 	.byte	0x04, 0x10
        /*3fb2*/ 	.short	(.L_43 - .L_42)
.L_42:
        /*3fb4*/ 	.word	0x00000040
        /*3fb8*/ 	.word	0x00000001
        /*3fbc*/ 	.word	0x00000001
.L_43:


//--------------------- .nv.callgraph             --------------------------
	.section	.nv.callgraph,"",@"SHT_CUDA_CALLGRAPH"
	.align	4
	.sectionentsize	8
	.align		4
        /*0000*/ 	.word	0x00000000
	.align		4
        /*0004*/ 	.word	0xffffffff
	.align		4
        /*0008*/ 	.word	0x00000000
	.align		4
        /*000c*/ 	.word	0xfffffffe
	.align		4
        /*0010*/ 	.word	0x00000000
	.align		4
        /*0014*/ 	.word	0xfffffffd
	.align		4
        /*0018*/ 	.word	0x00000000
	.align		4
        /*001c*/ 	.word	0xfffffffc


//--------------------- .nv.rel.action            --------------------------
	.section	.nv.rel.action,"",@"SHT_CUDA_RELOCINFO"
	.align	8
	.sectionentsize	8
        /*0000*/ 	.byte	0x73, 0x00, 0x00, 0x00, 0x00, 0x00, 0x00, 0x00, 0x00, 0x00, 0x00, 0x11, 0x25, 0x00, 0x05, 0x36


//--------------------- .nv.constant0.matmul_kernel --------------------------
	.section	.nv.constant0.matmul_kernel,"a",@progbits
	.sectionflags	@""
	.align	4
.nv.constant0.matmul_kernel:
	.zero		432


//--------------------- .text.matmul_kernel       --------------------------
	.section	.text.matmul_kernel,"ax",@progbits
	.sectioninfo	@"SHI_REGISTERS=32"
	.align	128
        .global         matmul_kernel
        .type           matmul_kernel,@function
        .size           matmul_kernel,(.L_x_5 - matmul_kernel)
        .other          matmul_kernel,@"STO_CUDA_ENTRY STV_DEFAULT"
matmul_kernel:
.text.matmul_kernel:
[----:B------:R-:W-:-:S03]  /*0000*/  IMAD.MOV.U32 R1, RZ, RZ, c[0x0][0x28] ;  /* 0x00000a00ff017624 */ /* 0x000fc600078e00ff */
[----:B------:R-:W-:Y:S01]  /*0010*/  IMAD.MOV.U32 R0, RZ, RZ, c[0x0][0x17c] ;  /* 0x00005f00ff007624 */ /* 0x000fe200078e00ff */
[----:B------:R-:W0:Y:S01]  /*0020*/  S2R R12, SR_TID.X ;  /* 0x00000000000c7919 */ /* 0x000e220000002100 */
[----:B------:R-:W-:Y:S01]  /*0030*/  IADD3 R1, R1, -0xcd0, RZ ;  /* 0xfffff33001017810 */ /* 0x000fe20007ffe0ff */
[----:B------:R-:W-:Y:S02]  /*0040*/  ULDC.64 UR4, c[0x0][0x118] ;  /* 0x0000460000047ab9 */ /* 0x000fe40000000a00 */
[----:B------:R-:W-:-:S04]  /*0050*/  IADD3 R0, R0, 0x3f, RZ ;  /* 0x0000003f00007810 */ /* 0x000fc80007ffe0ff */
[----:B------:R-:W-:-:S04]  /*0060*/  SHF.R.S32.HI R3, RZ, 0x1f, R0 ;  /* 0x0000001fff037819 */ /* 0x000fc80000011400 */
[----:B------:R-:W-:-:S04]  /*0070*/  LEA.HI R3, R3, R0, RZ, 0x6 ;  /* 0x0000000003037211 */ /* 0x000fc800078f30ff */
[----:B------:R-:W-:Y:S02]  /*0080*/  SHF.R.S32.HI R0, RZ, 0x6, R3 ;  /* 0x00000006ff007819 */ /* 0x000fe40000011403 */
[----:B------:R-:W1:Y:S03]  /*0090*/  S2R R3, SR_CTAID.X ;  /* 0x0000000000037919 */ /* 0x000e660000002500 */
[----:B------:R-:W-:Y:S01]  /*00a0*/  IMAD.SHL.U32 R0, R0, 0x8, RZ ;  /* 0x0000000800007824 */ /* 0x000fe200078e00ff */
[----:B0-----:R-:W-:-:S04]  /*00b0*/  LOP3.LUT R14, R12, 0x3f, RZ, 0xc0, !PT ;  /* 0x0000003f0c0e7812 */ /* 0x001fc800078ec0ff */
[-C--:B------:R-:W-:Y:S02]  /*00c0*/  IABS R7, R0.reuse ;  /* 0x0000000000077213 */ /* 0x080fe40000000000 */
[----:B------:R-:W-:Y:S02]  /*00d0*/  IABS R10, R0 ;  /* 0x00000000000a7213 */ /* 0x000fe40000000000 */
[----:B------:R-:W0:Y:S01]  /*00e0*/  I2F.RP R2, R7 ;  /* 0x0000000700027306 */ /* 0x000e220000209400 */
[----:B-1----:R-:W-:-:S07]  /*00f0*/  IABS R8, R3 ;  /* 0x0000000300087213 */ /* 0x002fce0000000000 */
[----:B0-----:R-:W0:Y:S02]  /*0100*/  MUFU.RCP R2, R2 ;  /* 0x0000000200027308 */ /* 0x001e240000001000 */
[----:B0-----:R-:W-:Y:S01]  /*0110*/  IADD3 R4, R2, 0xffffffe, RZ ;  /* 0x0ffffffe02047810 */ /* 0x001fe20007ffe0ff */
[----:B------:R-:W-:-:S05]  /*0120*/  IMAD.MOV R2, RZ, RZ, -R10 ;  /* 0x000000ffff027224 */ /* 0x000fca00078e0a0a */
[----:B------:R0:W1:Y:S02]  /*0130*/  F2I.FTZ.U32.TRUNC.NTZ R5, R4 ;  /* 0x0000000400057305 */ /* 0x000064000021f000 */
[----:B0-----:R-:W-:Y:S02]  /*0140*/  IMAD.MOV.U32 R4, RZ, RZ, RZ ;  /* 0x000000ffff047224 */ /* 0x001fe400078e00ff */
[----:B-1----:R-:W-:-:S04]  /*0150*/  IMAD.MOV R6, RZ, RZ, -R5 ;  /* 0x000000ffff067224 */ /* 0x002fc800078e0a05 */
[----:B------:R-:W-:Y:S02]  /*0160*/  IMAD R9, R6, R7, RZ ;  /* 0x0000000706097224 */ /* 0x000fe400078e02ff */
[----:B------:R-:W-:Y:S02]  /*0170*/  IMAD.MOV.U32 R6, RZ, RZ, R8 ;  /* 0x000000ffff067224 */ /* 0x000fe400078e0008 */
[----:B------:R-:W-:-:S06]  /*0180*/  IMAD.HI.U32 R5, R5, R9, R4 ;  /* 0x0000000905057227 */ /* 0x000fcc00078e0004 */
[----:B------:R-:W-:-:S04]  /*0190*/  IMAD.HI.U32 R5, R5, R6, RZ ;  /* 0x0000000605057227 */ /* 0x000fc800078e00ff */
[----:B------:R-:W-:-:S05]  /*01a0*/  IMAD R2, R5, R2, R6 ;  /* 0x0000000205027224 */ /* 0x000fca00078e0206 */
[----:B------:R-:W-:-:S13]  /*01b0*/  ISETP.GT.U32.AND P1, PT, R7, R2, PT ;  /* 0x000000020700720c */ /* 0x000fda0003f24070 */
[----:B------:R-:W-:Y:S01]  /*01c0*/  @!P1 IMAD.IADD R2, R2, 0x1, -R7 ;  /* 0x0000000102029824 */ /* 0x000fe200078e0a07 */
[----:B------:R-:W-:Y:S02]  /*01d0*/  @!P1 IADD3 R5, R5, 0x1, RZ ;  /* 0x0000000105059810 */ /* 0x000fe40007ffe0ff */
[----:B------:R-:W-:Y:S02]  /*01e0*/  ISETP.NE.AND P1, PT, R0, RZ, PT ;  /* 0x000000ff0000720c */ /* 0x000fe40003f25270 */
[----:B------:R-:W-:Y:S02]  /*01f0*/  ISETP.GE.U32.AND P0, PT, R2, R7, PT ;  /* 0x000000070200720c */ /* 0x000fe40003f06070 */
[----:B------:R-:W-:-:S04]  /*0200*/  LOP3.LUT R2, R3, R0, RZ, 0x3c, !PT ;  /* 0x0000000003027212 */ /* 0x000fc800078e3cff */
[----:B------:R-:W-:Y:S01]  /*0210*/  ISETP.GE.AND P2, PT, R2, RZ, PT ;  /* 0x000000ff0200720c */ /* 0x000fe20003f46270 */
[----:B------:R-:W-:-:S05]  /*0220*/  IMAD.MOV.U32 R2, RZ, RZ, c[0x0][0x178] ;  /* 0x00005e00ff027624 */ /* 0x000fca00078e00ff */
[----:B------:R-:W-:Y:S02]  /*0230*/  IADD3 R2, R2, 0x7f, RZ ;  /* 0x0000007f02027810 */ /* 0x000fe40007ffe0ff */
[----:B------:R-:W-:-:S05]  /*0240*/  @P0 IADD3 R5, R5, 0x1, RZ ;  /* 0x0000000105050810 */ /* 0x000fca0007ffe0ff */
[----:B------:R-:W-:Y:S01]  /*0250*/  IMAD.MOV.U32 R4, RZ, RZ, R5 ;  /* 0x000000ffff047224 */ /* 0x000fe200078e0005 */
[----:B------:R-:W-:-:S03]  /*0260*/  SHF.R.S32.HI R5, RZ, 0x1f, R2 ;  /* 0x0000001fff057819 */ /* 0x000fc60000011402 */
[----:B------:R-:W-:Y:S01]  /*0270*/  @!P2 IMAD.MOV R4, RZ, RZ, -R4 ;  /* 0x000000ffff04a224 */ /* 0x000fe200078e0a04 */
[----:B------:R-:W-:Y:S02]  /*0280*/  @!P1 LOP3.LUT R4, RZ, R0, RZ, 0x33, !PT ;  /* 0x00000000ff049212 */ /* 0x000fe400078e33ff */
[----:B------:R-:W-:-:S03]  /*0290*/  LEA.HI R5, R5, R2, RZ, 0x7 ;  /* 0x0000000205057211 */ /* 0x000fc600078f38ff */
[----:B------:R-:W-:Y:S02]  /*02a0*/  IMAD.SHL.U32 R2, R4, 0x8, RZ ;  /* 0x0000000804027824 */ /* 0x000fe400078e00ff */
[----:B------:R-:W-:-:S03]  /*02b0*/  IMAD.MOV R4, RZ, RZ, -R4 ;  /* 0x000000ffff047224 */ /* 0x000fc600078e0a04 */
[----:B------:R-:W-:Y:S01]  /*02c0*/  LEA.HI.SX32 R5, R5, -R2, 0x19 ;  /* 0x8000000205057211 */ /* 0x000fe200078fcaff */
[----:B------:R-:W-:Y:S02]  /*02d0*/  IMAD R13, R0, R4, R3 ;  /* 0x00000004000d7224 */ /* 0x000fe400078e0203 */
[----:B------:R-:W-:Y:S01]  /*02e0*/  IMAD.MOV.U32 R4, RZ, RZ, RZ ;  /* 0x000000ffff047224 */ /* 0x000fe200078e00ff */
[----:B------:R-:W-:Y:S02]  /*02f0*/  IMNMX R6, R5, 0x8, PT ;  /* 0x0000000805067817 */ /* 0x000fe40003800200 */
[----:B------:R-:W-:Y:S02]  /*0300*/  IABS R11, R13 ;  /* 0x0000000d000b7213 */ /* 0x000fe40000000000 */
[----:B------:R-:W-:-:S04]  /*0310*/  IABS R9, R6 ;  /* 0x0000000600097213 */ /* 0x000fc80000000000 */
[----:B------:R-:W0:Y:S08]  /*0320*/  I2F.RP R7, R9 ;  /* 0x0000000900077306 */ /* 0x000e300000209400 */
[----:B0-----:R-:W0:Y:S02]  /*0330*/  MUFU.RCP R7, R7 ;  /* 0x0000000700077308 */ /* 0x001e240000001000 */
[----:B0-----:R-:W-:-:S06]  /*0340*/  IADD3 R5, R7, 0xffffffe, RZ ;  /* 0x0ffffffe07057810 */ /* 0x001fcc0007ffe0ff */
[----:B------:R-:W0:Y:S02]  /*0350*/  F2I.FTZ.U32.TRUNC.NTZ R5, R5 ;  /* 0x0000000500057305 */ /* 0x000e24000021f000 */
[----:B0-----:R-:W-:-:S04]  /*0360*/  IMAD.MOV R8, RZ, RZ, -R5 ;  /* 0x000000ffff087224 */ /* 0x001fc800078e0a05 */
[----:B------:R-:W-:-:S04]  /*0370*/  IMAD.MOV.U32 R0, RZ, RZ, R8 ;  /* 0x000000ffff007224 */ /* 0x000fc800078e0008 */
[----:B------:R-:W-:Y:S01]  /*0380*/  IMAD R3, R0, R9, RZ ;  /* 0x0000000900037224 */ /* 0x000fe200078e02ff */
[----:B------:R-:W-:-:S03]  /*0390*/  IABS R0, R6 ;  /* 0x0000000600007213 */ /* 0x000fc60000000000 */
[----:B------:R-:W-:-:S04]  /*03a0*/  IMAD.HI.U32 R4, R5, R3, R4 ;  /* 0x0000000305047227 */ /* 0x000fc800078e0004 */
[----:B------:R-:W-:Y:S02]  /*03b0*/  IMAD.MOV R0, RZ, RZ, -R0 ;  /* 0x000000ffff007224 */ /* 0x000fe400078e0a00 */
        /* <DEDUP_REMOVED lines=11> */
[----:B------:R-:W-:Y:S02]  /*0470*/  @P0 IADD3 R4, R4, 0x1, RZ ;  /* 0x0000000104040810 */ /* 0x000fe40007ffe0ff */
[----:B------:R-:W-:-:S03]  /*0480*/  ISETP.GT.AND P0, PT, R15, 0x1f, PT ;  /* 0x0000001f0f00780c */ /* 0x000fc60003f04270 */
[----:B------:R-:W-:Y:S01]  /*0490*/  @!P2 IMAD.MOV R4, RZ, RZ, -R4 ;  /* 0x000000ffff04a224 */ /* 0x000fe200078e0a04 */
[----:B------:R-:W-:-:S05]  /*04a0*/  @!P1 LOP3.LUT R4, RZ, R6, RZ, 0x33, !PT ;  /* 0x00000006ff049212 */ /* 0x000fca00078e33ff */
[----:B------:R-:W-:-:S04]  /*04b0*/  IMAD.MOV R3, RZ, RZ, -R4 ;  /* 0x000000ffff037224 */ /* 0x000fc800078e0a04 */
[----:B------:R-:W-:-:S04]  /*04c0*/  IMAD R3, R6, R3, R13 ;  /* 0x0000000306037224 */ /* 0x000fc800078e020d */
[----:B------:R-:W-:Y:S02]  /*04d0*/  IMAD.IADD R3, R2, 0x1, R3 ;  /* 0x0000000102037824 */ /* 0x000fe400078e0203 */
[----:B------:R-:W-:Y:S02]  /*04e0*/  IMAD.SHL.U32 R2, R4, 0x40, RZ ;  /* 0x0000004004027824 */ /* 0x000fe400078e00ff */
[----:B------:R-:W-:-:S05]  /*04f0*/  IMAD R28, R3, 0x80, R14 ;  /* 0x00000080031c7824 */ /* 0x000fca00078e020e */
[----:B------:R-:W-:Y:S01]  /*0500*/  IADD3 R29, R28, 0x40, RZ ;  /* 0x000000401c1d7810 */ /* 0x000fe20007ffe0ff */
[----:B------:R0:W-:Y:S04]  /*0510*/  STL [R1+0x5e4], R28 ;  /* 0x0005e41c01007387 */ /* 0x0001e80000100800 */
[----:B------:R0:W-:Y:S04]  /*0520*/  STL [R1+0x5e0], R2 ;  /* 0x0005e00201007387 */ /* 0x0001e80000100800 */
[----:B------:R0:W-:Y:S01]  /*0530*/  STL [R1+0x5f0], R29 ;  /* 0x0005f01d01007387 */ /* 0x0001e20000100800 */
[----:B------:R-:W-:Y:S05]  /*0540*/  @P0 BRA `(.L_x_0) ;  /* 0x0000037000000947 */ /* 0x000fea0003800000 */
[----:B------:R-:W-:Y:S01]  /*0550*/  IMAD.SHL.U32 R0, R12, 0x80, RZ ;  /* 0x000000800c007824 */ /* 0x000fe200078e00ff */
[----:B------:R-:W-:Y:S01]  /*0560*/  CS2R R20, SRZ ;  /* 0x0000000000147805 */ /* 0x000fe2000001ff00 */
[----:B------:R-:W-:Y:S01]  /*0570*/  CS2R R22, SRZ ;  /* 0x0000000000167805 */ /* 0x000fe2000001ff00 */
[----:B------:R-:W-:Y:S01]  /*0580*/  CS2R R16, SRZ ;  /* 0x0000000000107805 */ /* 0x000fe2000001ff00 */
[----:B------:R-:W-:Y:S01]  /*0590*/  CS2R R18, SRZ ;  /* 0x0000000000127805 */ /* 0x000fe2000001ff00 */
[----:B------:R1:W-:Y:S01]  /*05a0*/  STL [R1+0x67c], R0 ;  /* 0x00067c0001007387 */ /* 0x0003e20000100800 */
[----:B------:R-:W-:Y:S01]  /*05b0*/  CS2R R12, SRZ ;  /* 0x00000000000c7805 */ /* 0x000fe2000001ff00 */
[----:B------:R-:W-:Y:S01]  /*05c0*/  CS2R R14, SRZ ;  /* 0x00000000000e7805 */ /* 0x000fe2000001ff00 */
[----:B------:R-:W-:Y:S01]  /*05d0*/  CS2R R4, SRZ ;  /* 0x0000000000047805 */ /* 0x000fe2000001ff00 */
[----:B------:R1:W-:Y:S01]  /*05e0*/  STL [R1+0x20], RZ ;  /* 0x000020ff01007387 */ /* 0x0003e20000100800 */
[----:B------:R-:W-:Y:S01]  /*05f0*/  CS2R R6, SRZ ;  /* 0x0000000000067805 */ /* 0x000fe2000001ff00 */
[----:B------:R-:W-:Y:S01]  /*0600*/  CS2R R8, SRZ ;  /* 0x0000000000087805 */ /* 0x000fe2000001ff00 */
[----:B------:R-:W-:Y:S01]  /*0610*/  CS2R R10, SRZ ;  /* 0x00000000000a7805 */ /* 0x000fe2000001ff00 */
[----:B------:R1:W-:Y:S01]  /*0620*/  STL [R1+0x24], RZ ;  /* 0x000024ff01007387 */ /* 0x0003e20000100800 */
[----:B------:R-:W-:Y:S01]  /*0630*/  CS2R R24, SRZ ;  /* 0x0000000000187805 */ /* 0x000fe2000001ff00 */
[----:B------:R-:W-:-:S02]  /*0640*/  CS2R R26, SRZ ;  /* 0x00000000001a7805 */ /* 0x000fc4000001ff00 */
[----:B------:R1:W-:Y:S04]  /*0650*/  STL [R1+0x28], RZ ;  /* 0x000028ff01007387 */ /* 0x0003e80000100800 */
        /* <DEDUP_REMOVED lines=36> */
[----:B------:R1:W-:Y:S01]  /*08a0*/  STL [R1+0x13c], RZ ;  /* 0x00013cff01007387 */ /* 0x0003e20000100800 */
[----:B------:R-:W-:Y:S05]  /*08b0*/  BRA `(.L_x_1) ;  /* 0x0000d9c000007947 */ /* 0x000fea0003800000 */
.L_x_0:
[----:B------:R-:W-:Y:S01]  /*08c0*/  IABS R4, c[0x0][0x178] ;  /* 0x00005e0000047a13 */ /* 0x000fe20000000000 */
[----:B------:R-:W-:Y:S01]  /*08d0*/  IMAD.MOV.U32 R26, RZ, RZ, R2 ;  /* 0x000000ffff1a7224 */ /* 0x000fe200078e0002 */
[----:B------:R-:W-:Y:S01]  /*08e0*/  IABS R8, c[0x0][0x17c] ;  /* 0x00005f0000087a13 */ /* 0x000fe20000000000 */
[----:B------:R-:W1:Y:S01]  /*08f0*/  S2R R27, SR_TID.X ;  /* 0x00000000001b7919 */ /* 0x000e620000002100 */
[----:B------:R-:W2:Y:S01]  /*0900*/  I2F.RP R9, R4 ;  /* 0x0000000400097306 */ /* 0x000ea20000209400 */
[----:B------:R-:W-:-:S02]  /*0910*/  IABS R17, R29 ;  /* 0x0000001d00117213 */ /* 0x000fc40000000000 */
[----:B------:R-:W-:Y:S01]  /*0920*/  IABS R10, R28 ;  /* 0x0000001c000a7213 */ /* 0x000fe20000000000 */
[----:B------:R3:W-:Y:S01]  /*0930*/  STL [R1+0x680], R0 ;  /* 0x0006800001007387 */ /* 0x0007e20000100800 */
[----:B------:R-:W-:Y:S02]  /*0940*/  ISETP.GE.AND P4, PT, R29, RZ, PT ;  /* 0x000000ff1d00720c */ /* 0x000fe40003f86270 */
[----:B------:R-:W-:Y:S01]  /*0950*/  ISETP.GE.AND P6, PT, R28, RZ, PT ;  /* 0x000000ff1c00720c */ /* 0x000fe20003fc6270 */
[----:B------:R-:W4:Y:S08]  /*0960*/  I2F.RP R5, R8 ;  /* 0x0000000800057306 */ /* 0x000f300000209400 */
[----:B--2---:R-:W2:Y:S01]  /*0970*/  MUFU.RCP R9, R9 ;  /* 0x0000000900097308 */ /* 0x004ea20000001000 */
[----:B-1----:R-:W-:-:S07]  /*0980*/  LOP3.LUT R27, R27, 0x20, RZ, 0xc0, !PT ;  /* 0x000000201b1b7812 */ /* 0x002fce00078ec0ff */
[----:B----4-:R-:W1:Y:S01]  /*0990*/  MUFU.RCP R5, R5 ;  /* 0x0000000500057308 */ /* 0x010e620000001000 */
[----:B0-2---:R-:W-:-:S07]  /*09a0*/  IADD3 R2, R9, 0xffffffe, RZ ;  /* 0x0ffffffe09027810 */ /* 0x005fce0007ffe0ff */
[----:B------:R0:W2:Y:S01]  /*09b0*/  F2I.FTZ.U32.TRUNC.NTZ R3, R2 ;  /* 0x0000000200037305 */ /* 0x0000a2000021f000 */
[----:B-1----:R-:W-:-:S07]  /*09c0*/  IADD3 R6, R5, 0xffffffe, RZ ;  /* 0x0ffffffe05067810 */ /* 0x002fce0007ffe0ff */
[----:B------:R1:W4:Y:S01]  /*09d0*/  F2I.FTZ.U32.TRUNC.NTZ R7, R6 ;  /* 0x0000000600077305 */ /* 0x000322000021f000 */
[----:B0-----:R-:W-:Y:S02]  /*09e0*/  IMAD.MOV.U32 R2, RZ, RZ, RZ ;  /* 0x000000ffff027224 */ /* 0x001fe400078e00ff */
[----:B--2---:R-:W-:Y:S02]  /*09f0*/  IMAD.MOV R11, RZ, RZ, -R3 ;  /* 0x000000ffff0b7224 */ /* 0x004fe400078e0a03 */
[----:B-1----:R-:W-:Y:S02]  /*0a00*/  IMAD.MOV.U32 R6, RZ, RZ, RZ ;  /* 0x000000ffff067224 */ /* 0x002fe400078e00ff */
[----:B------:R-:W-:-:S04]  /*0a10*/  IMAD R11, R11, R4, RZ ;  /* 0x000000040b0b7224 */ /* 0x000fc800078e02ff */
[----:B------:R-:W-:-:S04]  /*0a20*/  IMAD.HI.U32 R3, R3, R11, R2 ;  /* 0x0000000b03037227 */ /* 0x000fc800078e0002 */
[----:B----4-:R-:W-:Y:S02]  /*0a30*/  IMAD.MOV R5, RZ, RZ, -R7 ;  /* 0x000000ffff057224 */ /* 0x010fe400078e0a07 */
[----:B------:R-:W-:-:S04]  /*0a40*/  IMAD.HI.U32 R2, R3, R17, RZ ;  /* 0x0000001103027227 */ /* 0x000fc800078e00ff */
[----:B------:R-:W-:Y:S01]  /*0a50*/  IMAD.MOV R9, RZ, RZ, -R2 ;  /* 0x000000ffff097224 */ /* 0x000fe200078e0a02 */
[----:B------:R-:W-:Y:S01]  /*0a60*/  LEA.HI R2, R27, R26, RZ, 0x1b ;  /* 0x0000001a1b027211 */ /* 0x000fe200078fd8ff */
[----:B------:R-:W-:-:S03]  /*0a70*/  IMAD.HI.U32 R3, R3, R10, RZ ;  /* 0x0000000a03037227 */ /* 0x000fc600078e00ff */
[----:B------:R-:W-:Y:S01]  /*0a80*/  IADD3 R16, R2, 0x3a, RZ ;  /* 0x0000003a02107810 */ /* 0x000fe20007ffe0ff */
[----:B------:R-:W-:Y:S01]  /*0a90*/  IMAD R17, R4, R9, R17 ;  /* 0x0000000904117224 */ /* 0x000fe200078e0211 */
[----:B------:R-:W-:Y:S01]  /*0aa0*/  IADD3 R24, R2, 0x14, RZ ;  /* 0x0000001402187810 */ /* 0x000fe20007ffe0ff */
[----:B------:R-:W-:Y:S02]  /*0ab0*/  IMAD R5, R5, R8, RZ ;  /* 0x0000000805057224 */ /* 0x000fe400078e02ff */
[----:B------:R-:W-:Y:S01]  /*0ac0*/  IMAD.MOV R11, RZ, RZ, -R3 ;  /* 0x000000ffff0b7224 */ /* 0x000fe200078e0a03 */
[----:B------:R-:W-:Y:S01]  /*0ad0*/  ISETP.GT.U32.AND P1, PT, R4, R17, PT ;  /* 0x000000110400720c */ /* 0x000fe20003f24070 */
[----:B------:R-:W-:Y:S01]  /*0ae0*/  IMAD.HI.U32 R3, R7, R5, R6 ;  /* 0x0000000507037227 */ /* 0x000fe200078e0006 */
[C---:B------:R-:W-:Y:S02]  /*0af0*/  IADD3 R7, R2.reuse, 0x3e, RZ ;  /* 0x0000003e02077810 */ /* 0x040fe40007ffe0ff */
[----:B------:R-:W-:Y:S01]  /*0b00*/  IADD3 R6, R2, 0x38, RZ ;  /* 0x0000003802067810 */ /* 0x000fe20007ffe0ff */
[----:B------:R-:W-:Y:S01]  /*0b10*/  IMAD R5, R4, R11, R10 ;  /* 0x0000000b04057224 */ /* 0x000fe200078e020a */
[----:B------:R-:W-:-:S02]  /*0b20*/  IADD3 R10, R2, 0x3c, RZ ;  /* 0x0000003c020a7810 */ /* 0x000fc40007ffe0ff */
[----:B------:R-:W-:Y:S02]  /*0b30*/  IABS R11, R7 ;  /* 0x00000007000b7213 */ /* 0x000fe40000000000 */
[----:B------:R-:W-:Y:S02]  /*0b40*/  ISETP.GT.U32.AND P2, PT, R4, R5, PT ;  /* 0x000000050400720c */ /* 0x000fe40003f44070 */
[----:B------:R-:W-:Y:S01]  /*0b50*/  IABS R9, R10 ;  /* 0x0000000a00097213 */ /* 0x000fe20000000000 */
[----:B------:R-:W-:Y:S01]  /*0b60*/  @!P1 IMAD.IADD R17, R17, 0x1, -R4 ;  /* 0x0000000111119824 */ /* 0x000fe200078e0a04 */
[----:B------:R-:W-:Y:S01]  /*0b70*/  ISETP.GE.AND P3, PT, R10, RZ, PT ;  /* 0x000000ff0a00720c */ /* 0x000fe20003f66270 */
[----:B------:R-:W-:Y:S01]  /*0b80*/  IMAD.HI.U32 R10, R3, R11, RZ ;  /* 0x0000000b030a7227 */ /* 0x000fe200078e00ff */
[----:B------:R-:W-:Y:S02]  /*0b90*/  ISETP.GE.AND P0, PT, R7, RZ, PT ;  /* 0x000000ff0700720c */ /* 0x000fe40003f06270 */
[----:B------:R-:W-:Y:S01]  /*0ba0*/  ISETP.GT.U32.AND P1, PT, R4, R17, PT ;  /* 0x000000110400720c */ /* 0x000fe20003f24070 */
[----:B------:R-:W-:Y:S01]  /*0bb0*/  IMAD.HI.U32 R12, R3, R9, RZ ;  /* 0x00000009030c7227 */ /* 0x000fe200078e00ff */
[----:B------:R-:W-:-:S02]  /*0bc0*/  IABS R7, R16 ;  /* 0x0000001000077213 */ /* 0x000fc40000000000 */
[----:B------:R-:W-:Y:S01]  /*0bd0*/  IABS R15, R6 ;  /* 0x00000006000f7213 */ /* 0x000fe20000000000 */
[----:B------:R-:W-:Y:S01]  /*0be0*/  @!P2 IMAD.IADD R5, R5, 0x1, -R4 ;  /* 0x000000010505a824 */ /* 0x000fe200078e0a04 */
[----:B------:R-:W-:Y:S01]  /*0bf0*/  ISETP.GE.AND P2, PT, R16, RZ, PT ;  /* 0x000000ff1000720c */ /* 0x000fe20003f46270 */
[----:B------:R-:W-:Y:S02]  /*0c00*/  IMAD.MOV R12, RZ, RZ, -R12 ;  /* 0x000000ffff0c7224 */ /* 0x000fe400078e0a0c */
[----:B------:R-:W-:Y:S01]  /*0c10*/  IMAD.MOV R14, RZ, RZ, -R10 ;  /* 0x000000ffff0e7224 */ /* 0x000fe200078e0a0a */
[----:B------:R-:W-:Y:S01]  /*0c20*/  ISETP.GT.U32.AND P5, PT, R4, R5, PT ;  /* 0x000000050400720c */ /* 0x000fe20003fa4070 */
[----:B------:R-:W-:Y:S01]  /*0c30*/  IMAD R9, R8, R12, R9 ;  /* 0x0000000c08097224 */ /* 0x000fe200078e0209 */
[----:B------:R-:W-:Y:S01]  /*0c40*/  IADD3 R12, R2, 0x32, RZ ;  /* 0x00000032020c7810 */ /* 0x000fe20007ffe0ff */
[----:B------:R-:W-:Y:S02]  /*0c50*/  @!P1 IMAD.IADD R17, R17, 0x1, -R4 ;  /* 0x0000000111119824 */ /* 0x000fe400078e0a04 */
[----:B------:R-:W-:-:S04]  /*0c60*/  IMAD.HI.U32 R13, R3, R7, RZ ;  /* 0x00000007030d7227 */ /* 0x000fc800078e00ff */
[----:B------:R-:W-:Y:S01]  /*0c70*/  @!P4 IMAD.MOV R17, RZ, RZ, -R17 ;  /* 0x000000ffff11c224 */ /* 0x000fe200078e0a11 */
[C---:B------:R-:W-:Y:S01]  /*0c80*/  ISETP.GT.U32.AND P4, PT, R8.reuse, R9, PT ;  /* 0x000000090800720c */ /* 0x040fe20003f84070 */
[----:B------:R-:W-:Y:S01]  /*0c90*/  IMAD R11, R8, R14, R11 ;  /* 0x0000000e080b7224 */ /* 0x000fe200078e020b */
[----:B------:R-:W-:Y:S01]  /*0ca0*/  IADD3 R14, R2, 0x34, RZ ;  /* 0x00000034020e7810 */ /* 0x000fe20007ffe0ff */
[----:B------:R-:W-:Y:S02]  /*0cb0*/  IMAD.MOV R13, RZ, RZ, -R13 ;  /* 0x000000ffff0d7224 */ /* 0x000fe400078e0a0d */
[----:B------:R-:W-:Y:S01]  /*0cc0*/  @!P5 IMAD.IADD R5, R5, 0x1, -R4 ;  /* 0x000000010505d824 */ /* 0x000fe200078e0a04 */
[C---:B------:R-:W-:Y:S01]  /*0cd0*/  ISETP.GT.U32.AND P1, PT, R8.reuse, R11, PT ;  /* 0x0000000b0800720c */ /* 0x040fe20003f24070 */
[----:B------:R-:W-:Y:S01]  /*0ce0*/  IMAD R7, R8, R13, R7 ;  /* 0x0000000d08077224 */ /* 0x000fe200078e0207 */
[----:B------:R-:W-:Y:S01]  /*0cf0*/  ISETP.NE.AND P5, PT, RZ, c[0x0][0x178], PT ;  /* 0x00005e00ff007a0c */ /* 0x000fe20003fa5270 */
[----:B------:R-:W-:Y:S01]  /*0d00*/  IMAD.HI.U32 R10, R3, R15, RZ ;  /* 0x0000000f030a7227 */ /* 0x000fe200078e00ff */
[----:B------:R-:W-:-:S02]  /*0d10*/  LOP3.LUT R4, RZ, c[0x0][0x178], RZ, 0x33, !PT ;  /* 0x00005e00ff047a12 */ /* 0x000fc400078e33ff */
[----:B------:R-:W-:Y:S01]  /*0d20*/  IADD3 R13, R2, 0x36, RZ ;  /* 0x00000036020d7810 */ /* 0x000fe20007ffe0ff */
[----:B------:R-:W-:Y:S01]  /*0d30*/  @!P4 IMAD.IADD R9, R9, 0x1, -R8 ;  /* 0x000000010909c824 */ /* 0x000fe200078e0a08 */
[----:B---3--:R-:W-:Y:S01]  /*0d40*/  SEL R0, R4, R17, !P5 ;  /* 0x0000001104007207 */ /* 0x008fe20006800000 */
[----:B------:R-:W-:Y:S01]  /*0d50*/  IMAD.MOV R10, RZ, RZ, -R10 ;  /* 0x000000ffff0a7224 */ /* 0x000fe200078e0a0a */
[----:B------:R-:W-:Y:S01]  /*0d60*/  IABS R18, R13 ;  /* 0x0000000d00127213 */ /* 0x000fe20000000000 */
[----:B------:R-:W-:Y:S01]  /*0d70*/  @!P6 IMAD.MOV R5, RZ, RZ, -R5 ;  /* 0x000000ffff05e224 */ /* 0x000fe200078e0a05 */
[C---:B------:R-:W-:Y:S01]  /*0d80*/  ISETP.GT.U32.AND P6, PT, R8.reuse, R9, PT ;  /* 0x000000090800720c */ /* 0x040fe20003fc4070 */
[----:B------:R-:W-:Y:S01]  /*0d90*/  IMAD R15, R8, R10, R15 ;  /* 0x0000000a080f7224 */ /* 0x000fe200078e020f */
[----:B------:R0:W-:Y:S01]  /*0da0*/  STL [R1+0x6ac], R0 ;  /* 0x0006ac0001007387 */ /* 0x0001e20000100800 */
[----:B------:R-:W-:Y:S01]  /*0db0*/  IABS R17, R14 ;  /* 0x0000000e00117213 */ /* 0x000fe20000000000 */
[----:B------:R-:W-:-:S04]  /*0dc0*/  IMAD.HI.U32 R19, R3, R18, RZ ;  /* 0x0000001203137227 */ /* 0x000fc800078e00ff */
[----:B------:R-:W-:Y:S01]  /*0dd0*/  @!P1 IMAD.IADD R11, R11, 0x1, -R8 ;  /* 0x000000010b0b9824 */ /* 0x000fe200078e0a08 */
[----:B------:R-:W-:Y:S01]  /*0de0*/  ISETP.GT.U32.AND P1, PT, R8, R15, PT ;  /* 0x0000000f0800720c */ /* 0x000fe20003f24070 */
[----:B------:R-:W-:Y:S01]  /*0df0*/  IMAD.MOV R19, RZ, RZ, -R19 ;  /* 0x000000ffff137224 */ /* 0x000fe200078e0a13 */
[----:B0-----:R-:W-:Y:S01]  /*0e00*/  SEL R0, R4, R5, !P5 ;  /* 0x0000000504007207 */ /* 0x001fe20006800000 */
[----:B------:R-:W-:Y:S01]  /*0e10*/  IMAD.HI.U32 R10, R3, R17, RZ ;  /* 0x00000011030a7227 */ /* 0x000fe200078e00ff */
[C---:B------:R-:W-:Y:S02]  /*0e20*/  ISETP.GT.U32.AND P5, PT, R8.reuse, R7, PT ;  /* 0x000000070800720c */ /* 0x040fe40003fa4070 */
[C---:B------:R-:W-:Y:S01]  /*0e30*/  ISETP.GT.U32.AND P4, PT, R8.reuse, R11, PT ;  /* 0x0000000b0800720c */ /* 0x040fe20003f84070 */
[C---:B------:R-:W-:Y:S01]  /*0e40*/  IMAD R18, R8.reuse, R19, R18 ;  /* 0x0000001308127224 */ /* 0x040fe200078e0212 */
[----:B------:R-:W-:Y:S01]  /*0e50*/  IABS R4, R12 ;  /* 0x0000000c00047213 */ /* 0x000fe20000000000 */
[----:B------:R-:W-:Y:S01]  /*0e60*/  IMAD.MOV R10, RZ, RZ, -R10 ;  /* 0x000000ffff0a7224 */ /* 0x000fe200078e0a0a */
[----:B------:R0:W-:Y:S01]  /*0e70*/  STL [R1+0x44], R0 ;  /* 0x0000440001007387 */ /* 0x0001e20000100800 */
[----:B------:R-:W-:Y:S01]  /*0e80*/  @!P6 IMAD.IADD R9, R9, 0x1, -R8 ;  /* 0x000000010909e824 */ /* 0x000fe200078e0a08 */
[C---:B------:R-:W-:Y:S01]  /*0e90*/  ISETP.GT.U32.AND P6, PT, R8.reuse, R18, PT ;  /* 0x000000120800720c */ /* 0x040fe20003fc4070 */
[----:B------:R-:W-:Y:S01]  /*0ea0*/  IMAD R17, R8, R10, R17 ;  /* 0x0000000a08117224 */ /* 0x000fe200078e0211 */
[----:B------:R-:W-:Y:S01]  /*0eb0*/  IADD3 R5, R2, 0x30, RZ ;  /* 0x0000003002057810 */ /* 0x000fe20007ffe0ff */
[----:B------:R-:W-:-:S04]  /*0ec0*/  IMAD.HI.U32 R10, R3, R4, RZ ;  /* 0x00000004030a7227 */ /* 0x000fc800078e00ff */
[--C-:B------:R-:W-:Y:S01]  /*0ed0*/  @!P5 IMAD.IADD R7, R7, 0x1, -R8.reuse ;  /* 0x000000010707d824 */ /* 0x100fe200078e0a08 */
[----:B------:R-:W-:Y:S01]  /*0ee0*/  ISETP.GE.AND P5, PT, R6, RZ, PT ;  /* 0x000000ff0600720c */ /* 0x000fe20003fa6270 */
[--C-:B------:R-:W-:Y:S01]  /*0ef0*/  @!P1 IMAD.IADD R15, R15, 0x1, -R8.reuse ;  /* 0x000000010f0f9824 */ /* 0x100fe200078e0a08 */
[----:B------:R-:W-:Y:S01]  /*0f00*/  IABS R6, R5 ;  /* 0x0000000500067213 */ /* 0x000fe20000000000 */
[----:B0-----:R-:W-:Y:S02]  /*0f10*/  IMAD.MOV.U32 R0, RZ, RZ, R9 ;  /* 0x000000ffff007224 */ /* 0x001fe400078e0009 */
[----:B------:R-:W-:Y:S01]  /*0f20*/  @!P4 IMAD.IADD R11, R11, 0x1, -R8 ;  /* 0x000000010b0bc824 */ /* 0x000fe200078e0a08 */
[C---:B------:R-:W-:Y:S01]  /*0f30*/  ISETP.GT.U32.AND P4, PT, R8.reuse, R7, PT ;  /* 0x000000070800720c */ /* 0x040fe20003f84070 */
[----:B------:R-:W-:Y:S01]  /*0f40*/  IMAD.MOV R9, RZ, RZ, -R10 ;  /* 0x000000ffff097224 */ /* 0x000fe200078e0a0a */
[----:B------:R-:W-:Y:S01]  /*0f50*/  ISETP.GT.U32.AND P1, PT, R8, R15, PT ;  /* 0x0000000f0800720c */ /* 0x000fe20003f24070 */
[----:B------:R-:W-:-:S02]  /*0f60*/  IMAD.MOV.U32 R16, RZ, RZ, R11 ;  /* 0x000000ffff107224 */ /* 0x000fc400078e000b */
[----:B------:R-:W-:Y:S01]  /*0f70*/  IMAD R9, R8, R9, R4 ;  /* 0x0000000908097224 */ /* 0x000fe200078e0204 */
[----:B------:R-:W-:Y:S01]  /*0f80*/  IADD3 R4, R2, 0x2a, RZ ;  /* 0x0000002a02047810 */ /* 0x000fe20007ffe0ff */
[----:B------:R-:W-:Y:S02]  /*0f90*/  @!P6 IMAD.IADD R18, R18, 0x1, -R8 ;  /* 0x000000011212e824 */ /* 0x000fe400078e0a08 */
[----:B------:R-:W-:Y:S01]  /*0fa0*/  @!P0 IMAD.MOV R16, RZ, RZ, -R16 ;  /* 0x000000ffff108224 */ /* 0x000fe200078e0a10 */
[C---:B------:R-:W-:Y:S01]  /*0fb0*/  ISETP.GT.U32.AND P6, PT, R8.reuse, R9, PT ;  /* 0x000000090800720c */ /* 0x040fe20003fc4070 */
[----:B------:R-:W-:Y:S01]  /*0fc0*/  @!P3 IMAD.MOV R0, RZ, RZ, -R0 ;  /* 0x000000ffff00b224 */ /* 0x000fe200078e0a00 */
[----:B------:R-:W-:Y:S01]  /*0fd0*/  ISETP.GT.U32.AND P3, PT, R8, R17, PT ;  /* 0x000000110800720c */ /* 0x000fe20003f64070 */
[----:B------:R-:W-:Y:S01]  /*0fe0*/  IMAD.HI.U32 R11, R3, R6, RZ ;  /* 0x00000006030b7227 */ /* 0x000fe200078e00ff */
[----:B------:R-:W-:Y:S01]  /*0ff0*/  STL [R1+0x1c], R16 ;  /* 0x00001c1001007387 */ /* 0x000fe20000100800 */
[----:B------:R-:W-:-:S02]  /*1000*/  ISETP.GE.AND P0, PT, R13, RZ, PT ;  /* 0x000000ff0d00720c */ /* 0x000fc40003f06270 */
[--C-:B------:R-:W-:Y:S01]  /*1010*/  @!P4 IMAD.IADD R7, R7, 0x1, -R8.reuse ;  /* 0x000000010707c824 */ /* 0x100fe200078e0a08 */
[----:B------:R0:W-:Y:S01]  /*1020*/  STL [R1+0x18], R0 ;  /* 0x0000180001007387 */ /* 0x0001e20000100800 */
[--C-:B------:R-:W-:Y:S01]  /*1030*/  @!P1 IMAD.IADD R15, R15, 0x1, -R8.reuse ;  /* 0x000000010f0f9824 */ /* 0x100fe200078e0a08 */
[----:B------:R-:W-:Y:S01]  /*1040*/  ISETP.GE.AND P1, PT, R12, RZ, PT ;  /* 0x000000ff0c00720c */ /* 0x000fe20003f26270 */
[----:B------:R-:W-:Y:S01]  /*1050*/  IMAD.MOV R11, RZ, RZ, -R11 ;  /* 0x000000ffff0b7224 */ /* 0x000fe200078e0a0b */
[----:B------:R-:W-:Y:S01]  /*1060*/  IADD3 R12, R2, 0x2e, RZ ;  /* 0x0000002e020c7810 */ /* 0x000fe20007ffe0ff */
[----:B------:R-:W-:Y:S01]  /*1070*/  @!P6 IMAD.IADD R9, R9, 0x1, -R8 ;  /* 0x000000010909e824 */ /* 0x000fe200078e0a08 */
[----:B------:R-:W-:Y:S01]  /*1080*/  IABS R13, R4 ;  /* 0x00000004000d7213 */ /* 0x000fe20000000000 */
[C---:B------:R-:W-:Y:S01]  /*1090*/  IMAD R10, R8.reuse, R11, R6 ;  /* 0x0000000b080a7224 */ /* 0x040fe200078e0206 */
[----:B------:R-:W-:Y:S01]  /*10a0*/  IABS R11, R12 ;  /* 0x0000000c000b7213 */ /* 0x000fe20000000000 */
[----:B------:R-:W-:Y:S01]  /*10b0*/  @!P3 IMAD.IADD R17, R17, 0x1, -R8 ;  /* 0x000000011111b824 */ /* 0x000fe200078e0a08 */
[----:B------:R-:W-:Y:S01]  /*10c0*/  ISETP.GT.U32.AND P6, PT, R8, R9, PT ;  /* 0x000000090800720c */ /* 0x000fe20003fc4070 */
[----:B0-----:R-:W-:Y:S01]  /*10d0*/  IMAD.MOV.U32 R0, RZ, RZ, R7 ;  /* 0x000000ffff007224 */ /* 0x001fe200078e0007 */
[----:B------:R-:W-:Y:S01]  /*10e0*/  ISETP.GE.AND P4, PT, R14, RZ, PT ;  /* 0x000000ff0e00720c */ /* 0x000fe20003f86270 */
[----:B------:R-:W-:Y:S01]  /*10f0*/  IMAD.HI.U32 R6, R3, R11, RZ ;  /* 0x0000000b03067227 */ /* 0x000fe200078e00ff */
[----:B------:R-:W-:-:S02]  /*1100*/  ISETP.GT.U32.AND P3, PT, R8, R17, PT ;  /* 0x000000110800720c */ /* 0x000fc40003f64070 */
[----:B------:R-:W-:Y:S01]  /*1110*/  IADD3 R7, R2, 0x28, RZ ;  /* 0x0000002802077810 */ /* 0x000fe20007ffe0ff */
[----:B------:R-:W-:Y:S01]  /*1120*/  @!P2 IMAD.MOV R0, RZ, RZ, -R0 ;  /* 0x000000ffff00a224 */ /* 0x000fe200078e0a00 */
[----:B------:R-:W-:Y:S01]  /*1130*/  ISETP.GT.U32.AND P2, PT, R8, R18, PT ;  /* 0x000000120800720c */ /* 0x000fe20003f44070 */
[----:B------:R-:W-:Y:S01]  /*1140*/  IMAD.MOV R6, RZ, RZ, -R6 ;  /* 0x000000ffff067224 */ /* 0x000fe200078e0a06 */
[----:B------:R-:W-:Y:S01]  /*1150*/  IADD3 R16, R2, 0x2c, RZ ;  /* 0x0000002c02107810 */ /* 0x000fe20007ffe0ff */
[----:B------:R-:W-:Y:S01]  /*1160*/  IMAD.MOV.U32 R21, RZ, RZ, R15 ;  /* 0x000000ffff157224 */ /* 0x000fe200078e000f */
[----:B------:R0:W-:Y:S01]  /*1170*/  STL [R1+0xc], R0 ;  /* 0x00000c0001007387 */ /* 0x0001e20000100800 */
[C---:B------:R-:W-:Y:S01]  /*1180*/  IMAD R11, R8.reuse, R6, R11 ;  /* 0x00000006080b7224 */ /* 0x040fe200078e020b */
[----:B------:R-:W-:Y:S01]  /*1190*/  IABS R14, R7 ;  /* 0x00000007000e7213 */ /* 0x000fe20000000000 */
[----:B------:R-:W-:Y:S01]  /*11a0*/  @!P6 IMAD.IADD R9, R9, 0x1, -R8 ;  /* 0x000000010909e824 */ /* 0x000fe200078e0a08 */
[----:B------:R-:W-:Y:S01]  /*11b0*/  IABS R19, R16 ;  /* 0x0000001000137213 */ /* 0x000fe20000000000 */
[----:B------:R-:W-:Y:S01]  /*11c0*/  IMAD.HI.U32 R6, R3, R13, RZ ;  /* 0x0000000d03067227 */ /* 0x000fe200078e00ff */
[----:B------:R-:W-:-:S03]  /*11d0*/  ISETP.GT.U32.AND P6, PT, R8, R11, PT ;  /* 0x0000000b0800720c */ /* 0x000fc60003fc4070 */
[----:B------:R-:W-:Y:S01]  /*11e0*/  @!P2 IMAD.IADD R18, R18, 0x1, -R8 ;  /* 0x000000011212a824 */ /* 0x000fe200078e0a08 */
[----:B------:R-:W-:Y:S01]  /*11f0*/  ISETP.GT.U32.AND P2, PT, R8, R10, PT ;  /* 0x0000000a0800720c */ /* 0x000fe20003f44070 */
[----:B------:R-:W-:Y:S02]  /*1200*/  @!P5 IMAD.MOV R21, RZ, RZ, -R21 ;  /* 0x000000ffff15d224 */ /* 0x000fe400078e0a15 */
[----:B0-----:R-:W-:Y:S02]  /*1210*/  IMAD.MOV.U32 R0, RZ, RZ, R18 ;  /* 0x000000ffff007224 */ /* 0x001fe400078e0012 */
[----:B------:R-:W-:Y:S01]  /*1220*/  @!P3 IMAD.IADD R17, R17, 0x1, -R8 ;  /* 0x000000011111b824 */ /* 0x000fe200078e0a08 */
[----:B------:R-:W-:Y:S01]  /*1230*/  STL [R1+0x8], R21 ;  /* 0x0000081501007387 */ /* 0x000fe20000100800 */
[----:B------:R-:W-:Y:S01]  /*1240*/  @!P0 IMAD.MOV R0, RZ, RZ, -R0 ;  /* 0x000000ffff008224 */ /* 0x000fe200078e0a00 */
[----:B------:R-:W-:Y:S01]  /*1250*/  ISETP.GE.AND P3, PT, R5, RZ, PT ;  /* 0x000000ff0500720c */ /* 0x000fe20003f66270 */
[----:B------:R-:W-:-:S02]  /*1260*/  IMAD.MOV R6, RZ, RZ, -R6 ;  /* 0x000000ffff067224 */ /* 0x000fc400078e0a06 */
[----:B------:R-:W-:Y:S01]  /*1270*/  IMAD.HI.U32 R5, R3, R14, RZ ;  /* 0x0000000e03057227 */ /* 0x000fe200078e00ff */
[----:B------:R0:W-:Y:S03]  /*1280*/  STL [R1+0x4], R0 ;  /* 0x0000040001007387 */ /* 0x0001e60000100800 */
[--C-:B------:R-:W-:Y:S01]  /*1290*/  @!P2 IMAD.IADD R10, R10, 0x1, -R8.reuse ;  /* 0x000000010a0aa824 */ /* 0x100fe200078e0a08 */
[----:B------:R-:W-:Y:S01]  /*12a0*/  ISETP.GE.AND P2, PT, R12, RZ, PT ;  /* 0x000000ff0c00720c */ /* 0x000fe20003f46270 */
[----:B------:R-:W-:Y:S01]  /*12b0*/  IMAD R13, R8, R6, R13 ;  /* 0x00000006080d7224 */ /* 0x000fe200078e020d */
[----:B------:R-:W-:Y:S01]  /*12c0*/  IADD3 R6, R2, 0x26, RZ ;  /* 0x0000002602067810 */ /* 0x000fe20007ffe0ff */
[----:B------:R-:W-:Y:S01]  /*12d0*/  @!P6 IMAD.IADD R11, R11, 0x1, -R8 ;  /* 0x000000010b0be824 */ /* 0x000fe200078e0a08 */
[----:B------:R-:W-:Y:S01]  /*12e0*/  ISETP.GT.U32.AND P5, PT, R8, R10, PT ;  /* 0x0000000a0800720c */ /* 0x000fe20003fa4070 */
[----:B------:R-:W-:Y:S01]  /*12f0*/  IMAD.HI.U32 R20, R3, R19, RZ ;  /* 0x0000001303147227 */ /* 0x000fe200078e00ff */
[----:B------:R-:W-:-:S02]  /*1300*/  IABS R15, R6 ;  /* 0x00000006000f7213 */ /* 0x000fc40000000000 */
[C---:B------:R-:W-:Y:S01]  /*1310*/  ISETP.GT.U32.AND P6, PT, R8.reuse, R11, PT ;  /* 0x0000000b0800720c */ /* 0x040fe20003fc4070 */
[----:B0-----:R-:W-:Y:S02]  /*1320*/  IMAD.MOV.U32 R0, RZ, RZ, R17 ;  /* 0x000000ffff007224 */ /* 0x001fe400078e0011 */
[----:B------:R-:W-:Y:S02]  /*1330*/  IMAD.MOV R5, RZ, RZ, -R5 ;  /* 0x000000ffff057224 */ /* 0x000fe400078e0a05 */
[----:B------:R-:W-:Y:S01]  /*1340*/  @!P4 IMAD.MOV R0, RZ, RZ, -R0 ;  /* 0x000000ffff00c224 */ /* 0x000fe200078e0a00 */
[C---:B------:R-:W-:Y:S01]  /*1350*/  ISETP.GT.U32.AND P4, PT, R8.reuse, R13, PT ;  /* 0x0000000d0800720c */ /* 0x040fe20003f84070 */
[----:B------:R-:W-:Y:S02]  /*1360*/  IMAD.MOV R20, RZ, RZ, -R20 ;  /* 0x000000ffff147224 */ /* 0x000fe400078e0a14 */
[----:B------:R-:W-:Y:S01]  /*1370*/  IMAD R14, R8, R5, R14 ;  /* 0x00000005080e7224 */ /* 0x000fe200078e020e */
[----:B------:R-:W-:Y:S01]  /*1380*/  IADD3 R5, R2, 0x24, RZ ;  /* 0x0000002402057810 */ /* 0x000fe20007ffe0ff */
[----:B------:R-:W-:Y:S01]  /*1390*/  IMAD R12, R8, R20, R19 ;  /* 0x00000014080c7224 */ /* 0x000fe200078e0213 */
[----:B------:R-:W-:Y:S01]  /*13a0*/  IADD3 R19, R2, 0x22, RZ ;  /* 0x0000002202137810 */ /* 0x000fe20007ffe0ff */
[----:B------:R-:W-:Y:S01]  /*13b0*/  @!P1 IMAD.MOV R9, RZ, RZ, -R9 ;  /* 0x000000ffff099224 */ /* 0x000fe200078e0a09 */
[----:B------:R-:W-:Y:S01]  /*13c0*/  IABS R18, R5 ;  /* 0x0000000500127213 */ /* 0x000fe20000000000 */
[--C-:B------:R-:W-:Y:S01]  /*13d0*/  @!P5 IMAD.IADD R10, R10, 0x1, -R8.reuse ;  /* 0x000000010a0ad824 */ /* 0x100fe200078e0a08 */
[----:B------:R-:W-:Y:S01]  /*13e0*/  ISETP.GT.U32.AND P0, PT, R8, R12, PT ;  /* 0x0000000c0800720c */ /* 0x000fe20003f04070 */
[----:B------:R-:W-:Y:S01]  /*13f0*/  IMAD.HI.U32 R17, R3, R15, RZ ;  /* 0x0000000f03117227 */ /* 0x000fe200078e00ff */
[----:B------:R-:W-:Y:S01]  /*1400*/  ISETP.GE.AND P1, PT, R16, RZ, PT ;  /* 0x000000ff1000720c */ /* 0x000fe20003f26270 */
[----:B------:R0:W-:Y:S01]  /*1410*/  STL [R1+0x6b8], R9 ;  /* 0x0006b80901007387 */ /* 0x0001e20000100800 */
[----:B------:R-:W-:Y:S01]  /*1420*/  ISETP.GT.U32.AND P5, PT, R8, R14, PT ;  /* 0x0000000e0800720c */ /* 0x000fe20003fa4070 */
[----:B------:R-:W-:-:S02]  /*1430*/  @!P4 IMAD.IADD R13, R13, 0x1, -R8 ;  /* 0x000000010d0dc824 */ /* 0x000fc400078e0a08 */
[----:B------:R-:W-:Y:S01]  /*1440*/  IMAD.MOV.U32 R16, RZ, RZ, R18 ;  /* 0x000000ffff107224 */ /* 0x000fe200078e0012 */
[----:B------:R1:W-:Y:S01]  /*1450*/  STL [R1], R0 ;  /* 0x0000000001007387 */ /* 0x0003e20000100800 */
[----:B------:R-:W-:Y:S01]  /*1460*/  @!P6 IMAD.IADD R11, R11, 0x1, -R8 ;  /* 0x000000010b0be824 */ /* 0x000fe200078e0a08 */
[----:B------:R-:W-:Y:S01]  /*1470*/  ISETP.GE.AND P6, PT, R4, RZ, PT ;  /* 0x000000ff0400720c */ /* 0x000fe20003fc6270 */
[----:B------:R-:W-:Y:S01]  /*1480*/  @!P3 IMAD.MOV R10, RZ, RZ, -R10 ;  /* 0x000000ffff0ab224 */ /* 0x000fe200078e0a0a */
[----:B------:R-:W-:Y:S01]  /*1490*/  ISETP.GT.U32.AND P3, PT, R8, R13, PT ;  /* 0x0000000d0800720c */ /* 0x000fe20003f64070 */
[----:B------:R-:W-:Y:S01]  /*14a0*/  IMAD.MOV R17, RZ, RZ, -R17 ;  /* 0x000000ffff117224 */ /* 0x000fe200078e0a11 */
[C---:B0-----:R-:W-:Y:S01]  /*14b0*/  IADD3 R9, R2.reuse, 0x8, RZ ;  /* 0x0000000802097810 */ /* 0x041fe20007ffe0ff */
[----:B------:R-:W-:Y:S01]  /*14c0*/  IMAD.HI.U32 R4, R3, R16, RZ ;  /* 0x0000001003047227 */ /* 0x000fe200078e00ff */
[----:B------:R0:W-:Y:S01]  /*14d0*/  STL [R1+0x6bc], R10 ;  /* 0x0006bc0a01007387 */ /* 0x0001e20000100800 */
[----:B-1----:R-:W-:-:S02]  /*14e0*/  IADD3 R0, R2, 0x10, RZ ;  /* 0x0000001002007810 */ /* 0x002fc40007ffe0ff */
[----:B------:R-:W-:Y:S01]  /*14f0*/  IMAD R15, R8, R17, R15 ;  /* 0x00000011080f7224 */ /* 0x000fe200078e020f */
[----:B------:R-:W-:Y:S01]  /*1500*/  IABS R17, R19 ;  /* 0x0000001300117213 */ /* 0x000fe20000000000 */
[----:B------:R-:W-:Y:S01]  /*1510*/  IMAD.MOV R4, RZ, RZ, -R4 ;  /* 0x000000ffff047224 */ /* 0x000fe200078e0a04 */
[----:B------:R-:W-:Y:S01]  /*1520*/  IABS R29, R9 ;  /* 0x00000009001d7213 */ /* 0x000fe20000000000 */
[----:B------:R-:W-:Y:S01]  /*1530*/  @!P0 IMAD.IADD R12, R12, 0x1, -R8 ;  /* 0x000000010c0c8824 */ /* 0x000fe200078e0a08 */
[----:B------:R-:W-:Y:S01]  /*1540*/  ISETP.GE.AND P0, PT, R7, RZ, PT ;  /* 0x000000ff0700720c */ /* 0x000fe20003f06270 */
[----:B------:R-:W-:Y:S01]  /*1550*/  IMAD R16, R8, R4, R16 ;  /* 0x0000000408107224 */ /* 0x000fe200078e0210 */
[----:B------:R-:W-:Y:S01]  /*1560*/  IADD3 R4, R2, 0x20, RZ ;  /* 0x0000002002047810 */ /* 0x000fe20007ffe0ff */
[----:B------:R-:W-:Y:S01]  /*1570*/  @!P2 IMAD.MOV R11, RZ, RZ, -R11 ;  /* 0x000000ffff0ba224 */ /* 0x000fe200078e0a0b */
[C---:B------:R-:W-:Y:S01]  /*1580*/  ISETP.GT.U32.AND P2, PT, R8.reuse, R15, PT ;  /* 0x0000000f0800720c */ /* 0x040fe20003f44070 */
[--C-:B------:R-:W-:Y:S01]  /*1590*/  @!P3 IMAD.IADD R13, R13, 0x1, -R8.reuse ;  /* 0x000000010d0db824 */ /* 0x100fe200078e0a08 */
[----:B------:R-:W-:Y:S01]  /*15a0*/  ISETP.GT.U32.AND P4, PT, R8, R12, PT ;  /* 0x0000000c0800720c */ /* 0x000fe20003f84070 */
[----:B------:R-:W-:Y:S01]  /*15b0*/  @!P5 IMAD.IADD R14, R14, 0x1, -R8 ;  /* 0x000000010e0ed824 */ /* 0x000fe200078e0a08 */
[C---:B------:R-:W-:Y:S01]  /*15c0*/  ISETP.GT.U32.AND P3, PT, R8.reuse, R16, PT ;  /* 0x000000100800720c */ /* 0x040fe20003f64070 */
[----:B------:R-:W-:Y:S01]  /*15d0*/  IMAD.HI.U32 R7, R3, R17, RZ ;  /* 0x0000001103077227 */ /* 0x000fe200078e00ff */
[----:B------:R-:W-:Y:S01]  /*15e0*/  IABS R18, R4 ;  /* 0x0000000400127213 */ /* 0x000fe20000000000 */
[----:B------:R1:W-:Y:S01]  /*15f0*/  STL [R1+0x6c0], R11 ;  /* 0x0006c00b01007387 */ /* 0x0003e20000100800 */
[----:B------:R-:W-:Y:S01]  /*1600*/  ISETP.GT.U32.AND P5, PT, R8, R14, PT ;  /* 0x0000000e0800720c */ /* 0x000fe20003fa4070 */
[----:B------:R-:W-:Y:S01]  /*1610*/  IMAD.MOV R7, RZ, RZ, -R7 ;  /* 0x000000ffff077224 */ /* 0x000fe200078e0a07 */
[----:B0-----:R-:W-:Y:S01]  /*1620*/  IADD3 R10, R2, 0x6, RZ ;  /* 0x00000006020a7810 */ /* 0x001fe20007ffe0ff */
[----:B------:R-:W-:-:S02]  /*1630*/  @!P6 IMAD.MOV R13, RZ, RZ, -R13 ;  /* 0x000000ffff0de224 */ /* 0x000fc400078e0a0d */
[--C-:B------:R-:W-:Y:S01]  /*1640*/  @!P2 IMAD.IADD R15, R15, 0x1, -R8.reuse ;  /* 0x000000010f0fa824 */ /* 0x100fe200078e0a08 */
[----:B------:R-:W-:Y:S01]  /*1650*/  ISETP.GE.AND P2, PT, R19, RZ, PT ;  /* 0x000000ff1300720c */ /* 0x000fe20003f46270 */
[--C-:B------:R-:W-:Y:S01]  /*1660*/  @!P4 IMAD.IADD R12, R12, 0x1, -R8.reuse ;  /* 0x000000010c0cc824 */ /* 0x100fe200078e0a08 */
[----:B------:R-:W-:Y:S01]  /*1670*/  ISETP.GE.AND P4, PT, R6, RZ, PT ;  /* 0x000000ff0600720c */ /* 0x000fe20003f86270 */
[----:B------:R-:W-:Y:S01]  /*1680*/  @!P3 IMAD.IADD R16, R16, 0x1, -R8 ;  /* 0x000000011010b824 */ /* 0x000fe200078e0a08 */
[----:B------:R-:W-:Y:S01]  /*1690*/  ISETP.GT.U32.AND P3, PT, R8, R15, PT ;  /* 0x0000000f0800720c */ /* 0x000fe20003f64070 */
[----:B------:R-:W-:Y:S01]  /*16a0*/  IMAD.HI.U32 R6, R3, R18, RZ ;  /* 0x0000001203067227 */ /* 0x000fe200078e00ff */
[----:B-1----:R-:W-:-:S03]  /*16b0*/  IADD3 R11, R2, 0xa, RZ ;  /* 0x0000000a020b7810 */ /* 0x002fc60007ffe0ff */
[----:B------:R-:W-:Y:S02]  /*16c0*/  IMAD.MOV R6, RZ, RZ, -R6 ;  /* 0x000000ffff067224 */ /* 0x000fe400078e0a06 */
[----:B------:R-:W-:Y:S01]  /*16d0*/  @!P1 IMAD.MOV R12, RZ, RZ, -R12 ;  /* 0x000000ffff0c9224 */ /* 0x000fe200078e0a0c */
[C---:B------:R-:W-:Y:S01]  /*16e0*/  ISETP.GT.U32.AND P1, PT, R8.reuse, R16, PT ;  /* 0x000000100800720c */ /* 0x040fe20003f24070 */
[----:B------:R-:W-:Y:S02]  /*16f0*/  IMAD R18, R8, R6, R18 ;  /* 0x0000000608127224 */ /* 0x000fe400078e0212 */
[--C-:B------:R-:W-:Y:S01]  /*1700*/  @!P5 IMAD.IADD R14, R14, 0x1, -R8.reuse ;  /* 0x000000010e0ed824 */ /* 0x100fe200078e0a08 */
[----:B------:R-:W-:Y:S01]  /*1710*/  ISETP.GE.AND P5, PT, R5, RZ, PT ;  /* 0x000000ff0500720c */ /* 0x000fe20003fa6270 */
[----:B------:R-:W-:Y:S01]  /*1720*/  @!P3 IMAD.IADD R15, R15, 0x1, -R8 ;  /* 0x000000010f0fb824 */ /* 0x000fe200078e0a08 */
[C---:B------:R-:W-:Y:S01]  /*1730*/  ISETP.GT.U32.AND P3, PT, R8.reuse, R18, PT ;  /* 0x000000120800720c */ /* 0x040fe20003f64070 */
[----:B------:R-:W-:Y:S01]  /*1740*/  IMAD R17, R8, R7, R17 ;  /* 0x0000000708117224 */ /* 0x000fe200078e0211 */
[----:B------:R-:W-:Y:S01]  /*1750*/  IADD3 R5, R2, 0x1e, RZ ;  /* 0x0000001e02057810 */ /* 0x000fe20007ffe0ff */
[----:B------:R-:W-:Y:S01]  /*1760*/  @!P0 IMAD.MOV R14, RZ, RZ, -R14 ;  /* 0x000000ffff0e8224 */ /* 0x000fe200078e0a0e */
[----:B------:R-:W-:Y:S01]  /*1770*/  ISETP.GE.AND P0, PT, R4, RZ, PT ;  /* 0x000000ff0400720c */ /* 0x000fe20003f06270 */
[----:B------:R-:W-:Y:S01]  /*1780*/  @!P4 IMAD.MOV R15, RZ, RZ, -R15 ;  /* 0x000000ffff0fc224 */ /* 0x000fe200078e0a0f */
[----:B------:R-:W-:Y:S01]  /*1790*/  IABS R19, R5 ;  /* 0x0000000500137213 */ /* 0x000fe20000000000 */
[--C-:B------:R-:W-:Y:S01]  /*17a0*/  @!P1 IMAD.IADD R16, R16, 0x1, -R8.reuse ;  /* 0x0000000110109824 */ /* 0x100fe200078e0a08 */
[----:B------:R-:W-:Y:S01]  /*17b0*/  ISETP.GE.AND P1, PT, R5, RZ, PT ;  /* 0x000000ff0500720c */ /* 0x000fe20003f26270 */
[----:B------:R-:W-:Y:S01]  /*17c0*/  STL [R1+0x6c4], R12 ;  /* 0x0006c40c01007387 */ /* 0x000fe20000100800 */
[----:B------:R-:W-:Y:S01]  /*17d0*/  IADD3 R5, R2, 0x1c, RZ ;  /* 0x0000001c02057810 */ /* 0x000fe20007ffe0ff */
[C---:B------:R-:W-:Y:S01]  /*17e0*/  IMAD.HI.U32 R6, R3.reuse, R19, RZ ;  /* 0x0000001303067227 */ /* 0x040fe200078e00ff */
[----:B------:R-:W-:Y:S01]  /*17f0*/  ISETP.GT.U32.AND P6, PT, R8, R17, PT ;  /* 0x000000110800720c */ /* 0x000fe20003fc4070 */
[----:B------:R0:W-:Y:S01]  /*1800*/  STL [R1+0x6c8], R13 ;  /* 0x0006c80d01007387 */ /* 0x0001e20000100800 */
[----:B------:R-:W-:Y:S01]  /*1810*/  IABS R20, R5 ;  /* 0x0000000500147213 */ /* 0x000fe20000000000 */
[----:B------:R-:W-:Y:S01]  /*1820*/  @!P3 IMAD.IADD R18, R18, 0x1, -R8 ;  /* 0x000000011212b824 */ /* 0x000fe200078e0a08 */
[----:B------:R-:W-:Y:S01]  /*1830*/  IADD3 R4, R2, 0x1a, RZ ;  /* 0x0000001a02047810 */ /* 0x000fe20007ffe0ff */
[----:B------:R-:W-:Y:S01]  /*1840*/  IMAD.MOV R6, RZ, RZ, -R6 ;  /* 0x000000ffff067224 */ /* 0x000fe200078e0a06 */
[----:B------:R-:W-:Y:S01]  /*1850*/  STL [R1+0x6cc], R14 ;  /* 0x0006cc0e01007387 */ /* 0x000fe20000100800 */
[----:B------:R-:W-:Y:S01]  /*1860*/  IMAD.HI.U32 R7, R3, R20, RZ ;  /* 0x0000001403077227 */ /* 0x000fe200078e00ff */
[----:B------:R-:W-:-:S02]  /*1870*/  ISETP.GT.U32.AND P3, PT, R8, R18, PT ;  /* 0x000000120800720c */ /* 0x000fc40003f64070 */
[----:B------:R-:W-:Y:S01]  /*1880*/  IABS R21, R4 ;  /* 0x0000000400157213 */ /* 0x000fe20000000000 */
[----:B------:R-:W-:Y:S01]  /*1890*/  IMAD.MOV R7, RZ, RZ, -R7 ;  /* 0x000000ffff077224 */ /* 0x000fe200078e0a07 */
[----:B------:R-:W-:Y:S01]  /*18a0*/  STL [R1+0x6d0], R15 ;  /* 0x0006d00f01007387 */ /* 0x000fe20000100800 */
[----:B------:R-:W-:Y:S01]  /*18b0*/  IMAD R19, R8, R6, R19 ;  /* 0x0000000608137224 */ /* 0x000fe200078e0213 */
[----:B------:R-:W-:Y:S01]  /*18c0*/  IADD3 R6, R2, 0x18, RZ ;  /* 0x0000001802067810 */ /* 0x000fe20007ffe0ff */
[----:B------:R-:W-:Y:S01]  /*18d0*/  IMAD R20, R8, R7, R20 ;  /* 0x0000000708147224 */ /* 0x000fe200078e0214 */
[----:B0-----:R-:W-:Y:S01]  /*18e0*/  IADD3 R13, R2, 0xc, RZ ;  /* 0x0000000c020d7810 */ /* 0x001fe20007ffe0ff */
[----:B------:R-:W-:Y:S01]  /*18f0*/  @!P6 IMAD.IADD R17, R17, 0x1, -R8 ;  /* 0x000000011111e824 */ /* 0x000fe200078e0a08 */
[----:B------:R-:W-:Y:S01]  /*1900*/  ISETP.GT.U32.AND P4, PT, R8, R19, PT ;  /* 0x000000130800720c */ /* 0x000fe20003f84070 */
[----:B------:R-:W-:Y:S01]  /*1910*/  @!P5 IMAD.MOV R16, RZ, RZ, -R16 ;  /* 0x000000ffff10d224 */ /* 0x000fe200078e0a10 */
[----:B------:R-:W-:Y:S01]  /*1920*/  IABS R22, R6 ;  /* 0x0000000600167213 */ /* 0x000fe20000000000 */
[----:B------:R-:W-:Y:S01]  /*1930*/  @!P3 IMAD.IADD R18, R18, 0x1, -R8 ;  /* 0x000000011212b824 */ /* 0x000fe200078e0a08 */
[----:B------:R-:W-:-:S02]  /*1940*/  ISETP.GT.U32.AND P6, PT, R8, R17, PT ;  /* 0x000000110800720c */ /* 0x000fc40003fc4070 */
[----:B------:R-:W-:Y:S01]  /*1950*/  ISETP.GE.AND P5, PT, R5, RZ, PT ;  /* 0x000000ff0500720c */ /* 0x000fe20003fa6270 */
[----:B------:R-:W-:Y:S01]  /*1960*/  @!P0 IMAD.MOV R18, RZ, RZ, -R18 ;  /* 0x000000ffff128224 */ /* 0x000fe200078e0a12 */
[----:B------:R-:W-:Y:S01]  /*1970*/  ISETP.GT.U32.AND P0, PT, R8, R20, PT ;  /* 0x000000140800720c */ /* 0x000fe20003f04070 */
[----:B------:R-:W-:Y:S01]  /*1980*/  IMAD.HI.U32 R5, R3, R21, RZ ;  /* 0x0000001503057227 */ /* 0x000fe200078e00ff */
[----:B------:R0:W-:Y:S01]  /*1990*/  STL [R1+0x6d4], R16 ;  /* 0x0006d41001007387 */ /* 0x0001e20000100800 */
[----:B------:R-:W-:Y:S02]  /*19a0*/  ISETP.GE.AND P3, PT, R6, RZ, PT ;  /* 0x000000ff0600720c */ /* 0x000fe40003f66270 */
[--C-:B------:R-:W-:Y:S01]  /*19b0*/  @!P4 IMAD.IADD R19, R19, 0x1, -R8.reuse ;  /* 0x000000011313c824 */ /* 0x100fe200078e0a08 */
[----:B------:R-:W-:Y:S01]  /*19c0*/  IABS R6, R0 ;  /* 0x0000000000067213 */ /* 0x000fe20000000000 */
[----:B------:R-:W-:Y:S01]  /*19d0*/  IMAD.MOV R5, RZ, RZ, -R5 ;  /* 0x000000ffff057224 */ /* 0x000fe200078e0a05 */
[----:B------:R1:W-:Y:S01]  /*19e0*/  STL [R1+0x40], R0 ;  /* 0x0000400001007387 */ /* 0x0003e20000100800 */
[--C-:B------:R-:W-:Y:S01]  /*19f0*/  @!P6 IMAD.IADD R17, R17, 0x1, -R8.reuse ;  /* 0x000000011111e824 */ /* 0x100fe200078e0a08 */
[C---:B------:R-:W-:Y:S01]  /*1a00*/  ISETP.GT.U32.AND P4, PT, R8.reuse, R19, PT ;  /* 0x000000130800720c */ /* 0x040fe20003f84070 */
[----:B------:R-:W-:Y:S01]  /*1a10*/  IMAD R21, R8, R5, R21 ;  /* 0x0000000508157224 */ /* 0x000fe200078e0215 */
[----:B------:R-:W-:Y:S01]  /*1a20*/  ISETP.GE.AND P6, PT, R4, RZ, PT ;  /* 0x000000ff0400720c */ /* 0x000fe20003fc6270 */
[----:B------:R-:W-:Y:S01]  /*1a30*/  @!P0 IMAD.IADD R20, R20, 0x1, -R8 ;  /* 0x0000000114148824 */ /* 0x000fe200078e0a08 */
[C---:B------:R-:W-:Y:S01]  /*1a40*/  IADD3 R5, R2.reuse, 0x16, RZ ;  /* 0x0000001602057810 */ /* 0x040fe20007ffe0ff */
[----:B------:R-:W-:Y:S01]  /*1a50*/  IMAD.HI.U32 R4, R3, R22, RZ ;  /* 0x0000001603047227 */ /* 0x000fe200078e00ff */
[----:B0-----:R-:W-:-:S02]  /*1a60*/  IADD3 R16, R2, 0x12, RZ ;  /* 0x0000001202107810 */ /* 0x001fc40007ffe0ff */
[C---:B------:R-:W-:Y:S01]  /*1a70*/  ISETP.GT.U32.AND P0, PT, R8.reuse, R20, PT ;  /* 0x000000140800720c */ /* 0x040fe20003f04070 */
[----:B------:R-:W-:Y:S01]  /*1a80*/  IMAD.MOV R4, RZ, RZ, -R4 ;  /* 0x000000ffff047224 */ /* 0x000fe200078e0a04 */
[----:B------:R-:W-:Y:S01]  /*1a90*/  IABS R23, R5 ;  /* 0x0000000500177213 */ /* 0x000fe20000000000 */
[----:B------:R-:W-:Y:S01]  /*1aa0*/  @!P2 IMAD.MOV R17, RZ, RZ, -R17 ;  /* 0x000000ffff11a224 */ /* 0x000fe200078e0a11 */
[----:B------:R-:W-:Y:S01]  /*1ab0*/  IABS R25, R16 ;  /* 0x0000001000197213 */ /* 0x000fe20000000000 */
[----:B------:R-:W-:Y:S01]  /*1ac0*/  IMAD R22, R8, R4, R22 ;  /* 0x0000000408167224 */ /* 0x000fe200078e0216 */
[----:B------:R-:W-:Y:S01]  /*1ad0*/  ISETP.GE.AND P2, PT, R5, RZ, PT ;  /* 0x000000ff0500720c */ /* 0x000fe20003f46270 */
[----:B------:R-:W-:Y:S01]  /*1ae0*/  @!P4 IMAD.IADD R19, R19, 0x1, -R8 ;  /* 0x000000011313c824 */ /* 0x000fe200078e0a08 */
[----:B------:R-:W-:Y:S01]  /*1af0*/  ISETP.GE.AND P4, PT, R24, RZ, PT ;  /* 0x000000ff1800720c */ /* 0x000fe20003f86270 */
[----:B------:R-:W-:Y:S01]  /*1b00*/  IMAD.HI.U32 R4, R3, R23, RZ ;  /* 0x0000001703047227 */ /* 0x000fe200078e00ff */
[----:B------:R-:W-:-:S02]  /*1b10*/  IABS R24, R24 ;  /* 0x0000001800187213 */ /* 0x000fc40000000000 */
[----:B-1----:R-:W-:Y:S01]  /*1b20*/  IADD3 R0, R2, 0xe, RZ ;  /* 0x0000000e02007810 */ /* 0x002fe20007ffe0ff */
[----:B------:R-:W-:Y:S01]  /*1b30*/  @!P0 IMAD.IADD R20, R20, 0x1, -R8 ;  /* 0x0000000114148824 */ /* 0x000fe200078e0a08 */
[C---:B------:R-:W-:Y:S01]  /*1b40*/  ISETP.GT.U32.AND P0, PT, R8.reuse, R22, PT ;  /* 0x000000160800720c */ /* 0x040fe20003f04070 */
[----:B------:R-:W-:Y:S01]  /*1b50*/  @!P1 IMAD.MOV R19, RZ, RZ, -R19 ;  /* 0x000000ffff139224 */ /* 0x000fe200078e0a13 */
[----:B------:R-:W-:Y:S01]  /*1b60*/  ISETP.GT.U32.AND P1, PT, R8, R21, PT ;  /* 0x000000150800720c */ /* 0x000fe20003f24070 */
[----:B------:R-:W-:Y:S01]  /*1b70*/  IMAD.MOV R4, RZ, RZ, -R4 ;  /* 0x000000ffff047224 */ /* 0x000fe200078e0a04 */
[----:B------:R-:W-:Y:S01]  /*1b80*/  IABS R27, R0 ;  /* 0x00000000001b7213 */ /* 0x000fe20000000000 */
[C---:B------:R-:W-:Y:S01]  /*1b90*/  IMAD.HI.U32 R5, R3.reuse, R24, RZ ;  /* 0x0000001803057227 */ /* 0x040fe200078e00ff */
[----:B------:R-:W-:Y:S01]  /*1ba0*/  IABS R28, R13 ;  /* 0x0000000d001c7213 */ /* 0x000fe20000000000 */
[----:B------:R0:W-:Y:S01]  /*1bb0*/  STL [R1+0x34], R0 ;  /* 0x0000340001007387 */ /* 0x0001e20000100800 */
[----:B------:R-:W-:Y:S01]  /*1bc0*/  IADD3 R14, R2, 0x2, RZ ;  /* 0x00000002020e7810 */ /* 0x000fe20007ffe0ff */
[----:B------:R-:W-:Y:S01]  /*1bd0*/  IMAD R23, R8, R4, R23 ;  /* 0x0000000408177224 */ /* 0x000fe200078e0217 */
[----:B------:R-:W-:Y:S01]  /*1be0*/  IABS R12, R2 ;  /* 0x00000002000c7213 */ /* 0x000fe20000000000 */
[----:B------:R-:W-:-:S04]  /*1bf0*/  IMAD.HI.U32 R7, R3, R25, RZ ;  /* 0x0000001903077227 */ /* 0x000fc800078e00ff */
[--C-:B------:R-:W-:Y:S02]  /*1c00*/  @!P0 IMAD.IADD R22, R22, 0x1, -R8.reuse ;  /* 0x0000000116168824 */ /* 0x100fe400078e0a08 */
[----:B------:R-:W-:Y:S02]  /*1c10*/  @!P1 IMAD.IADD R21, R21, 0x1, -R8 ;  /* 0x0000000115159824 */ /* 0x000fe400078e0a08 */
[----:B------:R-:W-:Y:S01]  /*1c20*/  @!P5 IMAD.MOV R20, RZ, RZ, -R20 ;  /* 0x000000ffff14d224 */ /* 0x000fe200078e0a14 */
[C---:B------:R-:W-:Y:S01]  /*1c30*/  ISETP.GT.U32.AND P0, PT, R8.reuse, R22, PT ;  /* 0x000000160800720c */ /* 0x040fe20003f04070 */
[----:B------:R-:W-:Y:S01]  /*1c40*/  IMAD.HI.U32 R26, R3, R6, RZ ;  /* 0x00000006031a7227 */ /* 0x000fe200078e00ff */
[C---:B------:R-:W-:Y:S02]  /*1c50*/  ISETP.GT.U32.AND P1, PT, R8.reuse, R21, PT ;  /* 0x000000150800720c */ /* 0x040fe40003f24070 */
[----:B------:R-:W-:Y:S01]  /*1c60*/  ISETP.GT.U32.AND P5, PT, R8, R23, PT ;  /* 0x000000170800720c */ /* 0x000fe20003fa4070 */
[----:B------:R-:W-:-:S02]  /*1c70*/  IMAD.MOV R4, RZ, RZ, -R5 ;  /* 0x000000ffff047224 */ /* 0x000fc400078e0a05 */
[----:B------:R-:W-:Y:S01]  /*1c80*/  IMAD.MOV R5, RZ, RZ, -R7 ;  /* 0x000000ffff057224 */ /* 0x000fe200078e0a07 */
[----:B------:R-:W-:Y:S01]  /*1c90*/  IABS R7, R10 ;  /* 0x0000000a00077213 */ /* 0x000fe20000000000 */
[----:B------:R-:W-:Y:S02]  /*1ca0*/  IMAD.MOV R26, RZ, RZ, -R26 ;  /* 0x000000ffff1a7224 */ /* 0x000fe400078e0a1a */
[C---:B------:R-:W-:Y:S02]  /*1cb0*/  IMAD R25, R8.reuse, R5, R25 ;  /* 0x0000000508197224 */ /* 0x040fe400078e0219 */
[C---:B------:R-:W-:Y:S02]  /*1cc0*/  IMAD R24, R8.reuse, R4, R24 ;  /* 0x0000000408187224 */ /* 0x040fe400078e0218 */
[----:B------:R-:W-:Y:S01]  /*1cd0*/  IMAD R26, R8, R26, R6 ;  /* 0x0000001a081a7224 */ /* 0x000fe200078e0206 */
[----:B------:R-:W-:Y:S01]  /*1ce0*/  IABS R6, R11 ;  /* 0x0000000b00067213 */ /* 0x000fe20000000000 */
[--C-:B------:R-:W-:Y:S01]  /*1cf0*/  @!P0 IMAD.IADD R22, R22, 0x1, -R8.reuse ;  /* 0x0000000116168824 */ /* 0x100fe200078e0a08 */
[C---:B------:R-:W-:Y:S01]  /*1d00*/  ISETP.GT.U32.AND P0, PT, R8.reuse, R25, PT ;  /* 0x000000190800720c */ /* 0x040fe20003f04070 */
[--C-:B------:R-:W-:Y:S01]  /*1d10*/  @!P1 IMAD.IADD R21, R21, 0x1, -R8.reuse ;  /* 0x0000000115159824 */ /* 0x100fe200078e0a08 */
[C---:B------:R-:W-:Y:S01]  /*1d20*/  ISETP.GT.U32.AND P1, PT, R8.reuse, R24, PT ;  /* 0x000000180800720c */ /* 0x040fe20003f24070 */
[----:B------:R-:W-:Y:S01]  /*1d30*/  @!P5 IMAD.IADD R23, R23, 0x1, -R8 ;  /* 0x000000011717d824 */ /* 0x000fe200078e0a08 */
[----:B------:R-:W-:Y:S01]  /*1d40*/  ISETP.GT.U32.AND P5, PT, R8, R26, PT ;  /* 0x0000001a0800720c */ /* 0x000fe20003fa4070 */
[----:B------:R-:W-:-:S04]  /*1d50*/  IMAD.HI.U32 R4, R3, R27, RZ ;  /* 0x0000001b03047227 */ /* 0x000fc800078e00ff */
[----:B------:R-:W-:Y:S02]  /*1d60*/  IMAD.MOV R4, RZ, RZ, -R4 ;  /* 0x000000ffff047224 */ /* 0x000fe400078e0a04 */
[----:B0-----:R-:W-:Y:S02]  /*1d70*/  IMAD.MOV.U32 R0, RZ, RZ, R7 ;  /* 0x000000ffff007224 */ /* 0x001fe400078e0007 */
[--C-:B------:R-:W-:Y:S02]  /*1d80*/  @!P0 IMAD.IADD R25, R25, 0x1, -R8.reuse ;  /* 0x0000000119198824 */ /* 0x100fe400078e0a08 */
[--C-:B------:R-:W-:Y:S01]  /*1d90*/  @!P1 IMAD.IADD R24, R24, 0x1, -R8.reuse ;  /* 0x0000000118189824 */ /* 0x100fe200078e0a08 */
[----:B------:R-:W-:Y:S01]  /*1da0*/  ISETP.GT.U32.AND P1, PT, R8, R23, PT ;  /* 0x000000170800720c */ /* 0x000fe20003f24070 */
[----:B------:R-:W-:Y:S01]  /*1db0*/  @!P5 IMAD.IADD R26, R26, 0x1, -R8 ;  /* 0x000000011a1ad824 */ /* 0x000fe200078e0a08 */
[C---:B------:R-:W-:Y:S01]  /*1dc0*/  ISETP.GT.U32.AND P5, PT, R8.reuse, R25, PT ;  /* 0x000000190800720c */ /* 0x040fe20003fa4070 */
[----:B------:R-:W-:Y:S01]  /*1dd0*/  IMAD.HI.U32 R7, R3, R6, RZ ;  /* 0x0000000603077227 */ /* 0x000fe200078e00ff */
[----:B------:R-:W-:-:S03]  /*1de0*/  ISETP.GT.U32.AND P0, PT, R8, R24, PT ;  /* 0x000000180800720c */ /* 0x000fc60003f04070 */
[----:B------:R-:W-:Y:S01]  /*1df0*/  @!P6 IMAD.MOV R21, RZ, RZ, -R21 ;  /* 0x000000ffff15e224 */ /* 0x000fe200078e0a15 */
[----:B------:R-:W-:Y:S01]  /*1e00*/  ISETP.GT.U32.AND P6, PT, R8, R26, PT ;  /* 0x0000001a0800720c */ /* 0x000fe20003fc4070 */
[----:B------:R-:W-:-:S04]  /*1e10*/  IMAD.HI.U32 R5, R3, R28, RZ ;  /* 0x0000001c03057227 */ /* 0x000fc800078e00ff */
[----:B------:R-:W-:Y:S02]  /*1e20*/  IMAD R27, R8, R4, R27 ;  /* 0x00000004081b7224 */ /* 0x000fe400078e021b */
[----:B------:R-:W-:-:S04]  /*1e30*/  IMAD.HI.U32 R4, R3, R29, RZ ;  /* 0x0000001d03047227 */ /* 0x000fc800078e00ff */
[----:B------:R-:W-:Y:S02]  /*1e40*/  IMAD.MOV R7, RZ, RZ, -R7 ;  /* 0x000000ffff077224 */ /* 0x000fe400078e0a07 */
[----:B------:R-:W-:Y:S02]  /*1e50*/  IMAD.MOV R5, RZ, RZ, -R5 ;  /* 0x000000ffff057224 */ /* 0x000fe400078e0a05 */
[----:B------:R-:W-:Y:S02]  /*1e60*/  IMAD.MOV R4, RZ, RZ, -R4 ;  /* 0x000000ffff047224 */ /* 0x000fe400078e0a04 */
[C---:B------:R-:W-:Y:S02]  /*1e70*/  IMAD R7, R8.reuse, R7, R6 ;  /* 0x0000000708077224 */ /* 0x040fe400078e0206 */
[C---:B------:R-:W-:Y:S02]  /*1e80*/  IMAD R28, R8.reuse, R5, R28 ;  /* 0x00000005081c7224 */ /* 0x040fe400078e021c */
[C---:B------:R-:W-:Y:S01]  /*1e90*/  IMAD R6, R8.reuse, R4, R29 ;  /* 0x0000000408067224 */ /* 0x040fe200078e021d */
[----:B------:R-:W-:Y:S01]  /*1ea0*/  IABS R29, R14 ;  /* 0x0000000e001d7213 */ /* 0x000fe20000000000 */
[--C-:B------:R-:W-:Y:S01]  /*1eb0*/  @!P5 IMAD.IADD R25, R25, 0x1, -R8.reuse ;  /* 0x000000011919d824 */ /* 0x100fe200078e0a08 */
[----:B------:R-:W-:Y:S01]  /*1ec0*/  ISETP.GT.U32.AND P5, PT, R8, R7, PT ;  /* 0x000000070800720c */ /* 0x000fe20003fa4070 */
[--C-:B------:R-:W-:Y:S01]  /*1ed0*/  @!P0 IMAD.IADD R24, R24, 0x1, -R8.reuse ;  /* 0x0000000118188824 */ /* 0x100fe200078e0a08 */
[C---:B------:R-:W-:Y:S01]  /*1ee0*/  ISETP.GT.U32.AND P0, PT, R8.reuse, R28, PT ;  /* 0x0000001c0800720c */ /* 0x040fe20003f04070 */
[--C-:B------:R-:W-:Y:S01]  /*1ef0*/  @!P1 IMAD.IADD R23, R23, 0x1, -R8.reuse ;  /* 0x0000000117179824 */ /* 0x100fe200078e0a08 */
[----:B------:R-:W-:Y:S01]  /*1f00*/  ISETP.GT.U32.AND P1, PT, R8, R27, PT ;  /* 0x0000001b0800720c */ /* 0x000fe20003f24070 */
[----:B------:R-:W-:Y:S01]  /*1f10*/  @!P6 IMAD.IADD R26, R26, 0x1, -R8 ;  /* 0x000000011a1ae824 */ /* 0x000fe200078e0a08 */
[----:B------:R-:W-:Y:S01]  /*1f20*/  ISETP.GT.U32.AND P6, PT, R8, R6, PT ;  /* 0x000000060800720c */ /* 0x000fe20003fc4070 */
[----:B------:R-:W-:-:S04]  /*1f30*/  IMAD.HI.U32 R5, R3, R0, RZ ;  /* 0x0000000003057227 */ /* 0x000fc800078e00ff */
[----:B------:R-:W-:Y:S02]  /*1f40*/  IMAD.MOV R5, RZ, RZ, -R5 ;  /* 0x000000ffff057224 */ /* 0x000fe400078e0a05 */
[----:B------:R-:W-:Y:S01]  /*1f50*/  @!P5 IMAD.IADD R7, R7, 0x1, -R8 ;  /* 0x000000010707d824 */ /* 0x000fe200078e0a08 */
[----:B------:R-:W-:Y:S01]  /*1f60*/  ISETP.GE.AND P5, PT, R16, RZ, PT ;  /* 0x000000ff1000720c */ /* 0x000fe20003fa6270 */
[----:B------:R-:W-:Y:S01]  /*1f70*/  IMAD R5, R8, R5, R0 ;  /* 0x0000000508057224 */ /* 0x000fe200078e0200 */
[----:B------:R-:W2:Y:S01]  /*1f80*/  LDL.LU R16, [R1+0x6d4] ;  /* 0x0006d40001107983 */ /* 0x000ea20000300800 */
[--C-:B------:R-:W-:Y:S01]  /*1f90*/  @!P0 IMAD.IADD R28, R28, 0x1, -R8.reuse ;  /* 0x000000011c1c8824 */ /* 0x100fe200078e0a08 */
[----:B------:R-:W-:Y:S01]  /*1fa0*/  IADD3 R0, R2, 0x4, RZ ;  /* 0x0000000402007810 */ /* 0x000fe20007ffe0ff */
[--C-:B------:R-:W-:Y:S01]  /*1fb0*/  @!P1 IMAD.IADD R27, R27, 0x1, -R8.reuse ;  /* 0x000000011b1b9824 */ /* 0x100fe200078e0a08 */
[----:B------:R-:W-:Y:S01]  /*1fc0*/  ISETP.GT.U32.AND P0, PT, R8, R5, PT ;  /* 0x000000050800720c */ /* 0x000fe20003f04070 */
[----:B------:R-:W-:Y:S01]  /*1fd0*/  @!P6 IMAD.IADD R6, R6, 0x1, -R8 ;  /* 0x000000010606e824 */ /* 0x000fe200078e0a08 */
[----:B------:R-:W-:Y:S01]  /*1fe0*/  IABS R4, R0 ;  /* 0x0000000000047213 */ /* 0x000fe20000000000 */
[----:B------:R-:W3:Y:S01]  /*1ff0*/  LDL.LU R8, [R1+0x40] ;  /* 0x0000400001087983 */ /* 0x000ee20000300800 */
[----:B------:R-:W-:Y:S01]  /*2000*/  IMAD.MOV.U32 R15, RZ, RZ, R29 ;  /* 0x000000ffff0f7224 */ /* 0x000fe200078e001d */
[----:B------:R-:W-:Y:S01]  /*2010*/  ISETP.GE.AND P1, PT, R2, RZ, PT ;  /* 0x000000ff0200720c */ /* 0x000fe20003f26270 */
[----:B------:R-:W-:-:S02]  /*2020*/  @!P2 IMAD.MOV R23, RZ, RZ, -R23 ;  /* 0x000000ffff17a224 */ /* 0x000fc400078e0a17 */
[----:B------:R-:W-:-:S04]  /*2030*/  IMAD.HI.U32 R2, R3, R4, RZ ;  /* 0x0000000403027227 */ /* 0x000fc800078e00ff */
[----:B------:R-:W-:-:S04]  /*2040*/  IMAD.HI.U32 R29, R3, R15, RZ ;  /* 0x0000000f031d7227 */ /* 0x000fc800078e00ff */
[----:B------:R-:W-:Y:S02]  /*2050*/  @!P3 IMAD.MOV R22, RZ, RZ, -R22 ;  /* 0x000000ffff16b224 */ /* 0x000fe400078e0a16 */
[----:B------:R-:W-:-:S04]  /*2060*/  IMAD.HI.U32 R3, R3, R12, RZ ;  /* 0x0000000c03037227 */ /* 0x000fc800078e00ff */
[----:B------:R-:W-:Y:S02]  /*2070*/  IMAD.MOV R2, RZ, RZ, -R2 ;  /* 0x000000ffff027224 */ /* 0x000fe400078e0a02 */
[----:B------:R-:W-:Y:S02]  /*2080*/  IMAD.MOV R29, RZ, RZ, -R29 ;  /* 0x000000ffff1d7224 */ /* 0x000fe400078e0a1d */
[----:B------:R-:W-:Y:S02]  /*2090*/  IMAD.MOV R3, RZ, RZ, -R3 ;  /* 0x000000ffff037224 */ /* 0x000fe400078e0a03 */
[----:B------:R-:W-:Y:S02]  /*20a0*/  @!P4 IMAD.MOV R24, RZ, RZ, -R24 ;  /* 0x000000ffff18c224 */ /* 0x000fe400078e0a18 */
[----:B------:R-:W-:Y:S01]  /*20b0*/  @!P5 IMAD.MOV R25, RZ, RZ, -R25 ;  /* 0x000000ffff19d224 */ /* 0x000fe200078e0a19 */
[----:B---3--:R-:W-:Y:S02]  /*20c0*/  ISETP.GE.AND P6, PT, R8, RZ, PT ;  /* 0x000000ff0800720c */ /* 0x008fe40003fc6270 */
[----:B------:R-:W-:-:S04]  /*20d0*/  IABS R8, c[0x0][0x17c] ;  /* 0x00005f0000087a13 */ /* 0x000fc80000000000 */
[C---:B------:R-:W-:Y:S01]  /*20e0*/  ISETP.GT.U32.AND P2, PT, R8.reuse, R28, PT ;  /* 0x0000001c0800720c */ /* 0x040fe20003f44070 */
[----:B------:R-:W-:Y:S01]  /*20f0*/  @!P0 IMAD.IADD R5, R5, 0x1, -R8 ;  /* 0x0000000105058824 */ /* 0x000fe200078e0a08 */
[C---:B------:R-:W-:Y:S02]  /*2100*/  ISETP.GT.U32.AND P0, PT, R8.reuse, R27, PT ;  /* 0x0000001b0800720c */ /* 0x040fe40003f04070 */
[C---:B------:R-:W-:Y:S01]  /*2110*/  ISETP.GT.U32.AND P3, PT, R8.reuse, R7, PT ;  /* 0x000000070800720c */ /* 0x040fe20003f64070 */
[C---:B------:R-:W-:Y:S02]  /*2120*/  IMAD R4, R8.reuse, R2, R4 ;  /* 0x0000000208047224 */ /* 0x040fe400078e0204 */
[C---:B------:R-:W-:Y:S02]  /*2130*/  IMAD R2, R8.reuse, R29, R15 ;  /* 0x0000001d08027224 */ /* 0x040fe400078e020f */
[C---:B------:R-:W-:Y:S01]  /*2140*/  IMAD R3, R8.reuse, R3, R12 ;  /* 0x0000000308037224 */ /* 0x040fe200078e020c */
[----:B------:R-:W-:Y:S01]  /*2150*/  ISETP.GT.U32.AND P5, PT, R8, R6, PT ;  /* 0x000000060800720c */ /* 0x000fe20003fa4070 */
[----:B------:R-:W-:Y:S01]  /*2160*/  @!P6 IMAD.MOV R26, RZ, RZ, -R26 ;  /* 0x000000ffff1ae224 */ /* 0x000fe200078e0a1a */
[----:B------:R-:W3:Y:S01]  /*2170*/  LDL.LU R15, [R1+0x6d0] ;  /* 0x0006d000010f7983 */ /* 0x000ee20000300800 */
[--C-:B------:R-:W-:Y:S01]  /*2180*/  @!P2 IMAD.IADD R28, R28, 0x1, -R8.reuse ;  /* 0x000000011c1ca824 */ /* 0x100fe200078e0a08 */
[C---:B------:R-:W-:Y:S01]  /*2190*/  ISETP.GT.U32.AND P4, PT, R8.reuse, R5, PT ;  /* 0x000000050800720c */ /* 0x040fe20003f84070 */
[--C-:B------:R-:W-:Y:S01]  /*21a0*/  @!P0 IMAD.IADD R27, R27, 0x1, -R8.reuse ;  /* 0x000000011b1b8824 */ /* 0x100fe200078e0a08 */
[C---:B------:R-:W-:Y:S01]  /*21b0*/  ISETP.GT.U32.AND P6, PT, R8.reuse, R4, PT ;  /* 0x000000040800720c */ /* 0x040fe20003fc4070 */
[----:B------:R-:W-:Y:S01]  /*21c0*/  @!P3 IMAD.IADD R7, R7, 0x1, -R8 ;  /* 0x000000010707b824 */ /* 0x000fe200078e0a08 */
[----:B------:R-:W-:-:S02]  /*21d0*/  ISETP.GT.U32.AND P0, PT, R8, R3, PT ;  /* 0x000000030800720c */ /* 0x000fc40003f04070 */
[----:B------:R-:W-:Y:S02]  /*21e0*/  ISETP.GT.U32.AND P2, PT, R8, R2, PT ;  /* 0x000000020800720c */ /* 0x000fe40003f44070 */
[----:B------:R-:W4:Y:S01]  /*21f0*/  LDL.LU R8, [R1+0x34] ;  /* 0x0000340001087983 */ /* 0x000f220000300800 */
[----:B------:R-:W-:-:S05]  /*2200*/  IMAD.MOV.U32 R12, RZ, RZ, c[0x0][0x180] ;  /* 0x00006000ff0c7624 */ /* 0x000fca00078e00ff */
[----:B------:R-:W-:-:S04]  /*2210*/  IADD3 R12, R12, 0x1f, RZ ;  /* 0x0000001f0c0c7810 */ /* 0x000fc80007ffe0ff */
[----:B------:R-:W-:-:S04]  /*2220*/  SHF.R.S32.HI R29, RZ, 0x1f, R12 ;  /* 0x0000001fff1d7819 */ /* 0x000fc8000001140c */
[----:B------:R-:W-:-:S06]  /*2230*/  LEA.HI R12, R29, R12, RZ, 0x5 ;  /* 0x0000000c1d0c7211 */ /* 0x000fcc00078f28ff */
[----:B------:R-:W2:Y:S01]  /*2240*/  LDL.LU R12, [R1+0x1c] ;  /* 0x00001c00010c7983 */ /* 0x000ea20000300800 */
[----:B----4-:R-:W-:Y:S02]  /*2250*/  ISETP.GE.AND P3, PT, R8, RZ, PT ;  /* 0x000000ff0800720c */ /* 0x010fe40003f66270 */
[----:B------:R-:W-:-:S05]  /*2260*/  IABS R8, c[0x0][0x17c] ;  /* 0x00005f0000087a13 */ /* 0x000fca0000000000 */
[--C-:B------:R-:W-:Y:S01]  /*2270*/  @!P6 IMAD.IADD R4, R4, 0x1, -R8.reuse ;  /* 0x000000010404e824 */ /* 0x100fe200078e0a08 */
[----:B------:R-:W-:Y:S02]  /*2280*/  ISETP.GE.AND P6, PT, R9, RZ, PT ;  /* 0x000000ff0900720c */ /* 0x000fe40003fc6270 */
[----:B------:R-:W0:Y:S01]  /*2290*/  S2R R9, SR_TID.X ;  /* 0x0000000000097919 */ /* 0x000e220000002100 */
[--C-:B------:R-:W-:Y:S01]  /*22a0*/  @!P5 IMAD.IADD R6, R6, 0x1, -R8.reuse ;  /* 0x000000010606d824 */ /* 0x100fe200078e0a08 */
[----:B------:R-:W-:Y:S01]  /*22b0*/  ISETP.GE.AND P5, PT, R13, RZ, PT ;  /* 0x000000ff0d00720c */ /* 0x000fe20003fa6270 */
[----:B------:R-:W-:Y:S01]  /*22c0*/  @!P4 IMAD.IADD R5, R5, 0x1, -R8 ;  /* 0x000000010505c824 */ /* 0x000fe200078e0a08 */
[----:B------:R-:W-:Y:S02]  /*22d0*/  ISETP.GE.AND P4, PT, R11, RZ, PT ;  /* 0x000000ff0b00720c */ /* 0x000fe40003f86270 */
[----:B------:R-:W4:Y:S09]  /*22e0*/  LDL.LU R11, [R1+0x18] ;  /* 0x00001800010b7983 */ /* 0x000f320000300800 */
[----:B------:R-:W-:Y:S01]  /*22f0*/  @!P5 IMAD.MOV R28, RZ, RZ, -R28 ;  /* 0x000000ffff1cd224 */ /* 0x000fe200078e0a1c */
[----:B------:R-:W-:-:S02]  /*2300*/  ISETP.GE.AND P5, PT, R10, RZ, PT ;  /* 0x000000ff0a00720c */ /* 0x000fc40003fa6270 */
[----:B------:R-:W3:Y:S01]  /*2310*/  LDL.LU R10, [R1+0xc] ;  /* 0x00000c00010a7983 */ /* 0x000ee20000300800 */
[C---:B0-----:R-:W-:Y:S01]  /*2320*/  IMAD.SHL.U32 R13, R9.reuse, 0x2, RZ ;  /* 0x00000002090d7824 */ /* 0x041fe200078e00ff */
[----:B------:R-:W-:Y:S02]  /*2330*/  LOP3.LUT R29, R9, 0x7, RZ, 0xc0, !PT ;  /* 0x00000007091d7812 */ /* 0x000fe400078ec0ff */
[----:B------:R-:W3:Y:S01]  /*2340*/  LDL.LU R9, [R1+0x8] ;  /* 0x0000080001097983 */ /* 0x000ee20000300800 */
[--C-:B------:R-:W-:Y:S01]  /*2350*/  @!P0 IMAD.IADD R3, R3, 0x1, -R8.reuse ;  /* 0x0000000103038824 */ /* 0x100fe200078e0a08 */
[----:B------:R-:W-:Y:S01]  /*2360*/  ISETP.GT.U32.AND P0, PT, R8, R4, PT ;  /* 0x000000040800720c */ /* 0x000fe20003f04070 */
[----:B------:R-:W-:Y:S02]  /*2370*/  @!P2 IMAD.IADD R2, R2, 0x1, -R8 ;  /* 0x000000010202a824 */ /* 0x000fe400078e0a08 */
[----:B------:R-:W-:Y:S01]  /*2380*/  @!P3 IMAD.MOV R27, RZ, RZ, -R27 ;  /* 0x000000ffff1bb224 */ /* 0x000fe200078e0a1b */
[----:B------:R-:W-:-:S02]  /*2390*/  ISETP.GT.U32.AND P2, PT, R8, R3, PT ;  /* 0x000000030800720c */ /* 0x000fc40003f44070 */
[----:B------:R-:W-:-:S07]  /*23a0*/  ISETP.GT.U32.AND P3, PT, R8, R2, PT ;  /* 0x000000020800720c */ /* 0x000fce0003f64070 */
[----:B------:R-:W-:Y:S02]  /*23b0*/  @!P0 IMAD.IADD R4, R4, 0x1, -R8 ;  /* 0x0000000104048824 */ /* 0x000fe400078e0a08 */
[----:B------:R-:W0:Y:S01]  /*23c0*/  S2R R8, SR_TID.X ;  /* 0x0000000000087919 */ /* 0x000e220000002100 */
[----:B------:R-:W-:Y:S01]  /*23d0*/  ISETP.GE.AND P0, PT, R0, RZ, PT ;  /* 0x000000ff0000720c */ /* 0x000fe20003f06270 */
[----:B------:R-:W-:Y:S02]  /*23e0*/  IMAD R0, R29, 0x110, RZ ;  /* 0x000001101d007824 */ /* 0x000fe400078e02ff */
[----:B------:R-:W1:Y:S01]  /*23f0*/  S2R R29, SR_TID.X ;  /* 0x00000000001d7919 */ /* 0x000e620000002100 */
[----:B------:R-:W-:Y:S01]  /*2400*/  LOP3.LUT R13, R13, 0x10, RZ, 0xc0, !PT ;  /* 0x000000100d0d7812 */ /* 0x000fe200078ec0ff */
[----:B0-----:R-:W-:-:S03]  /*2410*/  IMAD.SHL.U32 R8, R8, 0x8, RZ ;  /* 0x0000000808087824 */ /* 0x001fc600078e00ff */
[----:B-1----:R-:W-:Y:S02]  /*2420*/  LOP3.LUT R13, R13, 0x20, R29, 0xf8, !PT ;  /* 0x000000200d0d7812 */ /* 0x002fe400078ef81d */
[----:B------:R-:W-:Y:S02]  /*2430*/  LOP3.LUT R8, R8, 0x30, RZ, 0xc0, !PT ;  /* 0x0000003008087812 */ /* 0x000fe400078ec0ff */
[----:B------:R-:W-:-:S05]  /*2440*/  LOP3.LUT R29, R29, 0x7, RZ, 0xc0, !PT ;  /* 0x000000071d1d7812 */ /* 0x000fca00078ec0ff */
[----:B------:R-:W-:Y:S01]  /*2450*/  IMAD R29, R29, 0x40, R8 ;  /* 0x000000401d1d7824 */ /* 0x000fe200078e0208 */
[----:B------:R-:W-:-:S05]  /*2460*/  IABS R8, c[0x0][0x17c] ;  /* 0x00005f0000087a13 */ /* 0x000fca0000000000 */
[----:B------:R-:W-:Y:S02]  /*2470*/  @!P2 IMAD.IADD R3, R3, 0x1, -R8 ;  /* 0x000000010303a824 */ /* 0x000fe400078e0a08 */
[----:B------:R-:W0:Y:S01]  /*2480*/  S2R R8, SR_TID.X ;  /* 0x0000000000087919 */ /* 0x000e220000002100 */
[----:B------:R-:W-:Y:S02]  /*2490*/  LOP3.LUT R0, R0, R13, RZ, 0x3c, !PT ;  /* 0x0000000d00007212 */ /* 0x000fe400078e3cff */
[----:B------:R-:W-:Y:S02]  /*24a0*/  ISETP.GE.AND P2, PT, R14, RZ, PT ;  /* 0x000000ff0e00720c */ /* 0x000fe40003f46270 */
[----:B------:R-:W3:Y:S04]  /*24b0*/  LDL.LU R14, [R1+0x6cc] ;  /* 0x0006cc00010e7983 */ /* 0x000ee80000300800 */
[----:B------:R-:W3:Y:S01]  /*24c0*/  LDL.LU R13, [R1+0x6c8] ;  /* 0x0006c800010d7983 */ /* 0x000ee20000300800 */
[----:B0-----:R-:W-:-:S05]  /*24d0*/  IMAD.SHL.U32 R8, R8, 0x2, RZ ;  /* 0x0000000208087824 */ /* 0x001fca00078e00ff */
[----:B------:R-:W-:Y:S02]  /*24e0*/  LOP3.LUT R29, R29, 0x30, R8, 0x78, !PT ;  /* 0x000000301d1d7812 */ /* 0x000fe400078e7808 */
[----:B------:R-:W-:-:S05]  /*24f0*/  IABS R8, c[0x0][0x17c] ;  /* 0x00005f0000087a13 */ /* 0x000fca0000000000 */
[----:B------:R-:W-:Y:S01]  /*2500*/  @!P3 IMAD.IADD R2, R2, 0x1, -R8 ;  /* 0x000000010202b824 */ /* 0x000fe200078e0a08 */
[----:B------:R-:W-:Y:S02]  /*2510*/  ISETP.NE.AND P3, PT, RZ, c[0x0][0x17c], PT ;  /* 0x00005f00ff007a0c */ /* 0x000fe40003f65270 */
[----:B------:R-:W-:Y:S01]  /*2520*/  LOP3.LUT R8, RZ, c[0x0][0x17c], RZ, 0x33, !PT ;  /* 0x00005f00ff087a12 */ /* 0x000fe200078e33ff */
[----:B------:R0:W-:Y:S03]  /*2530*/  STL [R1+0x6b4], R0 ;  /* 0x0006b40001007387 */ /* 0x0001e60000100800 */
[C---:B--2---:R-:W-:Y:S01]  /*2540*/  SEL R12, R8.reuse, R12, !P3 ;  /* 0x0000000c080c7207 */ /* 0x044fe20005800000 */
[----:B0-----:R-:W2:Y:S04]  /*2550*/  LDL.LU R0, [R1] ;  /* 0x0000000001007983 */ /* 0x001ea80000300800 */
[----:B------:R0:W-:Y:S04]  /*2560*/  STL [R1+0x684], R29 ;  /* 0x0006841d01007387 */ /* 0x0001e80000100800 */
[----:B0-----:R-:W2:Y:S04]  /*2570*/  LDL.LU R29, [R1+0x4] ;  /* 0x00000400011d7983 */ /* 0x001ea80000300800 */
[----:B------:R0:W-:Y:S04]  /*2580*/  STL [R1+0x1c], R12 ;  /* 0x00001c0c01007387 */ /* 0x0001e80000100800 */
[----:B0-----:R-:W2:Y:S01]  /*2590*/  LDL.LU R12, [R1+0x6c4] ;  /* 0x0006c400010c7983 */ /* 0x001ea20000300800 */
[----:B----4-:R-:W-:-:S05]  /*25a0*/  SEL R11, R8, R11, !P3 ;  /* 0x0000000b080b7207 */ /* 0x010fca0005800000 */
[----:B------:R0:W-:Y:S01]  /*25b0*/  STL [R1+0x14], R11 ;  /* 0x0000140b01007387 */ /* 0x0001e20000100800 */
[----:B---3--:R-:W-:-:S03]  /*25c0*/  SEL R10, R8, R10, !P3 ;  /* 0x0000000a080a7207 */ /* 0x008fc60005800000 */
[----:B0-----:R-:W3:Y:S01]  /*25d0*/  LDL.LU R11, [R1+0x6c0] ;  /* 0x0006c000010b7983 */ /* 0x001ee20000300800 */
[----:B------:R-:W-:-:S03]  /*25e0*/  SEL R9, R8, R9, !P3 ;  /* 0x0000000908097207 */ /* 0x000fc60005800000 */
[----:B------:R0:W-:Y:S04]  /*25f0*/  STL [R1+0x10], R10 ;  /* 0x0000100a01007387 */ /* 0x0001e80000100800 */
[----:B0-----:R-:W4:Y:S04]  /*2600*/  LDL.LU R10, [R1+0x6bc] ;  /* 0x0006bc00010a7983 */ /* 0x001f280000300800 */
[----:B------:R0:W-:Y:S04]  /*2610*/  STL [R1+0xc], R9 ;  /* 0x00000c0901007387 */ /* 0x0001e80000100800 */
[----:B0-----:R-:W4:Y:S01]  /*2620*/  LDL.LU R9, [R1+0x6b8] ;  /* 0x0006b80001097983 */ /* 0x001f220000300800 */
[----:B--2---:R-:W-:-:S05]  /*2630*/  SEL R29, R8, R29, !P3 ;  /* 0x0000001d081d7207 */ /* 0x004fca0005800000 */
[----:B------:R4:W-:Y:S01]  /*2640*/  STL [R1+0x8], R29 ;  /* 0x0000081d01007387 */ /* 0x0009e20000100800 */
[C---:B------:R-:W-:Y:S02]  /*2650*/  SEL R0, R8.reuse, R0, !P3 ;  /* 0x0000000008007207 */ /* 0x040fe40005800000 */
[----:B------:R-:W-:Y:S01]  /*2660*/  SEL R12, R8, R12, !P3 ;  /* 0x0000000c080c7207 */ /* 0x000fe20005800000 */
[----:B------:R-:W-:Y:S02]  /*2670*/  @!P4 IMAD.MOV R7, RZ, RZ, -R7 ;  /* 0x000000ffff07c224 */ /* 0x000fe400078e0a07 */
[----:B------:R-:W-:Y:S02]  /*2680*/  @!P6 IMAD.MOV R6, RZ, RZ, -R6 ;  /* 0x000000ffff06e224 */ /* 0x000fe400078e0a06 */
[----:B------:R-:W-:Y:S02]  /*2690*/  @!P5 IMAD.MOV R5, RZ, RZ, -R5 ;  /* 0x000000ffff05d224 */ /* 0x000fe400078e0a05 */
[----:B------:R-:W-:-:S02]  /*26a0*/  @!P0 IMAD.MOV R4, RZ, RZ, -R4 ;  /* 0x000000ffff048224 */ /* 0x000fc400078e0a04 */
[----:B------:R-:W-:Y:S02]  /*26b0*/  @!P1 IMAD.MOV R3, RZ, RZ, -R3 ;  /* 0x000000ffff039224 */ /* 0x000fe400078e0a03 */
[----:B------:R-:W-:Y:S01]  /*26c0*/  @!P2 IMAD.MOV R2, RZ, RZ, -R2 ;  /* 0x000000ffff02a224 */ /* 0x000fe200078e0a02 */
[C---:B------:R-:W-:Y:S02]  /*26d0*/  SEL R13, R8.reuse, R13, !P3 ;  /* 0x0000000d080d7207 */ /* 0x040fe40005800000 */
[C---:B------:R-:W-:Y:S02]  /*26e0*/  SEL R14, R8.reuse, R14, !P3 ;  /* 0x0000000e080e7207 */ /* 0x040fe40005800000 */
[C---:B---3--:R-:W-:Y:S02]  /*26f0*/  SEL R11, R8.reuse, R11, !P3 ;  /* 0x0000000b080b7207 */ /* 0x048fe40005800000 */
[----:B----4-:R-:W-:-:S05]  /*2700*/  SEL R29, R8, R9, !P3 ;  /* 0x00000009081d7207 */ /* 0x010fca0005800000 */
[----:B------:R0:W-:Y:S04]  /*2710*/  STL [R1+0x6a0], R29 ;  /* 0x0006a01d01007387 */ /* 0x0001e80000100800 */
[----:B0-----:R-:W0:Y:S01]  /*2720*/  S2R R29, SR_TID.X ;  /* 0x00000000001d7919 */ /* 0x001e220000002100 */
[----:B------:R-:W-:-:S03]  /*2730*/  SEL R10, R8, R10, !P3 ;  /* 0x0000000a080a7207 */ /* 0x000fc60005800000 */
[----:B------:R-:W-:Y:S04]  /*2740*/  STL [R1+0x4], R0 ;  /* 0x0000040001007387 */ /* 0x000fe80000100800 */
[----:B------:R-:W-:Y:S04]  /*2750*/  STL [R1+0x6a4], R10 ;  /* 0x0006a40a01007387 */ /* 0x000fe80000100800 */
[----:B------:R-:W-:Y:S04]  /*2760*/  STL [R1+0x6a8], R11 ;  /* 0x0006a80b01007387 */ /* 0x000fe80000100800 */
[----:B------:R0:W-:Y:S02]  /*2770*/  STL [R1+0x6b0], R12 ;  /* 0x0006b00c01007387 */ /* 0x0001e40000100800 */
[----:B0-----:R-:W-:-:S05]  /*2780*/  IMAD.SHL.U32 R12, R29, 0x80, RZ ;  /* 0x000000801d0c7824 */ /* 0x001fca00078e00ff */
[----:B------:R0:W-:Y:S04]  /*2790*/  STL [R1+0x67c], R12 ;  /* 0x00067c0c01007387 */ /* 0x0001e80000100800 */
[----:B------:R-:W-:Y:S04]  /*27a0*/  STL [R1+0x1e0], RZ ;  /* 0x0001e0ff01007387 */ /* 0x000fe80000100800 */
        /* <DEDUP_REMOVED lines=107> */
[----:B------:R-:W-:Y:S01]  /*2e60*/  STL [R1+0x240], RZ ;  /* 0x000240ff01007387 */ /* 0x000fe20000100800 */
[----:B------:R-:W-:-:S03]  /*2e70*/  LOP3.LUT R0, R29, 0x3f, RZ, 0xc0, !PT ;  /* 0x0000003f1d007812 */ /* 0x000fc600078ec0ff */
[----:B------:R-:W-:Y:S04]  /*2e80*/  STL [R1+0x244], RZ ;  /* 0x000244ff01007387 */ /* 0x000fe80000100800 */
[----:B------:R-:W-:Y:S04]  /*2e90*/  STL [R1+0x248], RZ ;  /* 0x000248ff01007387 */ /* 0x000fe80000100800 */
[----:B------:R-:W-:Y:S04]  /*2ea0*/  STL [R1+0x24c], RZ ;  /* 0x00024cff01007387 */ /* 0x000fe80000100800 */
[----:B------:R-:W-:Y:S01]  /*2eb0*/  STL [R1+0x200], RZ ;  /* 0x000200ff01007387 */ /* 0x000fe20000100800 */
[----:B------:R-:W-:-:S03]  /*2ec0*/  SEL R9, R8, R28, !P3 ;  /* 0x0000001c08097207 */ /* 0x000fc60005800000 */
[----:B------:R-:W-:Y:S01]  /*2ed0*/  STL [R1+0x204], RZ ;  /* 0x000204ff01007387 */ /* 0x000fe20000100800 */
[----:B------:R-:W-:-:S03]  /*2ee0*/  IMAD.SHL.U32 R28, R0, 0x2, RZ ;  /* 0x00000002001c7824 */ /* 0x000fc600078e00ff */
[----:B------:R-:W-:Y:S04]  /*2ef0*/  STL [R1+0x208], RZ ;  /* 0x000208ff01007387 */ /* 0x000fe80000100800 */
[----:B------:R-:W-:Y:S04]  /*2f00*/  STL [R1+0x20c], RZ ;  /* 0x00020cff01007387 */ /* 0x000fe80000100800 */
[----:B------:R-:W-:Y:S04]  /*2f10*/  STL [R1+0x110], RZ ;  /* 0x000110ff01007387 */ /* 0x000fe80000100800 */
[----:B------:R-:W-:Y:S04]  /*2f20*/  STL [R1+0x114], RZ ;  /* 0x000114ff01007387 */ /* 0x000fe80000100800 */
[----:B------:R-:W-:Y:S01]  /*2f30*/  STL [R1+0x118], RZ ;  /* 0x000118ff01007387 */ /* 0x000fe20000100800 */
[----:B------:R-:W-:-:S03]  /*2f40*/  LOP3.LUT R0, R28, 0x10, RZ, 0x3c, !PT ;  /* 0x000000101c007812 */ /* 0x000fc600078e3cff */
        /* <DEDUP_REMOVED lines=9> */
[----:B------:R-:W-:-:S03]  /*2fe0*/  SEL R15, R8, R15, !P3 ;  /* 0x0000000f080f7207 */ /* 0x000fc60005800000 */
[----:B------:R-:W-:Y:S01]  /*2ff0*/  STL [R1+0xe0], RZ ;  /* 0x0000e0ff01007387 */ /* 0x000fe20000100800 */
[----:B------:R-:W-:-:S03]  /*3000*/  SEL R16, R8, R16, !P3 ;  /* 0x0000001008107207 */ /* 0x000fc60005800000 */
[----:B------:R-:W-:Y:S01]  /*3010*/  STL [R1+0xe4], RZ ;  /* 0x0000e4ff01007387 */ /* 0x000fe20000100800 */
[C---:B------:R-:W-:Y:S02]  /*3020*/  SEL R17, R8.reuse, R17, !P3 ;  /* 0x0000001108117207 */ /* 0x040fe40005800000 */
[C---:B------:R-:W-:Y:S01]  /*3030*/  SEL R18, R8.reuse, R18, !P3 ;  /* 0x0000001208127207 */ /* 0x040fe20005800000 */
[----:B------:R-:W-:Y:S01]  /*3040*/  STL [R1+0xe8], RZ ;  /* 0x0000e8ff01007387 */ /* 0x000fe20000100800 */
[C---:B------:R-:W-:Y:S02]  /*3050*/  SEL R19, R8.reuse, R19, !P3 ;  /* 0x0000001308137207 */ /* 0x040fe40005800000 */
[C---:B------:R-:W-:Y:S01]  /*3060*/  SEL R20, R8.reuse, R20, !P3 ;  /* 0x0000001408147207 */ /* 0x040fe20005800000 */
[----:B------:R-:W-:Y:S01]  /*3070*/  STL [R1+0xec], RZ ;  /* 0x0000ecff01007387 */ /* 0x000fe20000100800 */
[C---:B------:R-:W-:Y:S02]  /*3080*/  SEL R21, R8.reuse, R21, !P3 ;  /* 0x0000001508157207 */ /* 0x040fe40005800000 */
[----:B------:R-:W-:-:S02]  /*3090*/  SEL R22, R8, R22, !P3 ;  /* 0x0000001608167207 */ /* 0x000fc40005800000 */
[C---:B------:R-:W-:Y:S02]  /*30a0*/  SEL R23, R8.reuse, R23, !P3 ;  /* 0x0000001708177207 */ /* 0x040fe40005800000 */
[C---:B------:R-:W-:Y:S02]  /*30b0*/  SEL R24, R8.reuse, R24, !P3 ;  /* 0x0000001808187207 */ /* 0x040fe40005800000 */
[C---:B------:R-:W-:Y:S02]  /*30c0*/  SEL R25, R8.reuse, R25, !P3 ;  /* 0x0000001908197207 */ /* 0x040fe40005800000 */
[C---:B------:R-:W-:Y:S02]  /*30d0*/  SEL R26, R8.reuse, R26, !P3 ;  /* 0x0000001a081a7207 */ /* 0x040fe40005800000 */
[C---:B------:R-:W-:Y:S02]  /*30e0*/  SEL R27, R8.reuse, R27, !P3 ;  /* 0x0000001b081b7207 */ /* 0x040fe40005800000 */
[----:B------:R-:W-:-:S02]  /*30f0*/  SEL R7, R8, R7, !P3 ;  /* 0x0000000708077207 */ /* 0x000fc40005800000 */
[C---:B------:R-:W-:Y:S02]  /*3100*/  SEL R6, R8.reuse, R6, !P3 ;  /* 0x0000000608067207 */ /* 0x040fe40005800000 */
[C---:B------:R-:W-:Y:S02]  /*3110*/  SEL R5, R8.reuse, R5, !P3 ;  /* 0x0000000508057207 */ /* 0x040fe40005800000 */
[C---:B------:R-:W-:Y:S02]  /*3120*/  SEL R4, R8.reuse, R4, !P3 ;  /* 0x0000000408047207 */ /* 0x040fe40005800000 */
[C---:B------:R-:W-:Y:S02]  /*3130*/  SEL R2, R8.reuse, R2, !P3 ;  /* 0x0000000208027207 */ /* 0x040fe40005800000 */
[----:B------:R-:W-:Y:S02]  /*3140*/  SEL R3, R8, R3, !P3 ;  /* 0x0000000308037207 */ /* 0x000fe40005800000 */
[----:B------:R-:W2:Y:S04]  /*3150*/  LDL.LU R8, [R1+0x1c] ;  /* 0x00001c0001087983 */ /* 0x000ea80000300800 */
[----:B------:R-:W3:Y:S04]  /*3160*/  LDL.LU R11, [R1+0x14] ;  /* 0x00001400010b7983 */ /* 0x000ee80000300800 */
[----:B------:R-:W4:Y:S04]  /*3170*/  LDL.LU R10, [R1+0x10] ;  /* 0x00001000010a7983 */ /* 0x000f280000300800 */
[----:B------:R-:W2:Y:S04]  /*3180*/  LDL.LU R29, [R1+0xc] ;  /* 0x00000c00011d7983 */ /* 0x000ea80000300800 */
[----:B------:R-:W2:Y:S02]  /*3190*/  LDL.LU R0, [R1+0x6b4] ;  /* 0x0006b40001007983 */ /* 0x000ea40000300800 */
[----:B--2---:R-:W-:-:S02]  /*31a0*/  LOP3.LUT R0, R0, 0x800, R12, 0xf8, !PT ;  /* 0x0000080000007812 */ /* 0x004fc400078ef80c */
[----:B0-----:R-:W-:Y:S01]  /*31b0*/  LOP3.LUT R12, R28, 0x60, RZ, 0x3c, !PT ;  /* 0x000000601c0c7812 */ /* 0x001fe200078e3cff */
[----:B------:R-:W-:-:S05]  /*31c0*/  IMAD.MOV.U32 R28, RZ, RZ, c[0x0][0x180] ;  /* 0x00006000ff1c7624 */ /* 0x000fca00078e00ff */
[----:B------:R-:W-:-:S04]  /*31d0*/  IADD3 R28, R28, 0x1f, RZ ;  /* 0x0000001f1c1c7810 */ /* 0x000fc80007ffe0ff */
[----:B------:R-:W-:-:S04]  /*31e0*/  SHF.R.S32.HI R12, RZ, 0x1f, R28 ;  /* 0x0000001fff0c7819 */ /* 0x000fc8000001141c */
[----:B------:R-:W-:Y:S02]  /*31f0*/  LEA.HI R12, R12, R28, RZ, 0x5 ;  /* 0x0000001c0c0c7211 */ /* 0x000fe400078f28ff */
[----:B------:R-:W0:Y:S02]  /*3200*/  S2R R28, SR_TID.X ;  /* 0x00000000001c7919 */ /* 0x000e240000002100 */
[----:B------:R-:W-:Y:S02]  /*3210*/  SHF.R.S32.HI R12, RZ, 0x5, R12 ;  /* 0x00000005ff0c7819 */ /* 0x000fe4000001140c */
[----:B0-----:R-:W-:-:S05]  /*3220*/  LOP3.LUT R28, R28, 0x3f, RZ, 0xc0, !PT ;  /* 0x0000003f1c1c7812 */ /* 0x001fca00078ec0ff */
[----:B------:R-:W-:-:S05]  /*3230*/  IMAD.SHL.U32 R28, R28, 0x2, RZ ;  /* 0x000000021c1c7824 */ /* 0x000fca00078e00ff */
[----:B------:R-:W-:-:S06]  /*3240*/  LOP3.LUT R28, R28, 0x70, RZ, 0x3c, !PT ;  /* 0x000000701c1c7812 */ /* 0x000fcc00078e3cff */
[----:B------:R-:W2:Y:S04]  /*3250*/  LDL.LU R28, [R1+0x44] ;  /* 0x00004400011c7983 */ /* 0x000ea80000300800 */
[----:B------:R0:W-:Y:S04]  /*3260*/  STL [R1+0x3e0], R0 ;  /* 0x0003e00001007387 */ /* 0x0001e80000100800 */
[----:B------:R1:W-:Y:S01]  /*3270*/  STL [R1+0x5ec], R12 ;  /* 0x0005ec0c01007387 */ /* 0x0003e20000100800 */
[----:B0-----:R-:W-:-:S03]  /*3280*/  LOP3.LUT R0, R0, 0x40, RZ, 0x3c, !PT ;  /* 0x0000004000007812 */ /* 0x001fc600078e3cff */
[----:B-1----:R-:W2:Y:S04]  /*3290*/  LDL.LU R12, [R1+0x6b0] ;  /* 0x0006b000010c7983 */ /* 0x002ea80000300800 */
[----:B------:R0:W-:Y:S04]  /*32a0*/  STL [R1+0x3e4], R0 ;  /* 0x0003e40001007387 */ /* 0x0001e80000100800 */
[----:B0-----:R-:W2:Y:S01]  /*32b0*/  LDL.LU R0, [R1+0x6ac] ;  /* 0x0006ac0001007983 */ /* 0x001ea20000300800 */
[----:B---3--:R-:W-:Y:S02]  /*32c0*/  IMAD R11, R11, c[0x0][0x190], RZ ;  /* 0x000064000b0b7a24 */ /* 0x008fe400078e02ff */
[----:B----4-:R-:W-:-:S02]  /*32d0*/  IMAD R10, R10, c[0x0][0x190], RZ ;  /* 0x000064000a0a7a24 */ /* 0x010fc400078e02ff */
[----:B------:R-:W-:Y:S02]  /*32e0*/  IMAD R29, R29, c[0x0][0x190], RZ ;  /* 0x000064001d1d7a24 */ /* 0x000fe400078e02ff */
[----:B--2---:R-:W-:Y:S02]  /*32f0*/  IMAD R28, R28, c[0x0][0x184], RZ ;  /* 0x000061001c1c7a24 */ /* 0x004fe400078e02ff */
[----:B------:R-:W-:-:S05]  /*3300*/  IMAD R0, R0, c[0x0][0x184], RZ ;  /* 0x0000610000007a24 */ /* 0x000fca00078e02ff */
[----:B------:R0:W-:Y:S04]  /*3310*/  STL [R1+0x688], R0 ;  /* 0x0006880001007387 */ /* 0x0001e80000100800 */
[----:B0-----:R-:W2:Y:S04]  /*3320*/  LDL.LU R0, [R1+0x4] ;  /* 0x0000040001007983 */ /* 0x001ea80000300800 */
[----:B------:R0:W-:Y:S04]  /*3330*/  STL [R1+0x68c], R28 ;  /* 0x00068c1c01007387 */ /* 0x0001e80000100800 */
[----:B0-----:R-:W3:Y:S04]  /*3340*/  LDL.LU R28, [R1+0x8] ;  /* 0x00000800011c7983 */ /* 0x001ee80000300800 */
[----:B------:R0:W-:Y:S04]  /*3350*/  STL [R1+0x14], R11 ;  /* 0x0000140b01007387 */ /* 0x0001e80000100800 */
[----:B0-----:R-:W4:Y:S04]  /*3360*/  LDL.LU R11, [R1+0x6a8] ;  /* 0x0006a800010b7983 */ /* 0x001f280000300800 */
[----:B------:R0:W-:Y:S04]  /*3370*/  STL [R1+0x10], R10 ;  /* 0x0000100a01007387 */ /* 0x0001e80000100800 */
[----:B0-----:R-:W2:Y:S04]  /*3380*/  LDL.LU R10, [R1+0x6a4] ;  /* 0x0006a400010a7983 */ /* 0x001ea80000300800 */
[----:B------:R0:W-:Y:S04]  /*3390*/  STL [R1+0xc], R29 ;  /* 0x00000c1d01007387 */ /* 0x0001e80000100800 */
[----:B0-----:R-:W4:Y:S01]  /*33a0*/  LDL.LU R29, [R1+0x6a0] ;  /* 0x0006a000011d7983 */ /* 0x001f220000300800 */
[----:B------:R-:W-:-:S02]  /*33b0*/  IMAD R13, R13, c[0x0][0x190], RZ ;  /* 0x000064000d0d7a24 */ /* 0x000fc400078e02ff */
[----:B------:R-:W-:Y:S02]  /*33c0*/  IMAD R15, R15, c[0x0][0x190], RZ ;  /* 0x000064000f0f7a24 */ /* 0x000fe400078e02ff */
[----:B------:R-:W-:Y:S02]  /*33d0*/  IMAD R16, R16, c[0x0][0x190], RZ ;  /* 0x0000640010107a24 */ /* 0x000fe400078e02ff */
[----:B---3--:R-:W-:-:S05]  /*33e0*/  IMAD R28, R28, c[0x0][0x190], RZ ;  /* 0x000064001c1c7a24 */ /* 0x008fca00078e02ff */
[----:B------:R-:W-:Y:S01]  /*33f0*/  STL [R1+0x8], R28 ;  /* 0x0000081c01007387 */ /* 0x000fe20000100800 */
[----:B--2---:R-:W-:-:S05]  /*3400*/  IMAD R10, R10, c[0x0][0x190], RZ ;  /* 0x000064000a0a7a24 */ /* 0x004fca00078e02ff */
[----:B------:R-:W-:Y:S04]  /*3410*/  STL [R1+0x69c], R10 ;  /* 0x00069c0a01007387 */ /* 0x000fe80000100800 */
[----:B------:R0:W-:Y:S04]  /*3420*/  STL [R1+0x698], R13 ;  /* 0x0006980d01007387 */ /* 0x0001e80000100800 */
[----:B0-----:R-:W2:Y:S04]  /*3430*/  LDL.LU R13, [R1+0x14] ;  /* 0x00001400010d7983 */ /* 0x001ea80000300800 */
[----:B------:R0:W-:Y:S01]  /*3440*/  STL [R1+0x694], R15 ;  /* 0x0006940f01007387 */ /* 0x0001e20000100800 */
[----:B------:R-:W-:-:S03]  /*3450*/  IMAD R28, R0, c[0x0][0x190], RZ ;  /* 0x00006400001c7a24 */ /* 0x000fc600078e02ff */
[----:B0-----:R-:W3:Y:S04]  /*3460*/  LDL.LU R15, [R1+0x10] ;  /* 0x00001000010f7983 */ /* 0x001ee80000300800 */
[----:B------:R0:W-:Y:S01]  /*3470*/  STL [R1+0x690], R16 ;  /* 0x0006901001007387 */ /* 0x0001e20000100800 */
[----:B----4-:R-:W-:Y:S02]  /*3480*/  IMAD R0, R29, c[0x0][0x190], RZ ;  /* 0x000064001d007a24 */ /* 0x010fe400078e02ff */
[----:B------:R-:W-:Y:S01]  /*3490*/  IMAD R29, R27, c[0x0][0x190], RZ ;  /* 0x000064001b1d7a24 */ /* 0x000fe200078e02ff */
[----:B0-----:R-:W4:Y:S04]  /*34a0*/  LDL.LU R16, [R1+0xc] ;  /* 0x00000c0001107983 */ /* 0x001f280000300800 */
[----:B------:R-:W4:Y:S01]  /*34b0*/  LDL.LU R27, [R1+0x8] ;  /* 0x00000800011b7983 */ /* 0x000f220000300800 */
[----:B------:R-:W-:-:S05]  /*34c0*/  IMAD R8, R8, c[0x0][0x190], RZ ;  /* 0x0000640008087a24 */ /* 0x000fca00078e02ff */
[----:B------:R-:W-:-:S05]  /*34d0*/  LEA R10, P4, R8, c[0x0][0x168], 0x1 ;  /* 0x00005a00080a7a11 */ /* 0x000fca00078808ff */
[----:B------:R2:W-:Y:S02]  /*34e0*/  STL [R1+0x658], R10 ;  /* 0x0006580a01007387 */ /* 0x0005e40000100800 */
[----:B--2---:R-:W-:-:S05]  /*34f0*/  LEA R10, P3, R13, c[0x0][0x168], 0x1 ;  /* 0x00005a000d0a7a11 */ /* 0x004fca00078608ff */
[----:B------:R3:W-:Y:S02]  /*3500*/  STL [R1+0x650], R10 ;  /* 0x0006500a01007387 */ /* 0x0007e40000100800 */
[----:B---3--:R-:W-:-:S05]  /*3510*/  LEA R10, P2, R15, c[0x0][0x168], 0x1 ;  /* 0x00005a000f0a7a11 */ /* 0x008fca00078408ff */
[----:B------:R4:W-:Y:S02]  /*3520*/  STL [R1+0x648], R10 ;  /* 0x0006480a01007387 */ /* 0x0009e40000100800 */
[----:B----4-:R-:W-:-:S05]  /*3530*/  LEA R10, P1, R16, c[0x0][0x168], 0x1 ;  /* 0x00005a00100a7a11 */ /* 0x010fca00078208ff */
[----:B------:R0:W-:Y:S02]  /*3540*/  STL [R1+0x640], R10 ;  /* 0x0006400a01007387 */ /* 0x0001e40000100800 */
[----:B0-----:R-:W-:-:S05]  /*3550*/  LEA R10, P0, R27, c[0x0][0x168], 0x1 ;  /* 0x00005a001b0a7a11 */ /* 0x001fca00078008ff */
[----:B------:R0:W-:Y:S02]  /*3560*/  STL [R1+0x638], R10 ;  /* 0x0006380a01007387 */ /* 0x0001e40000100800 */
[----:B0-----:R-:W-:-:S05]  /*3570*/  LEA R10, P6, R28, c[0x0][0x168], 0x1 ;  /* 0x00005a001c0a7a11 */ /* 0x001fca00078c08ff */
[----:B------:R0:W-:Y:S02]  /*3580*/  STL [R1+0x630], R10 ;  /* 0x0006300a01007387 */ /* 0x0001e40000100800 */
[----:B0-----:R-:W-:-:S05]  /*3590*/  LEA R10, P5, R0, c[0x0][0x168], 0x1 ;  /* 0x00005a00000a7a11 */ /* 0x001fca00078a08ff */
[----:B------:R0:W-:Y:S04]  /*35a0*/  STL [R1+0x628], R10 ;  /* 0x0006280a01007387 */ /* 0x0001e80000100800 */
[----:B0-----:R-:W2:Y:S01]  /*35b0*/  LDL.LU R10, [R1+0x69c] ;  /* 0x00069c00010a7983 */ /* 0x001ea20000300800 */
[----:B------:R-:W-:-:S05]  /*35c0*/  LEA.HI.X.SX32 R8, R8, c[0x0][0x16c], 0x1, P4 ;  /* 0x00005b0008087a11 */ /* 0x000fca00020f0eff */
[----:B------:R2:W-:Y:S01]  /*35d0*/  STL [R1+0x654], R8 ;  /* 0x0006540801007387 */ /* 0x0005e20000100800 */
[----:B------:R-:W-:Y:S02]  /*35e0*/  IMAD R11, R11, c[0x0][0x190], RZ ;  /* 0x000064000b0b7a24 */ /* 0x000fe400078e02ff */
[----:B------:R-:W-:Y:S01]  /*35f0*/  IMAD R12, R12, c[0x0][0x190], RZ ;  /* 0x000064000c0c7a24 */ /* 0x000fe200078e02ff */
[----:B--2---:R-:W-:-:S05]  /*3600*/  LEA R8, P4, R10, c[0x0][0x168], 0x1 ;  /* 0x00005a000a087a11 */ /* 0x004fca00078808ff */
[----:B------:R0:W-:Y:S02]  /*3610*/  STL [R1+0x620], R8 ;  /* 0x0006200801007387 */ /* 0x0001e40000100800 */
[----:B0-----:R-:W-:Y:S02]  /*3620*/  LEA.HI.X.SX32 R8, R13, c[0x0][0x16c], 0x1, P3 ;  /* 0x00005b000d087a11 */ /* 0x001fe400018f0eff */
[----:B------:R-:W2:Y:S04]  /*3630*/  LDL.LU R13, [R1+0x698] ;  /* 0x00069800010d7983 */ /* 0x000ea80000300800 */
[----:B------:R0:W-:Y:S02]  /*3640*/  STL [R1+0x64c], R8 ;  /* 0x00064c0801007387 */ /* 0x0001e40000100800 */
[----:B0-----:R-:W-:-:S05]  /*3650*/  LEA R8, P3, R11, c[0x0][0x168], 0x1 ;  /* 0x00005a000b087a11 */ /* 0x001fca00078608ff */
[----:B------:R0:W-:Y:S02]  /*3660*/  STL [R1+0x618], R8 ;  /* 0x0006180801007387 */ /* 0x0001e40000100800 */
[----:B0-----:R-:W-:Y:S02]  /*3670*/  LEA.HI.X.SX32 R8, R15, c[0x0][0x16c], 0x1, P2 ;  /* 0x00005b000f087a11 */ /* 0x001fe400010f0eff */
[----:B------:R-:W3:Y:S04]  /*3680*/  LDL.LU R15, [R1+0x694] ;  /* 0x00069400010f7983 */ /* 0x000ee80000300800 */
[----:B------:R0:W-:Y:S02]  /*3690*/  STL [R1+0x644], R8 ;  /* 0x0006440801007387 */ /* 0x0001e40000100800 */
[----:B0-----:R-:W-:-:S05]  /*36a0*/  LEA R8, P2, R12, c[0x0][0x168], 0x1 ;  /* 0x00005a000c087a11 */ /* 0x001fca00078408ff */
[----:B------:R0:W-:Y:S02]  /*36b0*/  STL [R1+0x610], R8 ;  /* 0x0006100801007387 */ /* 0x0001e40000100800 */
[----:B0-----:R-:W-:Y:S02]  /*36c0*/  LEA.HI.X.SX32 R8, R16, c[0x0][0x16c], 0x1, P1 ;  /* 0x00005b0010087a11 */ /* 0x001fe400008f0eff */
[----:B------:R-:W4:Y:S04]  /*36d0*/  LDL.LU R16, [R1+0x690] ;  /* 0x0006900001107983 */ /* 0x000f280000300800 */
[----:B------:R2:W-:Y:S01]  /*36e0*/  STL [R1+0x63c], R8 ;  /* 0x00063c0801007387 */ /* 0x0005e20000100800 */
[----:B------:R-:W-:Y:S01]  /*36f0*/  IMAD R14, R14, c[0x0][0x190], RZ ;  /* 0x000064000e0e7a24 */ /* 0x000fe200078e02ff */
[----:B--2---:R-:W-:-:S05]  /*3700*/  LEA R8, P1, R13, c[0x0][0x168], 0x1 ;  /* 0x00005a000d087a11 */ /* 0x004fca00078208ff */
[----:B------:R0:W-:Y:S02]  /*3710*/  STL [R1+0x608], R8 ;  /* 0x0006080801007387 */ /* 0x0001e40000100800 */
[----:B0-----:R-:W-:Y:S02]  /*3720*/  LEA.HI.X.SX32 R8, R27, c[0x0][0x16c], 0x1, P0 ;  /* 0x00005b001b087a11 */ /* 0x001fe400000f0eff */
[----:B------:R-:W-:-:S03]  /*3730*/  LEA R27, P0, R14, c[0x0][0x168], 0x1 ;  /* 0x00005a000e1b7a11 */ /* 0x000fc600078008ff */
[----:B------:R0:W-:Y:S02]  /*3740*/  STL [R1+0x634], R8 ;  /* 0x0006340801007387 */ /* 0x0001e40000100800 */
[----:B0-----:R-:W-:Y:S02]  /*3750*/  LEA.HI.X.SX32 R8, R28, c[0x0][0x16c], 0x1, P6 ;  /* 0x00005b001c087a11 */ /* 0x001fe400030f0eff */
[----:B------:R-:W2:Y:S04]  /*3760*/  LDL.LU R28, [R1+0x68c] ;  /* 0x00068c00011c7983 */ /* 0x000ea80000300800 */
[----:B------:R-:W-:Y:S04]  /*3770*/  STL [R1+0x600], R27 ;  /* 0x0006001b01007387 */ /* 0x000fe80000100800 */
[----:B------:R0:W-:Y:S02]  /*3780*/  STL [R1+0x62c], R8 ;  /* 0x00062c0801007387 */ /* 0x0001e40000100800 */
[----:B0-----:R-:W-:-:S02]  /*3790*/  LEA.HI.X.SX32 R8, R0, c[0x0][0x16c], 0x1, P5 ;  /* 0x00005b0000087a11 */ /* 0x001fc400028f0eff */
[----:B------:R-:W2:Y:S01]  /*37a0*/  LDL.LU R0, [R1+0x688] ;  /* 0x0006880001007983 */ /* 0x000ea20000300800 */
[----:B---3--:R-:W-:Y:S01]  /*37b0*/  LEA R27, P6, R15, c[0x0][0x168], 0x1 ;  /* 0x00005a000f1b7a11 */ /* 0x008fe200078c08ff */
[----:B------:R-:W-:-:S04]  /*37c0*/  IMAD R17, R17, c[0x0][0x190], RZ ;  /* 0x0000640011117a24 */ /* 0x000fc800078e02ff */
[----:B------:R4:W-:Y:S01]  /*37d0*/  STL [R1+0x5f8], R27 ;  /* 0x0005f81b01007387 */ /* 0x0009e20000100800 */
[----:B------:R-:W-:-:S03]  /*37e0*/  IMAD R18, R18, c[0x0][0x190], RZ ;  /* 0x0000640012127a24 */ /* 0x000fc600078e02ff */
[----:B------:R0:W-:Y:S01]  /*37f0*/  STL [R1+0x624], R8 ;  /* 0x0006240801007387 */ /* 0x0001e20000100800 */
[----:B----4-:R-:W-:Y:S02]  /*3800*/  LEA R27, P5, R16, c[0x0][0x168], 0x1 ;  /* 0x00005a00101b7a11 */ /* 0x010fe400078a08ff */
[----:B0-----:R-:W-:-:S03]  /*3810*/  LEA.HI.X.SX32 R8, R10, c[0x0][0x16c], 0x1, P4 ;  /* 0x00005b000a087a11 */ /* 0x001fc600020f0eff */
[----:B------:R-:W-:Y:S01]  /*3820*/  STL [R1+0x348], R27 ;  /* 0x0003481b01007387 */ /* 0x000fe20000100800 */
[----:B------:R-:W-:Y:S01]  /*3830*/  LEA R10, P4, R17, c[0x0][0x168], 0x1 ;  /* 0x00005a00110a7a11 */ /* 0x000fe200078808ff */
[----:B------:R-:W-:Y:S01]  /*3840*/  IMAD R19, R19, c[0x0][0x190], RZ ;  /* 0x0000640013137a24 */ /* 0x000fe200078e02ff */
[----:B------:R-:W-:Y:S01]  /*3850*/  LEA.HI.X.SX32 R11, R11, c[0x0][0x16c], 0x1, P3 ;  /* 0x00005b000b0b7a11 */ /* 0x000fe200018f0eff */
[----:B------:R0:W-:Y:S01]  /*3860*/  STL [R1+0x61c], R8 ;  /* 0x00061c0801007387 */ /* 0x0001e20000100800 */
[----:B------:R-:W-:-:S03]  /*3870*/  IMAD R20, R20, c[0x0][0x190], RZ ;  /* 0x0000640014147a24 */ /* 0x000fc600078e02ff */
[----:B------:R1:W-:Y:S01]  /*3880*/  STL [R1+0x340], R10 ;  /* 0x0003400a01007387 */ /* 0x0003e20000100800 */
[----:B0-----:R-:W-:-:S03]  /*3890*/  LEA R8, P3, R18, c[0x0][0x168], 0x1 ;  /* 0x00005a0012087a11 */ /* 0x001fc600078608ff */
[----:B------:R0:W-:Y:S01]  /*38a0*/  STL [R1+0x614], R11 ;  /* 0x0006140b01007387 */ /* 0x0001e20000100800 */
[----:B-1----:R-:W-:-:S03]  /*38b0*/  LEA.HI.X.SX32 R10, R12, c[0x0][0x16c], 0x1, P2 ;  /* 0x00005b000c0a7a11 */ /* 0x002fc600010f0eff */
[----:B------:R1:W-:Y:S01]  /*38c0*/  STL [R1+0x338], R8 ;  /* 0x0003380801007387 */ /* 0x0003e20000100800 */
[----:B------:R-:W-:Y:S01]  /*38d0*/  IMAD R21, R21, c[0x0][0x190], RZ ;  /* 0x0000640015157a24 */ /* 0x000fe200078e02ff */
[----:B0-----:R-:W-:Y:S02]  /*38e0*/  LEA R11, P2, R19, c[0x0][0x168], 0x1 ;  /* 0x00005a00130b7a11 */ /* 0x001fe400078408ff */
[----:B------:R0:W-:Y:S01]  /*38f0*/  STL [R1+0x60c], R10 ;  /* 0x00060c0a01007387 */ /* 0x0001e20000100800 */
[----:B-1----:R-:W-:-:S03]  /*3900*/  LEA.HI.X.SX32 R8, R13, c[0x0][0x16c], 0x1, P1 ;  /* 0x00005b000d087a11 */ /* 0x002fc600008f0eff */
[----:B------:R1:W-:Y:S01]  /*3910*/  STL [R1+0x330], R11 ;  /* 0x0003300b01007387 */ /* 0x0003e20000100800 */
[----:B------:R-:W-:-:S03]  /*3920*/  IMAD R22, R22, c[0x0][0x190], RZ ;  /* 0x0000640016167a24 */ /* 0x000fc600078e02ff */
[----:B------:R3:W-:Y:S01]  /*3930*/  STL [R1+0x604], R8 ;  /* 0x0006040801007387 */ /* 0x0007e20000100800 */
[----:B0-----:R-:W-:Y:S02]  /*3940*/  LEA R10, P1, R20, c[0x0][0x168], 0x1 ;  /* 0x00005a00140a7a11 */ /* 0x001fe400078208ff */
[----:B-1----:R-:W-:-:S03]  /*3950*/  LEA.HI.X.SX32 R11, R14, c[0x0][0x16c], 0x1, P0 ;  /* 0x00005b000e0b7a11 */ /* 0x002fc600000f0eff */
[----:B------:R0:W-:Y:S01]  /*3960*/  STL [R1+0x328], R10 ;  /* 0x0003280a01007387 */ /* 0x0001e20000100800 */
[----:B---3--:R-:W-:-:S03]  /*3970*/  LEA R8, P0, R21, c[0x0][0x168], 0x1 ;  /* 0x00005a0015087a11 */ /* 0x008fc600078008ff */
[----:B------:R1:W-:Y:S01]  /*3980*/  STL [R1+0x5fc], R11 ;  /* 0x0005fc0b01007387 */ /* 0x0003e20000100800 */
[----:B------:R-:W-:-:S03]  /*3990*/  IMAD R23, R23, c[0x0][0x190], RZ ;  /* 0x0000640017177a24 */ /* 0x000fc600078e02ff */
[----:B------:R3:W-:Y:S01]  /*39a0*/  STL [R1+0x320], R8 ;  /* 0x0003200801007387 */ /* 0x0007e20000100800 */
[----:B0-----:R-:W-:Y:S01]  /*39b0*/  LEA.HI.X.SX32 R10, R15, c[0x0][0x16c], 0x1, P6 ;  /* 0x00005b000f0a7a11 */ /* 0x001fe200030f0eff */
[----:B------:R-:W-:Y:S01]  /*39c0*/  IMAD R24, R24, c[0x0][0x190], RZ ;  /* 0x0000640018187a24 */ /* 0x000fe200078e02ff */
[----:B-1----:R-:W-:-:S03]  /*39d0*/  LEA R11, P6, R22, c[0x0][0x168], 0x1 ;  /* 0x00005a00160b7a11 */ /* 0x002fc600078c08ff */
[----:B------:R0:W-:Y:S01]  /*39e0*/  STL [R1+0x5f4], R10 ;  /* 0x0005f40a01007387 */ /* 0x0001e20000100800 */
[----:B---3--:R-:W-:-:S03]  /*39f0*/  LEA.HI.X.SX32 R8, R16, c[0x0][0x16c], 0x1, P5 ;  /* 0x00005b0010087a11 */ /* 0x008fc600028f0eff */
        /* <DEDUP_REMOVED lines=10> */
[----:B0-----:R-:W-:Y:S02]  /*3aa0*/  LEA.HI.X.SX32 R10, R18, c[0x0][0x16c], 0x1, P3 ;  /* 0x00005b00120a7a11 */ /* 0x001fe400018f0eff */
        /* <DEDUP_REMOVED lines=18> */
[----:B------:R1:W-:Y:S04]  /*3bd0*/  STL [R1+0x2e8], R11 ;  /* 0x0002e80b01007387 */ /* 0x0003e80000100800 */
[----:B------:R3:W-:Y:S01]  /*3be0*/  STL [R1+0x314], R8 ;  /* 0x0003140801007387 */ /* 0x0007e20000100800 */
[----:B0-----:R-:W-:Y:S02]  /*3bf0*/  LEA R10, P6, R7, c[0x0][0x168], 0x1 ;  /* 0x00005a00070a7a11 */ /* 0x001fe400078c08ff */
[----:B-1----:R-:W-:-:S03]  /*3c00*/  LEA.HI.X.SX32 R11, R23, c[0x0][0x16c], 0x1, P5 ;  /* 0x00005b00170b7a11 */ /* 0x002fc600028f0eff */
[----:B------:R0:W-:Y:S01]  /*3c10*/  STL [R1+0x2e0], R10 ;  /* 0x0002e00a01007387 */ /* 0x0001e20000100800 */
[----:B---3--:R-:W-:-:S03]  /*3c20*/  LEA R8, P5, R6, c[0x0][0x168], 0x1 ;  /* 0x00005a0006087a11 */ /* 0x008fc600078a08ff */
[----:B------:R-:W-:Y:S04]  /*3c30*/  STL [R1+0x30c], R11 ;  /* 0x00030c0b01007387 */ /* 0x000fe80000100800 */
[----:B------:R1:W-:Y:S01]  /*3c40*/  STL [R1+0xc], R8 ;  /* 0x00000c0801007387 */ /* 0x0003e20000100800 */
[----:B0-----:R-:W-:-:S05]  /*3c50*/  LEA.HI.X.SX32 R10, R24, c[0x0][0x16c], 0x1, P4 ;  /* 0x00005b00180a7a11 */ /* 0x001fca00020f0eff */
[----:B------:R0:W-:Y:S01]  /*3c60*/  STL [R1+0x304], R10 ;  /* 0x0003040a01007387 */ /* 0x0001e20000100800 */
[----:B-1----:R-:W-:-:S05]  /*3c70*/  LEA.HI.X.SX32 R8, R25, c[0x0][0x16c], 0x1, P3 ;  /* 0x00005b0019087a11 */ /* 0x002fca00018f0eff */
[----:B------:R1:W-:Y:S01]  /*3c80*/  STL [R1+0x2fc], R8 ;  /* 0x0002fc0801007387 */ /* 0x0003e20000100800 */
[----:B0-----:R-:W-:Y:S01]  /*3c90*/  LEA.HI.X.SX32 R10, R26, c[0x0][0x16c], 0x1, P2 ;  /* 0x00005b001a0a7a11 */ /* 0x001fe200010f0eff */
[----:B------:R-:W-:-:S04]  /*3ca0*/  IMAD R2, R2, c[0x0][0x190], RZ ;  /* 0x0000640002027a24 */ /* 0x000fc800078e02ff */
[----:B------:R-:W-:Y:S01]  /*3cb0*/  STL [R1+0x2f4], R10 ;  /* 0x0002f40a01007387 */ /* 0x000fe20000100800 */
[----:B-1----:R-:W-:-:S03]  /*3cc0*/  LEA.HI.X.SX32 R8, R29, c[0x0][0x16c], 0x1, P1 ;  /* 0x00005b001d087a11 */ /* 0x002fc600008f0eff */
[----:B------:R0:W5:Y:S01]  /*3cd0*/  LDL.LU R29, [R1+0x684] ;  /* 0x00068400011d7983 */ /* 0x0001620000300800 */
[----:B------:R-:W-:-:S03]  /*3ce0*/  IMAD R3, R3, c[0x0][0x190], RZ ;  /* 0x0000640003037a24 */ /* 0x000fc600078e02ff */
[----:B------:R1:W-:Y:S01]  /*3cf0*/  STL [R1+0x2ec], R8 ;  /* 0x0002ec0801007387 */ /* 0x0003e20000100800 */
[----:B------:R-:W-:Y:S01]  /*3d00*/  LEA.HI.X.SX32 R7, R7, c[0x0][0x16c], 0x1, P6 ;  /* 0x00005b0007077a11 */ /* 0x000fe200030f0eff */
[----:B------:R-:W-:Y:S01]  /*3d10*/  IMAD.MOV.U32 R14, RZ, RZ, c[0x0][0x188] ;  /* 0x00006200ff0e7624 */ /* 0x000fe200078e00ff */
[----:B------:R-:W-:Y:S01]  /*3d20*/  LEA.HI.X.SX32 R6, R6, c[0x0][0x16c], 0x1, P5 ;  /* 0x00005b0006067a11 */ /* 0x000fe200028f0eff */
[----:B------:R-:W-:Y:S01]  /*3d30*/  IMAD R5, R5, c[0x0][0x190], RZ ;  /* 0x0000640005057a24 */ /* 0x000fe200078e02ff */
[----:B-1----:R-:W-:Y:S01]  /*3d40*/  LEA.HI.X.SX32 R8, R9, c[0x0][0x16c], 0x1, P0 ;  /* 0x00005b0009087a11 */ /* 0x002fe200000f0eff */
[----:B------:R-:W-:Y:S01]  /*3d50*/  IMAD R4, R4, c[0x0][0x190], RZ ;  /* 0x0000640004047a24 */ /* 0x000fe200078e02ff */
[C---:B------:R-:W-:Y:S02]  /*3d60*/  LEA R23, P2, R2.reuse, c[0x0][0x168], 0x1 ;  /* 0x00005a0002177a11 */ /* 0x040fe400078408ff */
[----:B------:R-:W-:Y:S02]  /*3d70*/  LEA R21, P1, R3, c[0x0][0x168], 0x1 ;  /* 0x00005a0003157a11 */ /* 0x000fe400078208ff */
[----:B------:R-:W-:-:S02]  /*3d80*/  LEA.HI.X.SX32 R22, R2, c[0x0][0x16c], 0x1, P2 ;  /* 0x00005b0002167a11 */ /* 0x000fc400010f0eff */
[----:B------:R-:W-:Y:S01]  /*3d90*/  LEA.HI.X.SX32 R20, R3, c[0x0][0x16c], 0x1, P1 ;  /* 0x00005b0003147a11 */ /* 0x000fe200008f0eff */
[----:B------:R-:W-:Y:S01]  /*3da0*/  IMAD R15, R14, 0x1e, RZ ;  /* 0x0000001e0e0f7824 */ /* 0x000fe200078e02ff */
[C---:B------:R-:W-:Y:S02]  /*3db0*/  LEA R27, P4, R5.reuse, c[0x0][0x168], 0x1 ;  /* 0x00005a00051b7a11 */ /* 0x040fe400078808ff */
[C---:B------:R-:W-:Y:S02]  /*3dc0*/  LEA R25, P3, R4.reuse, c[0x0][0x168], 0x1 ;  /* 0x00005a0004197a11 */ /* 0x040fe400078608ff */
[----:B------:R-:W-:Y:S02]  /*3dd0*/  LEA.HI.X.SX32 R26, R5, c[0x0][0x16c], 0x1, P4 ;  /* 0x00005b00051a7a11 */ /* 0x000fe400020f0eff */
[----:B------:R-:W-:Y:S01]  /*3de0*/  LEA.HI.X.SX32 R24, R4, c[0x0][0x16c], 0x1, P3 ;  /* 0x00005b0004187a11 */ /* 0x000fe200018f0eff */
[----:B--2---:R-:W-:-:S04]  /*3df0*/  IMAD.WIDE R10, R28, 0x2, RZ ;  /* 0x000000021c0a7825 */ /* 0x004fc800078e02ff */
[----:B------:R-:W-:Y:S02]  /*3e00*/  IMAD.WIDE R12, R0, 0x2, RZ ;  /* 0x00000002000c7825 */ /* 0x000fe400078e02ff */
[----:B------:R0:W5:Y:S04]  /*3e10*/  LDL.LU R0, [R1+0x680] ;  /* 0x0006800001007983 */ /* 0x0001680000300800 */
[----:B------:R-:W-:Y:S04]  /*3e20*/  STL.64 [R1+0x398], R12 ;  /* 0x0003980c01007387 */ /* 0x000fe80000100a00 */
[----:B------:R1:W-:Y:S04]  /*3e30*/  STL [R1+0x2e4], R8 ;  /* 0x0002e40801007387 */ /* 0x0003e80000100800 */
[----:B------:R-:W-:Y:S04]  /*3e40*/  STL [R1+0x10], R7 ;  /* 0x0000100701007387 */ /* 0x000fe80000100800 */
[----:B------:R-:W-:Y:S01]  /*3e50*/  STL.64 [R1+0x388], R10 ;  /* 0x0003880a01007387 */ /* 0x000fe20000100a00 */
[----:B-1----:R-:W-:-:S03]  /*3e60*/  IMAD R8, R14, 0x1f, RZ ;  /* 0x0000001f0e087824 */ /* 0x002fc600078e02ff */
[----:B------:R1:W-:Y:S01]  /*3e70*/  STL [R1+0x8], R6 ;  /* 0x0000080601007387 */ /* 0x0003e20000100800 */
[----:B------:R-:W-:-:S04]  /*3e80*/  IMAD.WIDE R2, R8, 0x2, R10 ;  /* 0x0000000208027825 */ /* 0x000fc800078e020a */
[----:B-1----:R-:W-:-:S04]  /*3e90*/  IMAD.WIDE R6, R8, 0x2, R12 ;  /* 0x0000000208067825 */ /* 0x002fc800078e020c */
[----:B------:R-:W-:Y:S01]  /*3ea0*/  IMAD.WIDE R4, R15, 0x2, R12 ;  /* 0x000000020f047825 */ /* 0x000fe200078e020c */
[----:B------:R-:W-:Y:S04]  /*3eb0*/  STL.64 [R1+0x5d8], R6 ;  /* 0x0005d80601007387 */ /* 0x000fe80000100a00 */
[----:B------:R1:W-:Y:S01]  /*3ec0*/  STL.64 [R1+0x5d0], R2 ;  /* 0x0005d00201007387 */ /* 0x0003e20000100a00 */
[----:B------:R-:W-:-:S03]  /*3ed0*/  IMAD R8, R14, 0x1d, RZ ;  /* 0x0000001d0e087824 */ /* 0x000fc600078e02ff */
[----:B------:R2:W-:Y:S01]  /*3ee0*/  STL.64 [R1+0x5c8], R4 ;  /* 0x0005c80401007387 */ /* 0x0005e20000100a00 */
[----:B-1----:R-:W-:-:S04]  /*3ef0*/  IMAD.WIDE R2, R15, 0x2, R10 ;  /* 0x000000020f027825 */ /* 0x002fc800078e020a */
[--C-:B------:R-:W-:Y:S01]  /*3f00*/  IMAD.WIDE R6, R8, 0x2, R12.reuse ;  /* 0x0000000208067825 */ /* 0x100fe200078e020c */
[----:B------:R1:W-:Y:S03]  /*3f10*/  STL.64 [R1+0x5c0], R2 ;  /* 0x0005c00201007387 */ /* 0x0003e60000100a00 */
[----:B------:R-:W-:Y:S01]  /*3f20*/  IMAD R15, R14, 0x1c, RZ ;  /* 0x0000001c0e0f7824 */ /* 0x000fe200078e02ff */
[----:B------:R3:W-:Y:S03]  /*3f30*/  STL.64 [R1+0x5b8], R6 ;  /* 0x0005b80601007387 */ /* 0x0007e60000100a00 */
[----:B--2---:R-:W-:-:S04]  /*3f40*/  IMAD.WIDE R4, R15, 0x2, R12 ;  /* 0x000000020f047825 */ /* 0x004fc800078e020c */
[----:B-1----:R-:W-:-:S05]  /*3f50*/  IMAD.WIDE R2, R8, 0x2, R10 ;  /* 0x0000000208027825 */ /* 0x002fca00078e020a */
[----:B------:R1:W-:Y:S01]  /*3f60*/  STL.64 [R1+0x5b0], R2 ;  /* 0x0005b00201007387 */ /* 0x0003e20000100a00 */
[----:B------:R-:W-:-:S03]  /*3f70*/  IMAD R8, R14, 0x1b, RZ ;  /* 0x0000001b0e087824 */ /* 0x000fc600078e02ff */
[----:B------:R2:W-:Y:S01]  /*3f80*/  STL.64 [R1+0x5a8], R4 ;  /* 0x0005a80401007387 */ /* 0x0005e20000100a00 */
[----:B---3--:R-:W-:-:S04]  /*3f90*/  IMAD.WIDE R6, R8, 0x2, R12 ;  /* 0x0000000208067825 */ /* 0x008fc800078e020c */
[----:B-1----:R-:W-:-:S05]  /*3fa0*/  IMAD.WIDE R2, R15, 0x2, R10 ;  /* 0x000000020f027825 */ /* 0x002fca00078e020a */
[----:B------:R1:W-:Y:S01]  /*3fb0*/  STL.64 [R1+0x5a0], R2 ;  /* 0x0005a00201007387 */ /* 0x0003e20000100a00 */
[----:B------:R-:W-:-:S03]  /*3fc0*/  IMAD R15, R14, 0x1a, RZ ;  /* 0x0000001a0e0f7824 */ /* 0x000fc600078e02ff */
[----:B------:R3:W-:Y:S01]  /*3fd0*/  STL.64 [R1+0x598], R6 ;  /* 0x0005980601007387 */ /* 0x0007e20000100a00 */
        /* <DEDUP_REMOVED lines=48> */
[----:B------:R-:W-:-:S03]  /*42e0*/  IMAD.SHL.U32 R15, R14, 0x10, RZ ;  /* 0x000000100e0f7824 */ /* 0x000fc600078e00ff */
        /* <DEDUP_REMOVED lines=37> */
[----:B-1----:R-:W-:-:S04]  /*4540*/  IMAD.WIDE R2, R15, 0x2, R10 ;  /* 0x000000020f027825 */ /* 0x002fc800078e020a */
[----:B------:R-:W-:Y:S01]  /*4550*/  IMAD.SHL.U32 R15, R14, 0x8, RZ ;  /* 0x000000080e0f7824 */ /* 0x000fe200078e00ff */
[----:B------:R1:W-:Y:S03]  /*4560*/  STL.64 [R1+0x480], R2 ;  /* 0x0004800201007387 */ /* 0x0003e60000100a00 */
[----:B--2---:R-:W-:Y:S01]  /*4570*/  IMAD.WIDE R4, R15, 0x2, R12 ;  /* 0x000000020f047825 */ /* 0x004fe200078e020c */
[----:B------:R2:W-:Y:S03]  /*4580*/  STL.64 [R1+0x478], R6 ;  /* 0x0004780601007387 */ /* 0x0005e60000100a00 */
[----:B-1----:R-:W-:-:S04]  /*4590*/  IMAD.WIDE R2, R8, 0x2, R10 ;  /* 0x0000000208027825 */ /* 0x002fc800078e020a */
[C---:B------:R-:W-:Y:S01]  /*45a0*/  IMAD R8, R14.reuse, 0x7, RZ ;  /* 0x000000070e087824 */ /* 0x040fe200078e02ff */
[----:B------:R1:W-:Y:S01]  /*45b0*/  STL.64 [R1+0x470], R2 ;  /* 0x0004700201007387 */ /* 0x0003e20000100a00 */
[----:B------:R-:W-:Y:S02]  /*45c0*/  IMAD R16, R14, 0x6, RZ ;  /* 0x000000060e107824 */ /* 0x000fe400078e02ff */
[----:B--2---:R-:W-:Y:S01]  /*45d0*/  IMAD.WIDE R6, R8, 0x2, R12 ;  /* 0x0000000208067825 */ /* 0x004fe200078e020c */
[----:B------:R2:W-:Y:S03]  /*45e0*/  STL.64 [R1+0x468], R4 ;  /* 0x0004680401007387 */ /* 0x0005e60000100a00 */
[----:B-1----:R-:W-:-:S04]  /*45f0*/  IMAD.WIDE R2, R15, 0x2, R10 ;  /* 0x000000020f027825 */ /* 0x002fc800078e020a */
[----:B--2---:R-:W-:Y:S01]  /*4600*/  IMAD.WIDE R4, R8, 0x2, R10 ;  /* 0x0000000208047825 */ /* 0x004fe200078e020a */
[----:B------:R1:W-:Y:S04]  /*4610*/  STL.64 [R1+0x460], R2 ;  /* 0x0004600201007387 */ /* 0x0003e80000100a00 */
[----:B------:R-:W-:Y:S01]  /*4620*/  STL.64 [R1+0x458], R6 ;  /* 0x0004580601007387 */ /* 0x000fe20000100a00 */
[----:B------:R-:W-:-:S03]  /*4630*/  IMAD R15, R14, 0x5, RZ ;  /* 0x000000050e0f7824 */ /* 0x000fc600078e02ff */
[----:B------:R2:W-:Y:S01]  /*4640*/  STL.64 [R1+0x450], R4 ;  /* 0x0004500401007387 */ /* 0x0005e20000100a00 */
[----:B-1----:R-:W-:-:S05]  /*4650*/  IMAD.WIDE R2, R16, 0x2, R12 ;  /* 0x0000000210027825 */ /* 0x002fca00078e020c */
[----:B------:R1:W-:Y:S01]  /*4660*/  STL.64 [R1+0x448], R2 ;  /* 0x0004480201007387 */ /* 0x0003e20000100a00 */
[----:B--2---:R-:W-:-:S04]  /*4670*/  IMAD.WIDE R4, R16, 0x2, R10 ;  /* 0x0000000210047825 */ /* 0x004fc800078e020a */
[----:B------:R-:W-:Y:S01]  /*4680*/  IMAD.SHL.U32 R14, R14, 0x4, RZ ;  /* 0x000000040e0e7824 */ /* 0x000fe200078e00ff */
[----:B------:R2:W-:Y:S01]  /*4690*/  STL.64 [R1+0x440], R4 ;  /* 0x0004400401007387 */ /* 0x0005e20000100a00 */
[----:B-1----:R-:W-:-:S04]  /*46a0*/  IMAD.WIDE R2, R15, 0x2, R12 ;  /* 0x000000020f027825 */ /* 0x002fc800078e020c */
[----:B------:R-:W-:Y:S01]  /*46b0*/  IMAD.MOV.U32 R8, RZ, RZ, c[0x0][0x188] ;  /* 0x00006200ff087624 */ /* 0x000fe200078e00ff */
[----:B------:R1:W-:Y:S01]  /*46c0*/  STL.64 [R1+0x438], R2 ;  /* 0x0004380201007387 */ /* 0x0003e20000100a00 */
[----:B--2---:R-:W-:-:S04]  /*46d0*/  IMAD.WIDE R4, R15, 0x2, R10 ;  /* 0x000000020f047825 */ /* 0x004fc800078e020a */
[----:B------:R-:W-:Y:S01]  /*46e0*/  IMAD R15, R8, 0x3, RZ ;  /* 0x00000003080f7824 */ /* 0x000fe200078e02ff */
[----:B------:R2:W-:Y:S01]  /*46f0*/  STL.64 [R1+0x430], R4 ;  /* 0x0004300401007387 */ /* 0x0005e20000100a00 */
[----:B-1----:R-:W-:-:S05]  /*4700*/  IMAD.WIDE R2, R14, 0x2, R12 ;  /* 0x000000020e027825 */ /* 0x002fca00078e020c */
[----:B------:R1:W-:Y:S01]  /*4710*/  STL.64 [R1+0x428], R2 ;  /* 0x0004280201007387 */ /* 0x0003e20000100a00 */
[----:B--2---:R-:W-:-:S04]  /*4720*/  IMAD.WIDE R4, R14, 0x2, R10 ;  /* 0x000000020e047825 */ /* 0x004fc800078e020a */
[----:B------:R-:W-:Y:S01]  /*4730*/  IMAD.SHL.U32 R14, R8, 0x2, RZ ;  /* 0x00000002080e7824 */ /* 0x000fe200078e00ff */
[----:B------:R2:W-:Y:S01]  /*4740*/  STL.64 [R1+0x420], R4 ;  /* 0x0004200401007387 */ /* 0x0005e20000100a00 */
[----:B------:R-:W-:-:S04]  /*4750*/  IMAD.WIDE R6, R15, 0x2, R10 ;  /* 0x000000020f067825 */ /* 0x000fc800078e020a */
[--C-:B-1----:R-:W-:Y:S01]  /*4760*/  IMAD.WIDE R2, R15, 0x2, R12.reuse ;  /* 0x000000020f027825 */ /* 0x102fe200078e020c */
[----:B------:R-:W1:Y:S03]  /*4770*/  S2R R28, SR_TID.X ;  /* 0x00000000001c7919 */ /* 0x000e660000002100 */
[C---:B--2---:R-:W-:Y:S01]  /*4780*/  IMAD.WIDE R4, R14.reuse, 0x2, R12 ;  /* 0x000000020e047825 */ /* 0x044fe200078e020c */
[----:B------:R2:W-:Y:S04]  /*4790*/  STL.64 [R1+0x418], R2 ;  /* 0x0004180201007387 */ /* 0x0005e80000100a00 */
[----:B------:R3:W-:Y:S04]  /*47a0*/  STL.64 [R1+0x410], R6 ;  /* 0x0004100601007387 */ /* 0x0007e80000100a00 */
[----:B------:R4:W-:Y:S01]  /*47b0*/  STL.64 [R1+0x408], R4 ;  /* 0x0004080401007387 */ /* 0x0009e20000100a00 */
[----:B--2---:R-:W-:-:S04]  /*47c0*/  IMAD.WIDE R2, R14, 0x2, R10 ;  /* 0x000000020e027825 */ /* 0x004fc800078e020a */
[C---:B---3--:R-:W-:Y:S01]  /*47d0*/  IMAD.WIDE R6, R8.reuse, 0x2, R12 ;  /* 0x0000000208067825 */ /* 0x048fe200078e020c */
[----:B------:R2:W-:Y:S03]  /*47e0*/  STL.64 [R1+0x400], R2 ;  /* 0x0004000201007387 */ /* 0x0005e60000100a00 */
[----:B----4-:R-:W-:Y:S01]  /*47f0*/  IMAD.WIDE R4, R8, 0x2, R10 ;  /* 0x0000000208047825 */ /* 0x010fe200078e020a */
[----:B------:R0:W-:Y:S04]  /*4800*/  STL.64 [R1+0x3f8], R6 ;  /* 0x0003f80601007387 */ /* 0x0001e80000100a00 */
[----:B------:R0:W-:Y:S01]  /*4810*/  STL.64 [R1+0x3f0], R4 ;  /* 0x0003f00401007387 */ /* 0x0001e20000100a00 */
[----:B-1----:R-:W-:Y:S01]  /*4820*/  LOP3.LUT R28, R28, 0x3f, RZ, 0xc0, !PT ;  /* 0x0000003f1c1c7812 */ /* 0x002fe200078ec0ff */
[----:B--2---:R-:W-:-:S04]  /*4830*/  IMAD.MOV.U32 R2, RZ, RZ, c[0x0][0x160] ;  /* 0x00005800ff027624 */ /* 0x004fc800078e00ff */
[----:B------:R-:W-:Y:S02]  /*4840*/  IMAD.SHL.U32 R28, R28, 0x2, RZ ;  /* 0x000000021c1c7824 */ /* 0x000fe400078e00ff */
[----:B------:R-:W-:Y:S02]  /*4850*/  IMAD.MOV.U32 R3, RZ, RZ, c[0x0][0x164] ;  /* 0x00005900ff037624 */ /* 0x000fe400078e00ff */
.L_x_3:
[----:B------:R-:W2:Y:S04]  /*4860*/  LDL.64 R8, [R1+0x3f0] ;  /* 0x0003f00001087983 */ /* 0x000ea80000100a00 */
[----:B------:R-:W-:Y:S04]  /*4870*/  STL [R1+0xca4], R12 ;  /* 0x000ca40c01007387 */ /* 0x000fe80000100800 */
        /* <DEDUP_REMOVED lines=23> */
[----:B------:R-:W-:Y:S04]  /*49f0*/  STL.64 [R1+0xc08], R20 ;  /* 0x000c081401007387 */ /* 0x000fe80000100a00 */
[----:B------:R-:W-:Y:S04]  /*4a00*/  STL [R1+0xc2c], R20 ;  /* 0x000c2c1401007387 */ /* 0x000fe80000100800 */
[----:B------:R-:W-:Y:S04]  /*4a10*/  STL.64 [R1+0xc48], R20 ;  /* 0x000c481401007387 */ /* 0x000fe80000100a00 */
[----:B------:R1:W-:Y:S04]  /*4a20*/  STL.64 [R1+0xc60], R20 ;  /* 0x000c601401007387 */ /* 0x0003e80000100a00 */
[----:B-1----:R-:W3:Y:S04]  /*4a30*/  LDL.64 R20, [R1+0x3f8] ;  /* 0x0003f80001147983 */ /* 0x002ee80000100a00 */
[----:B------:R-:W-:Y:S04]  /*4a40*/  STL [R1+0xc04], R22 ;  /* 0x000c041601007387 */ /* 0x000fe80000100800 */
[----:B------:R-:W-:Y:S04]  /*4a50*/  STL.64 [R1+0xc10], R22 ;  /* 0x000c101601007387 */ /* 0x000fe80000100a00 */
[----:B------:R-:W-:Y:S04]  /*4a60*/  STL.64 [R1+0xc30], R22 ;  /* 0x000c301601007387 */ /* 0x000fe80000100a00 */
[----:B------:R-:W-:Y:S04]  /*4a70*/  STL [R1+0xc50], R22 ;  /* 0x000c501601007387 */ /* 0x000fe80000100800 */
[----:B------:R1:W-:Y:S04]  /*4a80*/  STL.64 [R1+0xc68], R22 ;  /* 0x000c681601007387 */ /* 0x0003e80000100a00 */
[----:B-1----:R-:W4:Y:S04]  /*4a90*/  LDL.64 R22, [R1+0x398] ;  /* 0x0003980001167983 */ /* 0x002f280000100a00 */
[----:B------:R-:W-:Y:S04]  /*4aa0*/  STL [R1+0xc00], R27 ;  /* 0x000c001b01007387 */ /* 0x000fe80000100800 */
[----:B------:R-:W-:Y:S04]  /*4ab0*/  STL [R1+0xc18], R27 ;  /* 0x000c181b01007387 */ /* 0x000fe80000100800 */
[----:B------:R-:W-:Y:S04]  /*4ac0*/  STL.64 [R1+0xbf8], R24 ;  /* 0x000bf81801007387 */ /* 0x000fe80000100a00 */
[----:B------:R1:W-:Y:S04]  /*4ad0*/  STL.64 [R1+0xc38], R24 ;  /* 0x000c381801007387 */ /* 0x0003e80000100a00 */
[----:B-1----:R-:W2:Y:S01]  /*4ae0*/  LDL.64 R24, [R1+0x388] ;  /* 0x0003880001187983 */ /* 0x002ea20000100a00 */
[----:B-----5:R-:W-:-:S03]  /*4af0*/  ISETP.GT.AND P2, PT, R0, RZ, PT ;  /* 0x000000ff0000720c */ /* 0x020fc60003f44270 */
[----:B------:R-:W-:Y:S04]  /*4b00*/  STL [R1+0xbf4], R26 ;  /* 0x000bf41a01007387 */ /* 0x000fe80000100800 */
[----:B------:R-:W-:Y:S04]  /*4b10*/  STL.64 [R1+0xc20], R26 ;  /* 0x000c201a01007387 */ /* 0x000fe80000100a00 */
[----:B------:R-:W-:Y:S04]  /*4b20*/  STL.64 [R1+0xc40], R26 ;  /* 0x000c401a01007387 */ /* 0x000fe80000100a00 */
[----:B------:R-:W-:Y:S04]  /*4b30*/  STL [R1+0xbf0], R28 ;  /* 0x000bf01c01007387 */ /* 0x000fe80000100800 */
[----:B------:R-:W-:Y:S04]  /*4b40*/  STL [R1+0xc28], R28 ;  /* 0x000c281c01007387 */ /* 0x000fe80000100800 */
[----:B------:R-:W-:Y:S04]  /*4b50*/  STL [R1+0xc54], R28 ;  /* 0x000c541c01007387 */ /* 0x000fe80000100800 */
[----:B------:R-:W-:Y:S04]  /*4b60*/  STL [R1+0xb68], R29 ;  /* 0x000b681d01007387 */ /* 0x000fe80000100800 */
[----:B------:R-:W-:Y:S01]  /*4b70*/  STL.64 [R1+0xc58], R28 ;  /* 0x000c581c01007387 */ /* 0x000fe20000100a00 */
[----:B------:R-:W-:-:S02]  /*4b80*/  PRMT R16, RZ, 0x7610, R16 ;  /* 0x00007610ff107816 */ /* 0x000fc40000000010 */
[----:B------:R-:W-:Y:S02]  /*4b90*/  ISETP.GT.AND P3, PT, R0, 0x1, PT ;  /* 0x000000010000780c */ /* 0x000fe40003f64270 */
[----:B------:R-:W-:Y:S02]  /*4ba0*/  PRMT R17, RZ, 0x7610, R17 ;  /* 0x00007610ff117816 */ /* 0x000fe40000000011 */
[----:B------:R-:W-:Y:S02]  /*4bb0*/  PRMT R19, RZ, 0x7610, R19 ;  /* 0x00007610ff137816 */ /* 0x000fe40000000013 */
[----:B------:R-:W-:Y:S02]  /*4bc0*/  PRMT R18, RZ, 0x7610, R18 ;  /* 0x00007610ff127816 */ /* 0x000fe40000000012 */
[----:B------:R-:W-:Y:S02]  /*4bd0*/  PRMT R12, RZ, 0x7610, R12 ;  /* 0x00007610ff0c7816 */ /* 0x000fe4000000000c */
[----:B0---4-:R-:W-:-:S02]  /*4be0*/  IADD3 R6, P0, R22, R2, RZ ;  /* 0x0000000216067210 */ /* 0x011fc40007f1e0ff */
[----:B--2---:R-:W-:-:S05]  /*4bf0*/  IADD3 R4, P1, R24, R2, RZ ;  /* 0x0000000218047210 */ /* 0x004fca0007f3e0ff */
[--C-:B------:R-:W-:Y:S02]  /*4c00*/  IMAD.X R5, R25, 0x1, R3.reuse, P1 ;  /* 0x0000000119057824 */ /* 0x100fe400008e0603 */
[----:B------:R-:W2:Y:S01]  /*4c10*/  LDL.64 R24, [R1+0x400] ;  /* 0x0004000001187983 */ /* 0x000ea20000100a00 */
[----:B------:R-:W-:-:S03]  /*4c20*/  IMAD.X R7, R23, 0x1, R3, P0 ;  /* 0x0000000117077824 */ /* 0x000fc600000e0603 */
[----:B------:R0:W4:Y:S04]  /*4c30*/  @P2 LDG.E.U16 R16, [R4.64] ;  /* 0x0000000404102981 */ /* 0x000128000c1e1500 */
[----:B------:R3:W4:Y:S04]  /*4c40*/  @P2 LDG.E.U16 R17, [R6.64] ;  /* 0x0000000406112981 */ /* 0x000728000c1e1500 */
[----:B------:R-:W4:Y:S01]  /*4c50*/  LDL.64 R22, [R1+0x408] ;  /* 0x0004080001167983 */ /* 0x000f220000100a00 */
[----:B0-----:R-:W-:Y:S02]  /*4c60*/  IADD3 R4, P1, R8, R2, RZ ;  /* 0x0000000208047210 */ /* 0x001fe40007f3e0ff */
[----:B------:R-:W-:-:S03]  /*4c70*/  ISETP.GT.AND P2, PT, R0, 0x2, PT ;  /* 0x000000020000780c */ /* 0x000fc60003f44270 */
[--C-:B------:R-:W-:Y:S01]  /*4c80*/  IMAD.X R5, R9, 0x1, R3.reuse, P1 ;  /* 0x0000000109057824 */ /* 0x100fe200008e0603 */
[----:B---3--:R-:W-:Y:S01]  /*4c90*/  IADD3 R6, P0, R20, R2, RZ ;  /* 0x0000000214067210 */ /* 0x008fe20007f1e0ff */
[----:B------:R-:W3:Y:S04]  /*4ca0*/  LDL.64 R8, [R1+0x410] ;  /* 0x0004100001087983 */ /* 0x000ee80000100a00 */
[----:B------:R2:W3:Y:S01]  /*4cb0*/  @P3 LDG.E.U16 R19, [R4.64] ;  /* 0x0000000404133981 */ /* 0x0004e2000c1e1500 */
[----:B------:R-:W-:-:S03]  /*4cc0*/  IMAD.X R7, R21, 0x1, R3, P0 ;  /* 0x0000000115077824 */ /* 0x000fc600000e0603 */
[----:B------:R-:W3:Y:S04]  /*4cd0*/  LDL.64 R20, [R1+0x418] ;  /* 0x0004180001147983 */ /* 0x000ee80000100a00 */
[----:B------:R4:W3:Y:S01]  /*4ce0*/  @P3 LDG.E.U16 R18, [R6.64] ;  /* 0x0000000406123981 */ /* 0x0008e2000c1e1500 */
[----:B--2---:R-:W-:-:S05]  /*4cf0*/  IADD3 R4, P1, R24, R2, RZ ;  /* 0x0000000218047210 */ /* 0x004fca0007f3e0ff */
[----:B------:R-:W-:-:S05]  /*4d00*/  IMAD.X R5, R25, 0x1, R3, P1 ;  /* 0x0000000119057824 */ /* 0x000fca00008e0603 */
[----:B------:R-:W2:Y:S01]  /*4d10*/  @P2 LDG.E.U16 R12, [R4.64] ;  /* 0x00000004040c2981 */ /* 0x000ea2000c1e1500 */
[----:B----4-:R-:W-:-:S05]  /*4d20*/  IADD3 R6, P0, R22, R2, RZ ;  /* 0x0000000216067210 */ /* 0x010fca0007f1e0ff */
[----:B------:R-:W-:Y:S01]  /*4d30*/  IMAD.X R7, R23, 0x1, R3, P0 ;  /* 0x0000000117077824 */ /* 0x000fe200000e0603 */
[----:B---3--:R0:W-:Y:S04]  /*4d40*/  STL [R1+0x130], R18 ;  /* 0x0001301201007387 */ /* 0x0081e80000100800 */
[----:B0-----:R-:W3:Y:S04]  /*4d50*/  LDL.LU R18, [R1+0xccc] ;  /* 0x000ccc0001127983 */ /* 0x001ee80000300800 */
[----:B------:R-:W4:Y:S04]  /*4d60*/  LDL.64 R24, [R1+0x420] ;  /* 0x0004200001187983 */ /* 0x000f280000100a00 */
[----:B------:R-:W3:Y:S04]  /*4d70*/  LDL.64 R22, [R1+0x428] ;  /* 0x0004280001167983 */ /* 0x000ee80000100a00 */
[----:B--2---:R0:W-:Y:S04]  /*4d80*/  STL [R1+0x160], R12 ;  /* 0x0001600c01007387 */ /* 0x0041e80000100800 */
[----:B0-----:R-:W2:Y:S01]  /*4d90*/  LDL.LU R12, [R1+0xcc8] ;  /* 0x000cc800010c7983 */ /* 0x001ea20000300800 */
[----:B------:R-:W-:-:S02]  /*4da0*/  ISETP.GT.AND P3, PT, R0, 0x3, PT ;  /* 0x000000030000780c */ /* 0x000fc40003f64270 */
[----:B------:R-:W-:Y:S02]  /*4db0*/  IADD3 R4, P1, R8, R2, RZ ;  /* 0x0000000208047210 */ /* 0x000fe40007f3e0ff */
[----:B------:R-:W-:-:S03]  /*4dc0*/  PRMT R13, RZ, 0x7610, R13 ;  /* 0x00007610ff0d7816 */ /* 0x000fc6000000000d */
[----:B------:R-:W-:-:S03]  /*4dd0*/  IMAD.X R5, R9, 0x1, R3, P1 ;  /* 0x0000000109057824 */ /* 0x000fc600008e0603 */
[----:B------:R0:W3:Y:S01]  /*4de0*/  @P2 LDG.E.U16 R13, [R6.64] ;  /* 0x00000004060d2981 */ /* 0x0000e2000c1e1500 */
[----:B--2---:R-:W-:-:S06]  /*4df0*/  PRMT R12, RZ, 0x7610, R12 ;  /* 0x00007610ff0c7816 */ /* 0x004fcc000000000c */
[----:B------:R-:W2:Y:S01]  /*4e00*/  @P3 LDG.E.U16 R12, [R4.64] ;  /* 0x00000004040c3981 */ /* 0x000ea2000c1e1500 */
[----:B0-----:R-:W-:-:S03]  /*4e10*/  IADD3 R6, P0, R20, R2, RZ ;  /* 0x0000000214067210 */ /* 0x001fc60007f1e0ff */
[----:B---3--:R0:W-:Y:S02]  /*4e20*/  STL [R1+0x174], R13 ;  /* 0x0001740d01007387 */ /* 0x0081e40000100800 */
[----:B------:R-:W-:Y:S02]  /*4e30*/  IMAD.X R7, R21, 0x1, R3, P0 ;  /* 0x0000000115077824 */ /* 0x000fe400000e0603 */
[----:B0-----:R-:W3:Y:S04]  /*4e40*/  LDL.LU R13, [R1+0xcc4] ;  /* 0x000cc400010d7983 */ /* 0x001ee80000300800 */
[----:B------:R-:W3:Y:S04]  /*4e50*/  LDL.64 R8, [R1+0x430] ;  /* 0x0004300001087983 */ /* 0x000ee80000100a00 */
[----:B------:R-:W3:Y:S04]  /*4e60*/  LDL.64 R20, [R1+0x438] ;  /* 0x0004380001147983 */ /* 0x000ee80000100a00 */
[----:B--2---:R0:W-:Y:S04]  /*4e70*/  STL [R1+0x218], R12 ;  /* 0x0002180c01007387 */ /* 0x0041e80000100800 */
[----:B0-----:R-:W2:Y:S01]  /*4e80*/  LDL.LU R12, [R1+0xcc0] ;  /* 0x000cc000010c7983 */ /* 0x001ea20000300800 */
[----:B------:R-:W-:-:S02]  /*4e90*/  ISETP.GT.AND P2, PT, R0, 0x4, PT ;  /* 0x000000040000780c */ /* 0x000fc40003f44270 */
[----:B----4-:R-:W-:Y:S02]  /*4ea0*/  IADD3 R4, P1, R24, R2, RZ ;  /* 0x0000000218047210 */ /* 0x010fe40007f3e0ff */
[----:B------:R-:W-:-:S03]  /*4eb0*/  PRMT R18, RZ, 0x7610, R18 ;  /* 0x00007610ff127816 */ /* 0x000fc60000000012 */
[----:B------:R-:W-:-:S03]  /*4ec0*/  IMAD.X R5, R25, 0x1, R3, P1 ;  /* 0x0000000119057824 */ /* 0x000fc600008e0603 */
[----:B------:R0:W4:Y:S01]  /*4ed0*/  @P3 LDG.E.U16 R18, [R6.64] ;  /* 0x0000000406123981 */ /* 0x000122000c1e1500 */
[----:B---3--:R-:W-:Y:S02]  /*4ee0*/  PRMT R13, RZ, 0x7610, R13 ;  /* 0x00007610ff0d7816 */ /* 0x008fe4000000000d */
[----:B0-----:R-:W-:-:S05]  /*4ef0*/  IADD3 R6, P0, R22, R2, RZ ;  /* 0x0000000216067210 */ /* 0x001fca0007f1e0ff */
[----:B------:R-:W-:-:S05]  /*4f00*/  IMAD.X R7, R23, 0x1, R3, P0 ;  /* 0x0000000117077824 */ /* 0x000fca00000e0603 */
[----:B------:R-:W3:Y:S01]  /*4f10*/  @P2 LDG.E.U16 R13, [R6.64] ;  /* 0x00000004060d2981 */ /* 0x000ee2000c1e1500 */
[----:B--2---:R-:W-:-:S06]  /*4f20*/  PRMT R12, RZ, 0x7610, R12 ;  /* 0x00007610ff0c7816 */ /* 0x004fcc000000000c */
[----:B------:R-:W2:Y:S04]  /*4f30*/  @P2 LDG.E.U16 R12, [R4.64] ;  /* 0x00000004040c2981 */ /* 0x000ea8000c1e1500 */
[----:B----4-:R0:W-:Y:S04]  /*4f40*/  STL [R1+0x3dc], R18 ;  /* 0x0003dc1201007387 */ /* 0x0101e80000100800 */
[----:B0-----:R-:W4:Y:S04]  /*4f50*/  LDL.LU R18, [R1+0xcbc] ;  /* 0x000cbc0001127983 */ /* 0x001f280000300800 */
[----:B------:R-:W4:Y:S04]  /*4f60*/  LDL.64 R24, [R1+0x440] ;  /* 0x0004400001187983 */ /* 0x000f280000100a00 */
[----:B------:R-:W4:Y:S04]  /*4f70*/  LDL.64 R22, [R1+0x448] ;  /* 0x0004480001167983 */ /* 0x000f280000100a00 */
[----:B--2---:R0:W-:Y:S04]  /*4f80*/  STL [R1+0x3d8], R12 ;  /* 0x0003d80c01007387 */ /* 0x0041e80000100800 */
[----:B0-----:R-:W2:Y:S04]  /*4f90*/  LDL.LU R12, [R1+0xcb8] ;  /* 0x000cb800010c7983 */ /* 0x001ea80000300800 */
[----:B---3--:R0:W-:Y:S04]  /*4fa0*/  STL [R1+0x21c], R13 ;  /* 0x00021c0d01007387 */ /* 0x0081e80000100800 */
[----:B0-----:R-:W3:Y:S01]  /*4fb0*/  LDL.LU R13, [R1+0xcb4] ;  /* 0x000cb400010d7983 */ /* 0x001ee20000300800 */
[----:B------:R-:W-:-:S02]  /*4fc0*/  ISETP.GT.AND P3, PT, R0, 0x5, PT ;  /* 0x000000050000780c */ /* 0x000fc40003f64270 */
[-C--:B------:R-:W-:Y:S02]  /*4fd0*/  IADD3 R4, P1, R8, R2.reuse, RZ ;  /* 0x0000000208047210 */ /* 0x080fe40007f3e0ff */
[----:B------:R-:W-:-:S03]  /*4fe0*/  IADD3 R6, P0, R20, R2, RZ ;  /* 0x0000000214067210 */ /* 0x000fc60007f1e0ff */
[--C-:B------:R-:W-:Y:S01]  /*4ff0*/  IMAD.X R5, R9, 0x1, R3.reuse, P1 ;  /* 0x0000000109057824 */ /* 0x100fe200008e0603 */
[----:B------:R-:W-:Y:S01]  /*5000*/  ISETP.GT.AND P2, PT, R0, 0x6, PT ;  /* 0x000000060000780c */ /* 0x000fe20003f44270 */
[----:B------:R-:W-:Y:S01]  /*5010*/  IMAD.X R7, R21, 0x1, R3, P0 ;  /* 0x0000000115077824 */ /* 0x000fe200000e0603 */
[----:B----4-:R-:W-:Y:S01]  /*5020*/  PRMT R18, RZ, 0x7610, R18 ;  /* 0x00007610ff127816 */ /* 0x010fe20000000012 */
[----:B------:R-:W4:Y:S04]  /*5030*/  LDL.64 R8, [R1+0x450] ;  /* 0x0004500001087983 */ /* 0x000f280000100a00 */
[----:B------:R-:W4:Y:S04]  /*5040*/  LDL.64 R20, [R1+0x458] ;  /* 0x0004580001147983 */ /* 0x000f280000100a00 */
[----:B------:R0:W4:Y:S01]  /*5050*/  @P3 LDG.E.U16 R18, [R6.64] ;  /* 0x0000000406123981 */ /* 0x000122000c1e1500 */
[----:B--2---:R-:W-:-:S06]  /*5060*/  PRMT R12, RZ, 0x7610, R12 ;  /* 0x00007610ff0c7816 */ /* 0x004fcc000000000c */
[----:B------:R1:W2:Y:S02]  /*5070*/  @P3 LDG.E.U16 R12, [R4.64] ;  /* 0x00000004040c3981 */ /* 0x0002a4000c1e1500 */
[----:B-1----:R-:W-:Y:S02]  /*5080*/  IADD3 R4, P1, R24, R2, RZ ;  /* 0x0000000218047210 */ /* 0x002fe40007f3e0ff */
[----:B---3--:R-:W-:-:S03]  /*5090*/  PRMT R13, RZ, 0x7610, R13 ;  /* 0x00007610ff0d7816 */ /* 0x008fc6000000000d */
[----:B------:R-:W-:-:S05]  /*50a0*/  IMAD.X R5, R25, 0x1, R3, P1 ;  /* 0x0000000119057824 */ /* 0x000fca00008e0603 */
[----:B------:R-:W3:Y:S01]  /*50b0*/  @P2 LDG.E.U16 R13, [R4.64] ;  /* 0x00000004040d2981 */ /* 0x000ee2000c1e1500 */
[----:B0-----:R-:W-:-:S05]  /*50c0*/  IADD3 R6, P0, R22, R2, RZ ;  /* 0x0000000216067210 */ /* 0x001fca0007f1e0ff */
[----:B------:R-:W-:Y:S01]  /*50d0*/  IMAD.X R7, R23, 0x1, R3, P0 ;  /* 0x0000000117077824 */ /* 0x000fe200000e0603 */
[----:B--2---:R0:W-:Y:S04]  /*50e0*/  STL [R1+0x214], R12 ;  /* 0x0002140c01007387 */ /* 0x0041e80000100800 */
[----:B0-----:R-:W2:Y:S04]  /*50f0*/  LDL.LU R12, [R1+0xcb0] ;  /* 0x000cb000010c7983 */ /* 0x001ea80000300800 */
[----:B----4-:R0:W-:Y:S04]  /*5100*/  STL [R1+0x210], R18 ;  /* 0x0002101201007387 */ /* 0x0101e80000100800 */
[----:B0-----:R-:W4:Y:S04]  /*5110*/  LDL.LU R18, [R1+0xcac] ;  /* 0x000cac0001127983 */ /* 0x001f280000300800 */
[----:B------:R-:W4:Y:S04]  /*5120*/  LDL.64 R24, [R1+0x460] ;  /* 0x0004600001187983 */ /* 0x000f280000100a00 */
[----:B------:R-:W4:Y:S04]  /*5130*/  LDL.64 R22, [R1+0x468] ;  /* 0x0004680001167983 */ /* 0x000f280000100a00 */
[----:B---3--:R0:W-:Y:S04]  /*5140*/  STL [R1+0x1fc], R13 ;  /* 0x0001fc0d01007387 */ /* 0x0081e80000100800 */
[----:B0-----:R-:W3:Y:S01]  /*5150*/  LDL.LU R13, [R1+0xca8] ;  /* 0x000ca800010d7983 */ /* 0x001ee20000300800 */
[----:B------:R-:W-:-:S02]  /*5160*/  ISETP.GT.AND P3, PT, R0, 0x7, PT ;  /* 0x000000070000780c */ /* 0x000fc40003f64270 */
[----:B------:R-:W-:-:S05]  /*5170*/  IADD3 R4, P1, R8, R2, RZ ;  /* 0x0000000208047210 */ /* 0x000fca0007f3e0ff */
[----:B------:R-:W-:Y:S01]  /*5180*/  IMAD.X R5, R9, 0x1, R3, P1 ;  /* 0x0000000109057824 */ /* 0x000fe200008e0603 */
[----:B--2---:R-:W-:-:S06]  /*5190*/  PRMT R12, RZ, 0x7610, R12 ;  /* 0x00007610ff0c7816 */ /* 0x004fcc000000000c */
[----:B------:R0:W2:Y:S02]  /*51a0*/  @P2 LDG.E.U16 R12, [R6.64] ;  /* 0x00000004060c2981 */ /* 0x0000a4000c1e1500 */
[----:B0-----:R-:W-:Y:S02]  /*51b0*/  IADD3 R6, P0, R20, R2, RZ ;  /* 0x0000000214067210 */ /* 0x001fe40007f1e0ff */
[----:B----4-:R-:W-:-:S03]  /*51c0*/  PRMT R18, RZ, 0x7610, R18 ;  /* 0x00007610ff127816 */ /* 0x010fc60000000012 */
[----:B------:R-:W-:-:S05]  /*51d0*/  IMAD.X R7, R21, 0x1, R3, P0 ;  /* 0x0000000115077824 */ /* 0x000fca00000e0603 */
[----:B------:R-:W4:Y:S01]  /*51e0*/  @P3 LDG.E.U16 R18, [R6.64] ;  /* 0x0000000406123981 */ /* 0x000f22000c1e1500 */
[----:B---3--:R-:W-:-:S06]  /*51f0*/  PRMT R13, RZ, 0x7610, R13 ;  /* 0x00007610ff0d7816 */ /* 0x008fcc000000000d */
[----:B------:R0:W3:Y:S02]  /*5200*/  @P3 LDG.E.U16 R13, [R4.64] ;  /* 0x00000004040d3981 */ /* 0x0000e4000c1e1500 */
[----:B0-----:R-:W-:-:S05]  /*5210*/  IADD3 R4, P1, R24, R2, RZ ;  /* 0x0000000218047210 */ /* 0x001fca0007f3e0ff */
[----:B------:R-:W-:Y:S01]  /*5220*/  IMAD.X R5, R25, 0x1, R3, P1 ;  /* 0x0000000119057824 */ /* 0x000fe200008e0603 */
[----:B--2---:R0:W-:Y:S04]  /*5230*/  STL [R1+0x1f8], R12 ;  /* 0x0001f80c01007387 */ /* 0x0041e80000100800 */
[----:B0-----:R-:W2:Y:S04]  /*5240*/  LDL.LU R12, [R1+0xca4] ;  /* 0x000ca400010c7983 */ /* 0x001ea80000300800 */
[----:B------:R-:W2:Y:S04]  /*5250*/  LDL.64 R8, [R1+0x470] ;  /* 0x0004700001087983 */ /* 0x000ea80000100a00 */
[----:B------:R-:W2:Y:S04]  /*5260*/  LDL.64 R20, [R1+0x478] ;  /* 0x0004780001147983 */ /* 0x000ea80000100a00 */
[----:B---3--:R0:W-:Y:S04]  /*5270*/  STL [R1+0x1f4], R13 ;  /* 0x0001f40d01007387 */ /* 0x0081e80000100800 */
[----:B0-----:R-:W3:Y:S04]  /*5280*/  LDL.LU R13, [R1+0xca0] ;  /* 0x000ca000010d7983 */ /* 0x001ee80000300800 */
[----:B----4-:R0:W-:Y:S04]  /*5290*/  STL [R1+0x1f0], R18 ;  /* 0x0001f01201007387 */ /* 0x0101e80000100800 */
[----:B0-----:R-:W4:Y:S04]  /*52a0*/  LDL.LU R18, [R1+0xc9c] ;  /* 0x000c9c0001127983 */ /* 0x001f280000300800 */
[----:B------:R-:W4:Y:S01]  /*52b0*/  LDL.64 R24, [R1+0x480] ;  /* 0x0004800001187983 */ /* 0x000f220000100a00 */
[----:B------:R-:W-:-:S02]  /*52c0*/  ISETP.GT.AND P2, PT, R0, 0x8, PT ;  /* 0x000000080000780c */ /* 0x000fc40003f44270 */
[----:B------:R-:W-:Y:S02]  /*52d0*/  IADD3 R6, P0, R22, R2, RZ ;  /* 0x0000000216067210 */ /* 0x000fe40007f1e0ff */
[----:B------:R-:W-:-:S03]  /*52e0*/  ISETP.GT.AND P3, PT, R0, 0x9, PT ;  /* 0x000000090000780c */ /* 0x000fc60003f64270 */
[----:B------:R-:W-:Y:S01]  /*52f0*/  IMAD.X R7, R23, 0x1, R3, P0 ;  /* 0x0000000117077824 */ /* 0x000fe200000e0603 */
[----:B------:R-:W-:Y:S01]  /*5300*/  PRMT R11, RZ, 0x7610, R11 ;  /* 0x00007610ff0b7816 */ /* 0x000fe2000000000b */
[----:B------:R-:W4:Y:S01]  /*5310*/  LDL.64 R22, [R1+0x488] ;  /* 0x0004880001167983 */ /* 0x000f220000100a00 */
[----:B------:R-:W-:Y:S02]  /*5320*/  PRMT R10, RZ, 0x7610, R10 ;  /* 0x00007610ff0a7816 */ /* 0x000fe4000000000a */
[----:B--2---:R-:W-:-:S06]  /*5330*/  PRMT R12, RZ, 0x7610, R12 ;  /* 0x00007610ff0c7816 */ /* 0x004fcc000000000c */
[----:B------:R0:W2:Y:S02]  /*5340*/  @P2 LDG.E.U16 R12, [R4.64] ;  /* 0x00000004040c2981 */ /* 0x0000a4000c1e1500 */
[----:B0-----:R-:W-:-:S05]  /*5350*/  IADD3 R4, P1, R8, R2, RZ ;  /* 0x0000000208047210 */ /* 0x001fca0007f3e0ff */
[----:B------:R-:W-:Y:S02]  /*5360*/  IMAD.X R5, R9, 0x1, R3, P1 ;  /* 0x0000000109057824 */ /* 0x000fe400008e0603 */
[----:B------:R-:W2:Y:S01]  /*5370*/  LDL.64 R8, [R1+0x490] ;  /* 0x0004900001087983 */ /* 0x000ea20000100a00 */
[----:B---3--:R-:W-:-:S06]  /*5380*/  PRMT R13, RZ, 0x7610, R13 ;  /* 0x00007610ff0d7816 */ /* 0x008fcc000000000d */
[----:B------:R0:W3:Y:S01]  /*5390*/  @P2 LDG.E.U16 R13, [R6.64] ;  /* 0x00000004060d2981 */ /* 0x0000e2000c1e1500 */
[----:B------:R-:W-:Y:S02]  /*53a0*/  ISETP.GT.AND P2, PT, R0, 0xa, PT ;  /* 0x0000000a0000780c */ /* 0x000fe40003f44270 */
[----:B----4-:R-:W-:Y:S02]  /*53b0*/  PRMT R18, RZ, 0x7610, R18 ;  /* 0x00007610ff127816 */ /* 0x010fe40000000012 */
[----:B0-----:R-:W-:-:S04]  /*53c0*/  IADD3 R6, P0, R20, R2, RZ ;  /* 0x0000000214067210 */ /* 0x001fc80007f1e0ff */
[----:B------:R0:W4:Y:S01]  /*53d0*/  @P3 LDG.E.U16 R18, [R4.64] ;  /* 0x0000000404123981 */ /* 0x000122000c1e1500 */
[----:B------:R-:W-:-:S03]  /*53e0*/  IMAD.X R7, R21, 0x1, R3, P0 ;  /* 0x0000000115077824 */ /* 0x000fc600000e0603 */
[----:B------:R-:W2:Y:S04]  /*53f0*/  LDL.64 R20, [R1+0x498] ;  /* 0x0004980001147983 */ /* 0x000ea80000100a00 */
[----:B------:R1:W2:Y:S01]  /*5400*/  @P3 LDG.E.U16 R11, [R6.64] ;  /* 0x00000004060b3981 */ /* 0x0002a2000c1e1500 */
[----:B0-----:R-:W-:-:S05]  /*5410*/  IADD3 R4, P1, R24, R2, RZ ;  /* 0x0000000218047210 */ /* 0x001fca0007f3e0ff */
[----:B------:R-:W-:-:S05]  /*5420*/  IMAD.X R5, R25, 0x1, R3, P1 ;  /* 0x0000000119057824 */ /* 0x000fca00008e0603 */
[----:B------:R-:W3:Y:S01]  /*5430*/  @P2 LDG.E.U16 R10, [R4.64] ;  /* 0x00000004040a2981 */ /* 0x000ee2000c1e1500 */
[----:B-1----:R-:W-:-:S05]  /*5440*/  IADD3 R6, P0, R22, R2, RZ ;  /* 0x0000000216067210 */ /* 0x002fca0007f1e0ff */
[----:B------:R-:W-:Y:S01]  /*5450*/  IMAD.X R7, R23, 0x1, R3, P0 ;  /* 0x0000000117077824 */ /* 0x000fe200000e0603 */
[----:B--2---:R0:W-:Y:S04]  /*5460*/  STL [R1+0x50], R11 ;  /* 0x0000500b01007387 */ /* 0x0041e80000100800 */
[----:B0-----:R-:W2:Y:S04]  /*5470*/  LDL.LU R11, [R1+0xc98] ;  /* 0x000c9800010b7983 */ /* 0x001ea80000300800 */
[----:B------:R-:W2:Y:S04]  /*5480*/  LDL.64 R24, [R1+0x4a0] ;  /* 0x0004a00001187983 */ /* 0x000ea80000100a00 */
[----:B------:R-:W2:Y:S04]  /*5490*/  LDL.64 R22, [R1+0x4a8] ;  /* 0x0004a80001167983 */ /* 0x000ea80000100a00 */
[----:B---3--:R0:W-:Y:S04]  /*54a0*/  STL [R1+0x148], R10 ;  /* 0x0001480a01007387 */ /* 0x0081e80000100800 */
[----:B0-----:R-:W3:Y:S01]  /*54b0*/  LDL.LU R10, [R1+0xc94] ;  /* 0x000c9400010a7983 */ /* 0x001ee20000300800 */
[----:B------:R-:W-:-:S02]  /*54c0*/  ISETP.GT.AND P3, PT, R0, 0xb, PT ;  /* 0x0000000b0000780c */ /* 0x000fc40003f64270 */
[----:B------:R-:W-:Y:S02]  /*54d0*/  IADD3 R4, P1, R8, R2, RZ ;  /* 0x0000000208047210 */ /* 0x000fe40007f3e0ff */
[----:B------:R-:W-:-:S03]  /*54e0*/  PRMT R14, RZ, 0x7610, R14 ;  /* 0x00007610ff0e7816 */ /* 0x000fc6000000000e */
[----:B------:R-:W-:-:S03]  /*54f0*/  IMAD.X R5, R9, 0x1, R3, P1 ;  /* 0x0000000109057824 */ /* 0x000fc600008e0603 */
[----:B------:R0:W2:Y:S01]  /*5500*/  @P2 LDG.E.U16 R14, [R6.64] ;  /* 0x00000004060e2981 */ /* 0x0000a2000c1e1500 */
[----:B---3--:R-:W-:-:S06]  /*5510*/  PRMT R10, RZ, 0x7610, R10 ;  /* 0x00007610ff0a7816 */ /* 0x008fcc000000000a */
[----:B------:R-:W3:Y:S01]  /*5520*/  @P3 LDG.E.U16 R10, [R4.64] ;  /* 0x00000004040a3981 */ /* 0x000ee2000c1e1500 */
[----:B0-----:R-:W-:-:S03]  /*5530*/  IADD3 R6, P0, R20, R2, RZ ;  /* 0x0000000214067210 */ /* 0x001fc60007f1e0ff */
[----:B--2---:R0:W-:Y:S02]  /*5540*/  STL [R1+0x14c], R14 ;  /* 0x00014c0e01007387 */ /* 0x0041e40000100800 */
[----:B------:R-:W-:Y:S02]  /*5550*/  IMAD.X R7, R21, 0x1, R3, P0 ;  /* 0x0000000115077824 */ /* 0x000fe400000e0603 */
[----:B0-----:R-:W2:Y:S04]  /*5560*/  LDL.LU R14, [R1+0xc90] ;  /* 0x000c9000010e7983 */ /* 0x001ea80000300800 */
[----:B------:R-:W2:Y:S04]  /*5570*/  LDL.64 R8, [R1+0x4b0] ;  /* 0x0004b00001087983 */ /* 0x000ea80000100a00 */
[----:B------:R-:W4:Y:S04]  /*5580*/  LDL.64 R20, [R1+0x4b8] ;  /* 0x0004b80001147983 */ /* 0x000f280000100a00 */
[----:B---3--:R0:W-:Y:S04]  /*5590*/  STL [R1+0x17c], R10 ;  /* 0x00017c0a01007387 */ /* 0x0081e80000100800 */
[----:B0-----:R-:W3:Y:S01]  /*55a0*/  LDL.LU R10, [R1+0xc8c] ;  /* 0x000c8c00010a7983 */ /* 0x001ee20000300800 */
[----:B------:R-:W-:-:S02]  /*55b0*/  ISETP.GT.AND P2, PT, R0, 0xc, PT ;  /* 0x0000000c0000780c */ /* 0x000fc40003f44270 */
[----:B------:R-:W-:Y:S02]  /*55c0*/  IADD3 R4, P1, R24, R2, RZ ;  /* 0x0000000218047210 */ /* 0x000fe40007f3e0ff */
[----:B------:R-:W-:-:S03]  /*55d0*/  PRMT R11, RZ, 0x7610, R11 ;  /* 0x00007610ff0b7816 */ /* 0x000fc6000000000b */
[----:B------:R-:W-:-:S03]  /*55e0*/  IMAD.X R5, R25, 0x1, R3, P1 ;  /* 0x0000000119057824 */ /* 0x000fc600008e0603 */
[----:B------:R0:W4:Y:S01]  /*55f0*/  @P3 LDG.E.U16 R11, [R6.64] ;  /* 0x00000004060b3981 */ /* 0x000122000c1e1500 */
[----:B--2---:R-:W-:Y:S02]  /*5600*/  PRMT R14, RZ, 0x7610, R14 ;  /* 0x00007610ff0e7816 */ /* 0x004fe4000000000e */
[----:B0-----:R-:W-:-:S05]  /*5610*/  IADD3 R6, P0, R22, R2, RZ ;  /* 0x0000000216067210 */ /* 0x001fca0007f1e0ff */
[----:B------:R-:W-:-:S05]  /*5620*/  IMAD.X R7, R23, 0x1, R3, P0 ;  /* 0x0000000117077824 */ /* 0x000fca00000e0603 */
[----:B------:R-:W2:Y:S01]  /*5630*/  @P2 LDG.E.U16 R14, [R6.64] ;  /* 0x00000004060e2981 */ /* 0x000ea2000c1e1500 */
[----:B---3--:R-:W-:-:S06]  /*5640*/  PRMT R10, RZ, 0x7610, R10 ;  /* 0x00007610ff0a7816 */ /* 0x008fcc000000000a */
[----:B------:R-:W3:Y:S04]  /*5650*/  @P2 LDG.E.U16 R10, [R4.64] ;  /* 0x00000004040a2981 */ /* 0x000ee8000c1e1500 */
[----:B----4-:R0:W-:Y:S04]  /*5660*/  STL [R1+0x178], R11 ;  /* 0x0001780b01007387 */ /* 0x0101e80000100800 */
[----:B0-----:R-:W4:Y:S04]  /*5670*/  LDL.LU R11, [R1+0xc88] ;  /* 0x000c8800010b7983 */ /* 0x001f280000300800 */
[----:B------:R-:W4:Y:S04]  /*5680*/  LDL.64 R24, [R1+0x4c0] ;  /* 0x0004c00001187983 */ /* 0x000f280000100a00 */
[----:B------:R-:W4:Y:S04]  /*5690*/  LDL.64 R22, [R1+0x4c8] ;  /* 0x0004c80001167983 */ /* 0x000f280000100a00 */
[----:B---3--:R0:W-:Y:S04]  /*56a0*/  STL [R1+0x170], R10 ;  /* 0x0001700a01007387 */ /* 0x0081e80000100800 */
[----:B0-----:R-:W3:Y:S04]  /*56b0*/  LDL.LU R10, [R1+0xc84] ;  /* 0x000c8400010a7983 */ /* 0x001ee80000300800 */
[----:B--2---:R0:W-:Y:S04]  /*56c0*/  STL [R1+0x16c], R14 ;  /* 0x00016c0e01007387 */ /* 0x0041e80000100800 */
[----:B0-----:R-:W2:Y:S01]  /*56d0*/  LDL.LU R14, [R1+0xc80] ;  /* 0x000c8000010e7983 */ /* 0x001ea20000300800 */
[----:B------:R-:W-:-:S02]  /*56e0*/  ISETP.GT.AND P3, PT, R0, 0xd, PT ;  /* 0x0000000d0000780c */ /* 0x000fc40003f64270 */
[-C--:B------:R-:W-:Y:S02]  /*56f0*/  IADD3 R4, P1, R8, R2.reuse, RZ ;  /* 0x0000000208047210 */ /* 0x080fe40007f3e0ff */
[----:B------:R-:W-:Y:S02]  /*5700*/  IADD3 R6, P0, R20, R2, RZ ;  /* 0x0000000214067210 */ /* 0x000fe40007f1e0ff */
[----:B----4-:R-:W-:Y:S01]  /*5710*/  PRMT R11, RZ, 0x7610, R11 ;  /* 0x00007610ff0b7816 */ /* 0x010fe2000000000b */
[--C-:B------:R-:W-:Y:S02]  /*5720*/  IMAD.X R5, R9, 0x1, R3.reuse, P1 ;  /* 0x0000000109057824 */ /* 0x100fe400008e0603 */
[----:B------:R-:W-:Y:S01]  /*5730*/  IMAD.X R7, R21, 0x1, R3, P0 ;  /* 0x0000000115077824 */ /* 0x000fe200000e0603 */
[----:B------:R-:W-:Y:S01]  /*5740*/  ISETP.GT.AND P2, PT, R0, 0xe, PT ;  /* 0x0000000e0000780c */ /* 0x000fe20003f44270 */
[----:B------:R-:W4:Y:S04]  /*5750*/  LDL.64 R20, [R1+0x4d8] ;  /* 0x0004d80001147983 */ /* 0x000f280000100a00 */
[----:B------:R-:W4:Y:S04]  /*5760*/  LDL.64 R8, [R1+0x4d0] ;  /* 0x0004d00001087983 */ /* 0x000f280000100a00 */
[----:B------:R0:W4:Y:S01]  /*5770*/  @P3 LDG.E.U16 R11, [R6.64] ;  /* 0x00000004060b3981 */ /* 0x000122000c1e1500 */
[----:B------:R-:W-:-:S02]  /*5780*/  PRMT R15, RZ, 0x7610, R15 ;  /* 0x00007610ff0f7816 */ /* 0x000fc4000000000f */
[----:B0-----:R-:W-:-:S05]  /*5790*/  IADD3 R6, P0, R22, R2, RZ ;  /* 0x0000000216067210 */ /* 0x001fca0007f1e0ff */
[----:B------:R-:W-:-:S05]  /*57a0*/  IMAD.X R7, R23, 0x1, R3, P0 ;  /* 0x0000000117077824 */ /* 0x000fca00000e0603 */
[----:B------:R4:W4:Y:S01]  /*57b0*/  @P2 LDG.E.U16 R15, [R6.64] ;  /* 0x00000004060f2981 */ /* 0x000922000c1e1500 */
[----:B---3--:R-:W-:-:S06]  /*57c0*/  PRMT R10, RZ, 0x7610, R10 ;  /* 0x00007610ff0a7816 */ /* 0x008fcc000000000a */
[----:B------:R0:W3:Y:S02]  /*57d0*/  @P3 LDG.E.U16 R10, [R4.64] ;  /* 0x00000004040a3981 */ /* 0x0000e4000c1e1500 */
[----:B0-----:R-:W-:Y:S02]  /*57e0*/  IADD3 R4, P1, R24, R2, RZ ;  /* 0x0000000218047210 */ /* 0x001fe40007f3e0ff */
[----:B--2---:R-:W-:-:S03]  /*57f0*/  PRMT R14, RZ, 0x7610, R14 ;  /* 0x00007610ff0e7816 */ /* 0x004fc6000000000e */
[----:B------:R-:W-:-:S05]  /*5800*/  IMAD.X R5, R25, 0x1, R3, P1 ;  /* 0x0000000119057824 */ /* 0x000fca00008e0603 */
[----:B------:R0:W2:Y:S01]  /*5810*/  @P2 LDG.E.U16 R14, [R4.64] ;  /* 0x00000004040e2981 */ /* 0x0000a2000c1e1500 */
[----:B------:R-:W-:Y:S02]  /*5820*/  ISETP.GT.AND P3, PT, R0, 0xf, PT ;  /* 0x0000000f0000780c */ /* 0x000fe40003f64270 */
[-C--:B----4-:R-:W-:Y:S02]  /*5830*/  IADD3 R6, P0, R20, R2.reuse, RZ ;  /* 0x0000000214067210 */ /* 0x090fe40007f1e0ff */
[----:B------:R-:W-:Y:S02]  /*5840*/  PRMT R28, RZ, 0x7610, R28 ;  /* 0x00007610ff1c7816 */ /* 0x000fe4000000001c */
[----:B0-----:R-:W-:Y:S01]  /*5850*/  IADD3 R4, P1, R8, R2, RZ ;  /* 0x0000000208047210 */ /* 0x001fe20007f3e0ff */
[----:B------:R-:W-:Y:S01]  /*5860*/  IMAD.X R7, R21, 0x1, R3, P0 ;  /* 0x0000000115077824 */ /* 0x000fe200000e0603 */
[----:B------:R-:W-:-:S03]  /*5870*/  PRMT R29, RZ, 0x7610, R29 ;  /* 0x00007610ff1d7816 */ /* 0x000fc6000000001d */
[----:B------:R-:W-:Y:S02]  /*5880*/  IMAD.X R5, R9, 0x1, R3, P1 ;  /* 0x0000000109057824 */ /* 0x000fe400008e0603 */
[----:B------:R0:W4:Y:S04]  /*5890*/  @P3 LDG.E.U16 R28, [R6.64] ;  /* 0x00000004061c3981 */ /* 0x000128000c1e1500 */
[----:B------:R1:W4:Y:S04]  /*58a0*/  @P3 LDG.E.U16 R29, [R4.64] ;  /* 0x00000004041d3981 */ /* 0x000328000c1e1500 */
[----:B---3--:R3:W-:Y:S04]  /*58b0*/  STL [R1+0x168], R10 ;  /* 0x0001680a01007387 */ /* 0x0087e80000100800 */
[----:B---3--:R-:W3:Y:S04]  /*58c0*/  LDL.LU R10, [R1+0xc7c] ;  /* 0x000c7c00010a7983 */ /* 0x008ee80000300800 */
[----:B------:R0:W-:Y:S04]  /*58d0*/  STL [R1+0x164], R11 ;  /* 0x0001640b01007387 */ /* 0x0001e80000100800 */
[----:B0-----:R-:W4:Y:S04]  /*58e0*/  LDL.LU R11, [R1+0xc78] ;  /* 0x000c7800010b7983 */ /* 0x001f280000300800 */
[----:B------:R-:W4:Y:S04]  /*58f0*/  LDL.64 R22, [R1+0x4e8] ;  /* 0x0004e80001167983 */ /* 0x000f280000100a00 */
[----:B------:R-:W1:Y:S04]  /*5900*/  LDL.64 R24, [R1+0x4e0] ;  /* 0x0004e00001187983 */ /* 0x000e680000100a00 */
[----:B--2---:R0:W-:Y:S04]  /*5910*/  STL [R1+0x15c], R14 ;  /* 0x00015c0e01007387 */ /* 0x0041e80000100800 */
[----:B0-----:R-:W2:Y:S04]  /*5920*/  LDL.LU R14, [R1+0xc74] ;  /* 0x000c7400010e7983 */ /* 0x001ea80000300800 */
[----:B------:R0:W-:Y:S04]  /*5930*/  STL [R1+0x158], R15 ;  /* 0x0001580f01007387 */ /* 0x0001e80000100800 */
[----:B0-----:R-:W2:Y:S04]  /*5940*/  LDL.LU R15, [R1+0xc70] ;  /* 0x000c7000010f7983 */ /* 0x001ea80000300800 */
[----:B------:R-:W2:Y:S01]  /*5950*/  LDL.64 R8, [R1+0x4f0] ;  /* 0x0004f00001087983 */ /* 0x000ea20000100a00 */
[----:B------:R-:W-:-:S03]  /*5960*/  ISETP.GT.AND P2, PT, R0, 0x10, PT ;  /* 0x000000100000780c */ /* 0x000fc60003f44270 */
[----:B------:R-:W2:Y:S01]  /*5970*/  LDL.64 R20, [R1+0x4f8] ;  /* 0x0004f80001147983 */ /* 0x000ea20000100a00 */
[----:B---3--:R-:W-:Y:S02]  /*5980*/  PRMT R10, RZ, 0x7610, R10 ;  /* 0x00007610ff0a7816 */ /* 0x008fe4000000000a */
[-C--:B----4-:R-:W-:Y:S02]  /*5990*/  IADD3 R6, P0, R22, R2.reuse, RZ ;  /* 0x0000000216067210 */ /* 0x090fe40007f1e0ff */
[----:B-1----:R-:W-:-:S03]  /*59a0*/  IADD3 R4, P1, R24, R2, RZ ;  /* 0x0000000218047210 */ /* 0x002fc60007f3e0ff */
[--C-:B------:R-:W-:Y:S02]  /*59b0*/  IMAD.X R7, R23, 0x1, R3.reuse, P0 ;  /* 0x0000000117077824 */ /* 0x100fe400000e0603 */
[----:B------:R-:W3:Y:S01]  /*59c0*/  LDL.64 R22, [R1+0x500] ;  /* 0x0005000001167983 */ /* 0x000ee20000100a00 */
[----:B------:R-:W-:-:S03]  /*59d0*/  IMAD.X R5, R25, 0x1, R3, P1 ;  /* 0x0000000119057824 */ /* 0x000fc600008e0603 */
[----:B------:R-:W-:Y:S04]  /*59e0*/  STL [R1+0x150], R28 ;  /* 0x0001501c01007387 */ /* 0x000fe80000100800 */
[----:B------:R0:W-:Y:S04]  /*59f0*/  STL [R1+0x154], R29 ;  /* 0x0001541d01007387 */ /* 0x0001e80000100800 */
[----:B------:R2:W4:Y:S01]  /*5a00*/  @P2 LDG.E.U16 R10, [R4.64] ;  /* 0x00000004040a2981 */ /* 0x000522000c1e1500 */
[----:B------:R-:W-:Y:S02]  /*5a10*/  PRMT R11, RZ, 0x7610, R11 ;  /* 0x00007610ff0b7816 */ /* 0x000fe4000000000b */
[----:B------:R-:W-:Y:S01]  /*5a20*/  ISETP.GT.AND P3, PT, R0, 0x11, PT ;  /* 0x000000110000780c */ /* 0x000fe20003f64270 */
[----:B------:R-:W4:Y:S04]  /*5a30*/  LDL.64 R24, [R1+0x518] ;  /* 0x0005180001187983 */ /* 0x000f280000100a00 */
[----:B0-----:R-:W4:Y:S04]  /*5a40*/  LDL.64 R28, [R1+0x508] ;  /* 0x00050800011c7983 */ /* 0x001f280000100a00 */
[----:B------:R0:W4:Y:S01]  /*5a50*/  @P2 LDG.E.U16 R11, [R6.64] ;  /* 0x00000004060b2981 */ /* 0x000122000c1e1500 */
[----:B--2---:R-:W-:-:S05]  /*5a60*/  IADD3 R4, P1, R8, R2, RZ ;  /* 0x0000000208047210 */ /* 0x004fca0007f3e0ff */
[----:B------:R-:W-:Y:S02]  /*5a70*/  IMAD.X R5, R9, 0x1, R3, P1 ;  /* 0x0000000109057824 */ /* 0x000fe400008e0603 */
[----:B------:R-:W2:Y:S01]  /*5a80*/  LDL.64 R8, [R1+0x510] ;  /* 0x0005100001087983 */ /* 0x000ea20000100a00 */
[----:B0-----:R-:W-:Y:S02]  /*5a90*/  IADD3 R6, P0, R20, R2, RZ ;  /* 0x0000000214067210 */ /* 0x001fe40007f1e0ff */
[----:B------:R-:W-:Y:S02]  /*5aa0*/  PRMT R14, RZ, 0x7610, R14 ;  /* 0x00007610ff0e7816 */ /* 0x000fe4000000000e */
[----:B------:R-:W-:Y:S01]  /*5ab0*/  PRMT R15, RZ, 0x7610, R15 ;  /* 0x00007610ff0f7816 */ /* 0x000fe2000000000f */
[----:B------:R-:W-:Y:S01]  /*5ac0*/  IMAD.X R7, R21, 0x1, R3, P0 ;  /* 0x0000000115077824 */ /* 0x000fe200000e0603 */
[----:B------:R-:W-:Y:S01]  /*5ad0*/  ISETP.GT.AND P2, PT, R0, 0x12, PT ;  /* 0x000000120000780c */ /* 0x000fe20003f44270 */
[----:B------:R-:W2:Y:S04]  /*5ae0*/  LDL.64 R20, [R1+0x520] ;  /* 0x0005200001147983 */ /* 0x000ea80000100a00 */
[----:B------:R3:W2:Y:S04]  /*5af0*/  @P3 LDG.E.U16 R14, [R4.64] ;  /* 0x00000004040e3981 */ /* 0x0006a8000c1e1500 */
[----:B------:R4:W2:Y:S01]  /*5b00*/  @P3 LDG.E.U16 R15, [R6.64] ;  /* 0x00000004060f3981 */ /* 0x0008a2000c1e1500 */
[----:B------:R-:W-:-:S02]  /*5b10*/  PRMT R27, RZ, 0x7610, R27 ;  /* 0x00007610ff1b7816 */ /* 0x000fc4000000001b */
[----:B------:R-:W-:Y:S02]  /*5b20*/  PRMT R26, RZ, 0x7610, R26 ;  /* 0x00007610ff1a7816 */ /* 0x000fe4000000001a */
[----:B------:R-:W-:Y:S02]  /*5b30*/  ISETP.GT.AND P3, PT, R0, 0x13, PT ;  /* 0x000000130000780c */ /* 0x000fe40003f64270 */
[----:B---3--:R-:W-:-:S05]  /*5b40*/  IADD3 R4, P1, R22, R2, RZ ;  /* 0x0000000216047210 */ /* 0x008fca0007f3e0ff */
[----:B------:R-:W-:Y:S02]  /*5b50*/  IMAD.X R5, R23, 0x1, R3, P1 ;  /* 0x0000000117057824 */ /* 0x000fe400008e0603 */
[----:B------:R-:W3:Y:S04]  /*5b60*/  LDL.LU.64 R22, [R1+0xc68] ;  /* 0x000c680001167983 */ /* 0x000ee80000300a00 */
[----:B------:R2:W3:Y:S01]  /*5b70*/  @P2 LDG.E.U16 R27, [R4.64] ;  /* 0x00000004041b2981 */ /* 0x0004e2000c1e1500 */
[----:B----4-:R-:W-:-:S05]  /*5b80*/  IADD3 R6, P0, R28, R2, RZ ;  /* 0x000000021c067210 */ /* 0x010fca0007f1e0ff */
[----:B------:R-:W-:-:S05]  /*5b90*/  IMAD.X R7, R29, 0x1, R3, P0 ;  /* 0x000000011d077824 */ /* 0x000fca00000e0603 */
[----:B------:R0:W4:Y:S01]  /*5ba0*/  @P2 LDG.E.U16 R26, [R6.64] ;  /* 0x00000004061a2981 */ /* 0x000122000c1e1500 */
[----:B--2---:R-:W-:Y:S02]  /*5bb0*/  IADD3 R4, P1, R8, R2, RZ ;  /* 0x0000000208047210 */ /* 0x004fe40007f3e0ff */
[----:B0-----:R-:W-:-:S03]  /*5bc0*/  PRMT R7, RZ, 0x7610, R7 ;  /* 0x00007610ff077816 */ /* 0x001fc60000000007 */
[----:B------:R-:W-:Y:S02]  /*5bd0*/  IMAD.X R5, R9, 0x1, R3, P1 ;  /* 0x0000000109057824 */ /* 0x000fe400008e0603 */
[----:B------:R-:W-:-:S06]  /*5be0*/  IMAD.MOV.U32 R9, RZ, RZ, R7 ;  /* 0x000000ffff097224 */ /* 0x000fcc00078e0007 */
[----:B------:R-:W2:Y:S01]  /*5bf0*/  @P3 LDG.E.U16 R9, [R4.64] ;  /* 0x0000000404093981 */ /* 0x000ea2000c1e1500 */
[-C--:B------:R-:W-:Y:S02]  /*5c00*/  IADD3 R6, P2, R24, R2.reuse, RZ ;  /* 0x0000000218067210 */ /* 0x080fe40007f5e0ff */
[----:B------:R-:W-:Y:S02]  /*5c10*/  ISETP.GT.AND P0, PT, R0, 0x14, PT ;  /* 0x000000140000780c */ /* 0x000fe40003f04270 */
[----:B------:R-:W-:Y:S02]  /*5c20*/  IADD3 R8, P1, R20, R2, RZ ;  /* 0x0000000214087210 */ /* 0x000fe40007f3e0ff */
[----:B---3--:R-:W-:Y:S02]  /*5c30*/  PRMT R23, RZ, 0x7610, R23 ;  /* 0x00007610ff177816 */ /* 0x008fe40000000017 */
[----:B------:R-:W-:Y:S01]  /*5c40*/  PRMT R22, RZ, 0x7610, R22 ;  /* 0x00007610ff167816 */ /* 0x000fe20000000016 */
[----:B----4-:R-:W-:Y:S04]  /*5c50*/  STL [R1+0x120], R26 ;  /* 0x0001201a01007387 */ /* 0x010fe80000100800 */
[----:B------:R0:W-:Y:S04]  /*5c60*/  STL [R1+0x54], R27 ;  /* 0x0000541b01007387 */ /* 0x0001e80000100800 */
[----:B------:R-:W3:Y:S04]  /*5c70*/  LDL.64 R28, [R1+0x530] ;  /* 0x00053000011c7983 */ /* 0x000ee80000100a00 */
[----:B0-----:R-:W4:Y:S04]  /*5c80*/  LDL.64 R26, [R1+0x528] ;  /* 0x00052800011a7983 */ /* 0x001f280000100a00 */
[----:B------:R0:W-:Y:S02]  /*5c90*/  STL.S16 [R1+0x144], R7 ;  /* 0x0001440701007387 */ /* 0x0001e40000100600 */
[----:B0-----:R-:W-:-:S02]  /*5ca0*/  IMAD.X R7, R25, 0x1, R3, P2 ;  /* 0x0000000119077824 */ /* 0x001fc400010e0603 */
[----:B------:R-:W4:Y:S04]  /*5cb0*/  LDL.64 R24, [R1+0x538] ;  /* 0x0005380001187983 */ /* 0x000f280000100a00 */
[----:B------:R0:W4:Y:S04]  /*5cc0*/  @P3 LDG.E.U16 R23, [R6.64] ;  /* 0x0000000406173981 */ /* 0x000128000c1e1500 */
[----:B--2---:R1:W-:Y:S01]  /*5cd0*/  @P3 STL [R1+0x144], R9 ;  /* 0x0001440901003387 */ /* 0x0043e20000100800 */
[----:B0-----:R-:W-:Y:S02]  /*5ce0*/  IMAD.MOV.U32 R7, RZ, RZ, R22 ;  /* 0x000000ffff077224 */ /* 0x001fe400078e0016 */
[----:B-1----:R-:W-:-:S02]  /*5cf0*/  IMAD.X R9, R21, 0x1, R3, P1 ;  /* 0x0000000115097824 */ /* 0x002fc400008e0603 */
[----:B------:R-:W2:Y:S04]  /*5d00*/  LDL.LU.64 R20, [R1+0xc60] ;  /* 0x000c600001147983 */ /* 0x000ea80000300a00 */
[----:B------:R-:W2:Y:S04]  /*5d10*/  @P0 LDG.E.U16 R7, [R8.64] ;  /* 0x0000000408070981 */ /* 0x000ea8000c1e1500 */
[----:B------:R-:W-:Y:S01]  /*5d20*/  STL.S16 [R1+0x13c], R22 ;  /* 0x00013c1601007387 */ /* 0x000fe20000100600 */
[-C--:B---3--:R-:W-:Y:S02]  /*5d30*/  IADD3 R6, P1, R28, R2.reuse, RZ ;  /* 0x000000021c067210 */ /* 0x088fe40007f3e0ff */
[----:B----4-:R-:W-:-:S05]  /*5d40*/  IADD3 R4, P2, R26, R2, RZ ;  /* 0x000000021a047210 */ /* 0x010fca0007f5e0ff */
[--C-:B------:R-:W-:Y:S01]  /*5d50*/  IMAD.X R5, R27, 0x1, R3.reuse, P2 ;  /* 0x000000011b057824 */ /* 0x100fe200010e0603 */
[----:B------:R0:W-:Y:S04]  /*5d60*/  STL [R1+0x140], R23 ;  /* 0x0001401701007387 */ /* 0x0001e80000100800 */
[----:B0-----:R-:W3:Y:S04]  /*5d70*/  LDL.64 R22, [R1+0x540] ;  /* 0x0005400001167983 */ /* 0x001ee80000100a00 */
[----:B--2---:R0:W-:Y:S04]  /*5d80*/  @P0 STL [R1+0x13c], R7 ;  /* 0x00013c0701000387 */ /* 0x0041e80000100800 */
[----:B------:R-:W2:Y:S01]  /*5d90*/  LDL.64 R26, [R1+0x548] ;  /* 0x00054800011a7983 */ /* 0x000ea20000100a00 */
[----:B0-----:R-:W-:-:S03]  /*5da0*/  IMAD.X R7, R29, 0x1, R3, P1 ;  /* 0x000000011d077824 */ /* 0x001fc600008e0603 */
[----:B------:R-:W4:Y:S01]  /*5db0*/  LDL.LU.64 R28, [R1+0xc58] ;  /* 0x000c5800011c7983 */ /* 0x000f220000300a00 */
[----:B------:R-:W-:Y:S02]  /*5dc0*/  PRMT R21, RZ, 0x7610, R21 ;  /* 0x00007610ff157816 */ /* 0x000fe40000000015 */
[----:B------:R-:W-:Y:S02]  /*5dd0*/  ISETP.GT.AND P3, PT, R0, 0x15, PT ;  /* 0x000000150000780c */ /* 0x000fe40003f64270 */
[----:B------:R-:W-:Y:S02]  /*5de0*/  PRMT R20, RZ, 0x7610, R20 ;  /* 0x00007610ff147816 */ /* 0x000fe40000000014 */
[----:B------:R0:W2:Y:S09]  /*5df0*/  @P0 LDG.E.U16 R21, [R4.64] ;  /* 0x0000000404150981 */ /* 0x0000b2000c1e1500 */
[----:B------:R3:W2:Y:S01]  /*5e00*/  @P3 LDG.E.U16 R20, [R6.64] ;  /* 0x0000000406143981 */ /* 0x0006a2000c1e1500 */
[----:B0-----:R-:W-:-:S05]  /*5e10*/  IADD3 R4, P0, R24, R2, RZ ;  /* 0x0000000218047210 */ /* 0x001fca0007f1e0ff */
[----:B------:R-:W-:Y:S01]  /*5e20*/  IMAD.X R5, R25, 0x1, R3, P0 ;  /* 0x0000000119057824 */ /* 0x000fe200000e0603 */
[----:B----4-:R-:W-:-:S06]  /*5e30*/  PRMT R28, RZ, 0x7610, R28 ;  /* 0x00007610ff1c7816 */ /* 0x010fcc000000001c */
[----:B------:R0:W4:Y:S01]  /*5e40*/  @P3 LDG.E.U16 R28, [R4.64] ;  /* 0x00000004041c3981 */ /* 0x000122000c1e1500 */
[----:B------:R-:W-:Y:S02]  /*5e50*/  ISETP.GT.AND P1, PT, R0, 0x16, PT ;  /* 0x000000160000780c */ /* 0x000fe40003f24270 */
[----:B---3--:R-:W-:-:S05]  /*5e60*/  IADD3 R6, P0, R22, R2, RZ ;  /* 0x0000000216067210 */ /* 0x008fca0007f1e0ff */
[----:B------:R-:W-:Y:S01]  /*5e70*/  IMAD.X R7, R23, 0x1, R3, P0 ;  /* 0x0000000117077824 */ /* 0x000fe200000e0603 */
[----:B0-----:R-:W-:Y:S01]  /*5e80*/  PRMT R4, RZ, 0x7610, R4 ;  /* 0x00007610ff047816 */ /* 0x001fe20000000004 */
[----:B--2---:R-:W-:Y:S04]  /*5e90*/  STL [R1+0x134], R20 ;  /* 0x0001341401007387 */ /* 0x004fe80000100800 */
[----:B------:R0:W-:Y:S04]  /*5ea0*/  STL [R1+0x138], R21 ;  /* 0x0001381501007387 */ /* 0x0001e80000100800 */
[----:B------:R-:W2:Y:S04]  /*5eb0*/  @P1 LDG.E.U16 R4, [R6.64] ;  /* 0x0000000406041981 */ /* 0x000ea8000c1e1500 */
[----:B------:R-:W3:Y:S04]  /*5ec0*/  LDL.64 R24, [R1+0x558] ;  /* 0x0005580001187983 */ /* 0x000ee80000100a00 */
[----:B0-----:R-:W3:Y:S04]  /*5ed0*/  LDL.64 R20, [R1+0x550] ;  /* 0x0005500001147983 */ /* 0x001ee80000100a00 */
[----:B----4-:R0:W-:Y:S04]  /*5ee0*/  STL [R1+0x12c], R28 ;  /* 0x00012c1c01007387 */ /* 0x0101e80000100800 */
[----:B0-----:R-:W4:Y:S04]  /*5ef0*/  LDL.LU R28, [R1+0xc54] ;  /* 0x000c5400011c7983 */ /* 0x001f280000300800 */
[----:B------:R-:W3:Y:S04]  /*5f00*/  LDL.LU R22, [R1+0xc50] ;  /* 0x000c500001167983 */ /* 0x000ee80000300800 */
[----:B--2---:R0:W-:Y:S02]  /*5f10*/  STL [R1+0x128], R4 ;  /* 0x0001280401007387 */ /* 0x0041e40000100800 */
[----:B0-----:R-:W-:-:S05]  /*5f20*/  IADD3 R4, P0, R26, R2, RZ ;  /* 0x000000021a047210 */ /* 0x001fca0007f1e0ff */
[----:B------:R-:W-:Y:S02]  /*5f30*/  IMAD.X R5, R27, 0x1, R3, P0 ;  /* 0x000000011b057824 */ /* 0x000fe400000e0603 */
[----:B------:R-:W2:Y:S01]  /*5f40*/  LDL.64 R26, [R1+0x560] ;  /* 0x00056000011a7983 */ /* 0x000ea20000100a00 */
[----:B---3--:R-:W-:-:S06]  /*5f50*/  PRMT R22, RZ, 0x7610, R22 ;  /* 0x00007610ff167816 */ /* 0x008fcc0000000016 */
[----:B------:R0:W3:Y:S02]  /*5f60*/  @P1 LDG.E.U16 R22, [R4.64] ;  /* 0x0000000404161981 */ /* 0x0000e4000c1e1500 */
[----:B0-----:R-:W-:-:S05]  /*5f70*/  IADD3 R4, P0, R20, R2, RZ ;  /* 0x0000000214047210 */ /* 0x001fca0007f1e0ff */
[----:B------:R-:W-:Y:S01]  /*5f80*/  IMAD.X R5, R21, 0x1, R3, P0 ;  /* 0x0000000115057824 */ /* 0x000fe200000e0603 */
[----:B---3--:R0:W-:Y:S04]  /*5f90*/  STL [R1+0x124], R22 ;  /* 0x0001241601007387 */ /* 0x0081e80000100800 */
[----:B0-----:R-:W3:Y:S04]  /*5fa0*/  LDL.64 R22, [R1+0x568] ;  /* 0x0005680001167983 */ /* 0x001ee80000100a00 */
[----:B------:R-:W2:Y:S01]  /*5fb0*/  LDL.LU.64 R20, [R1+0xc48] ;  /* 0x000c480001147983 */ /* 0x000ea20000300a00 */
[----:B------:R-:W-:-:S02]  /*5fc0*/  ISETP.GT.AND P1, PT, R0, 0x17, PT ;  /* 0x000000170000780c */ /* 0x000fc40003f24270 */
[----:B--2---:R-:W-:-:S11]  /*5fd0*/  PRMT R21, RZ, 0x7610, R21 ;  /* 0x00007610ff157816 */ /* 0x004fd60000000015 */
[----:B------:R0:W2:Y:S01]  /*5fe0*/  @P1 LDG.E.U16 R21, [R4.64] ;  /* 0x0000000404151981 */ /* 0x0000a2000c1e1500 */
[----:B------:R-:W-:Y:S02]  /*5ff0*/  PRMT R20, RZ, 0x7610, R20 ;  /* 0x00007610ff147816 */ /* 0x000fe40000000014 */
[----:B0-----:R-:W-:-:S05]  /*6000*/  IADD3 R4, P0, R24, R2, RZ ;  /* 0x0000000218047210 */ /* 0x001fca0007f1e0ff */
[----:B------:R-:W-:Y:S02]  /*6010*/  IMAD.X R5, R25, 0x1, R3, P0 ;  /* 0x0000000119057824 */ /* 0x000fe400000e0603 */
[----:B------:R-:W2:Y:S04]  /*6020*/  LDL.64 R24, [R1+0x570] ;  /* 0x0005700001187983 */ /* 0x000ea80000100a00 */
[----:B------:R0:W2:Y:S02]  /*6030*/  @P1 LDG.E.U16 R20, [R4.64] ;  /* 0x0000000404141981 */ /* 0x0000a4000c1e1500 */
[----:B0-----:R-:W-:-:S05]  /*6040*/  IADD3 R4, P0, R26, R2, RZ ;  /* 0x000000021a047210 */ /* 0x001fca0007f1e0ff */
[----:B------:R-:W-:Y:S01]  /*6050*/  IMAD.X R5, R27, 0x1, R3, P0 ;  /* 0x000000011b057824 */ /* 0x000fe200000e0603 */
[----:B------:R-:W-:Y:S02]  /*6060*/  ISETP.GT.AND P1, PT, R0, 0x18, PT ;  /* 0x000000180000780c */ /* 0x000fe40003f24270 */
[----:B------:R-:W-:Y:S02]  /*6070*/  PRMT R7, RZ, 0x7610, R7 ;  /* 0x00007610ff077816 */ /* 0x000fe40000000007 */
[----:B------:R-:W-:-:S09]  /*6080*/  PRMT R6, RZ, 0x7610, R6 ;  /* 0x00007610ff067816 */ /* 0x000fd20000000006 */
[----:B------:R3:W4:Y:S04]  /*6090*/  @P1 LDG.E.U16 R7, [R4.64] ;  /* 0x0000000404071981 */ /* 0x000728000c1e1500 */
[----:B--2---:R-:W-:Y:S04]  /*60a0*/  STL [R1+0x58], R20 ;  /* 0x0000581401007387 */ /* 0x004fe80000100800 */
[----:B------:R0:W-:Y:S04]  /*60b0*/  STL [R1+0x5c], R21 ;  /* 0x00005c1501007387 */ /* 0x0001e80000100800 */
[----:B------:R-:W2:Y:S04]  /*60c0*/  LDL.64 R26, [R1+0x580] ;  /* 0x00058000011a7983 */ /* 0x000ea80000100a00 */
[----:B0-----:R-:W2:Y:S01]  /*60d0*/  LDL.64 R20, [R1+0x578] ;  /* 0x0005780001147983 */ /* 0x001ea20000100a00 */
[----:B---3--:R-:W-:-:S05]  /*60e0*/  IADD3 R4, P0, R22, R2, RZ ;  /* 0x0000000216047210 */ /* 0x008fca0007f1e0ff */
[----:B------:R-:W-:Y:S01]  /*60f0*/  IMAD.X R5, R23, 0x1, R3, P0 ;  /* 0x0000000117057824 */ /* 0x000fe200000e0603 */
[----:B------:R-:W-:Y:S01]  /*6100*/  PRMT R8, RZ, 0x7610, R8 ;  /* 0x00007610ff087816 */ /* 0x000fe20000000008 */
[----:B------:R-:W3:Y:S04]  /*6110*/  LDL.64 R22, [R1+0x588] ;  /* 0x0005880001167983 */ /* 0x000ee80000100a00 */
[----:B------:R0:W3:Y:S01]  /*6120*/  @P1 LDG.E.U16 R6, [R4.64] ;  /* 0x0000000404061981 */ /* 0x0000e2000c1e1500 */
[----:B------:R-:W-:Y:S02]  /*6130*/  ISETP.GT.AND P1, PT, R0, 0x19, PT ;  /* 0x000000190000780c */ /* 0x000fe40003f24270 */
[----:B0-----:R-:W-:-:S05]  /*6140*/  IADD3 R4, P0, R24, R2, RZ ;  /* 0x0000000218047210 */ /* 0x001fca0007f1e0ff */
[----:B------:R-:W-:Y:S01]  /*6150*/  IMAD.X R5, R25, 0x1, R3, P0 ;  /* 0x0000000119057824 */ /* 0x000fe200000e0603 */
[----:B------:R-:W-:Y:S01]  /*6160*/  PRMT R9, RZ, 0x7610, R9 ;  /* 0x00007610ff097816 */ /* 0x000fe20000000009 */
[----:B------:R-:W3:Y:S04]  /*6170*/  LDL.64 R24, [R1+0x590] ;  /* 0x0005900001187983 */ /* 0x000ee80000100a00 */
[----:B------:R2:W3:Y:S02]  /*6180*/  @P1 LDG.E.U16 R8, [R4.64] ;  /* 0x0000000404081981 */ /* 0x0004e4000c1e1500 */
[----:B--2---:R-:W-:-:S05]  /*6190*/  IADD3 R4, P0, R20, R2, RZ ;  /* 0x0000000214047210 */ /* 0x004fca0007f1e0ff */
[----:B------:R-:W-:Y:S02]  /*61a0*/  IMAD.X R5, R21, 0x1, R3, P0 ;  /* 0x0000000115057824 */ /* 0x000fe400000e0603 */
[----:B------:R-:W2:Y:S04]  /*61b0*/  LDL.64 R20, [R1+0x598] ;  /* 0x0005980001147983 */ /* 0x000ea80000100a00 */
[----:B------:R0:W2:Y:S02]  /*61c0*/  @P1 LDG.E.U16 R9, [R4.64] ;  /* 0x0000000404091981 */ /* 0x0000a4000c1e1500 */
[----:B0-----:R-:W-:-:S05]  /*61d0*/  IADD3 R4, P0, R26, R2, RZ ;  /* 0x000000021a047210 */ /* 0x001fca0007f1e0ff */
[----:B------:R-:W-:Y:S02]  /*61e0*/  IMAD.X R5, R27, 0x1, R3, P0 ;  /* 0x000000011b057824 */ /* 0x000fe400000e0603 */
[----:B------:R-:W2:Y:S01]  /*61f0*/  LDL.LU.64 R26, [R1+0xc40] ;  /* 0x000c4000011a7983 */ /* 0x000ea20000300a00 */
[----:B------:R-:W-:Y:S02]  /*6200*/  ISETP.GT.AND P1, PT, R0, 0x1a, PT ;  /* 0x0000001a0000780c */ /* 0x000fe40003f24270 */
[----:B--2---:R-:W-:-:S11]  /*6210*/  PRMT R27, RZ, 0x7610, R27 ;  /* 0x00007610ff1b7816 */ /* 0x004fd6000000001b */
[----:B------:R3:W2:Y:S01]  /*6220*/  @P1 LDG.E.U16 R27, [R4.64] ;  /* 0x00000004041b1981 */ /* 0x0006a2000c1e1500 */
[----:B------:R-:W-:Y:S02]  /*6230*/  PRMT R26, RZ, 0x7610, R26 ;  /* 0x00007610ff1a7816 */ /* 0x000fe4000000001a */
[----:B---3--:R-:W-:-:S05]  /*6240*/  IADD3 R4, P0, R22, R2, RZ ;  /* 0x0000000216047210 */ /* 0x008fca0007f1e0ff */
[----:B------:R-:W-:Y:S02]  /*6250*/  IMAD.X R5, R23, 0x1, R3, P0 ;  /* 0x0000000117057824 */ /* 0x000fe400000e0603 */
[----:B------:R-:W3:Y:S04]  /*6260*/  LDL.64 R22, [R1+0x5a0] ;  /* 0x0005a00001167983 */ /* 0x000ee80000100a00 */
[----:B------:R0:W2:Y:S02]  /*6270*/  @P1 LDG.E.U16 R26, [R4.64] ;  /* 0x00000004041a1981 */ /* 0x0000a4000c1e1500 */
[----:B0-----:R-:W-:-:S05]  /*6280*/  IADD3 R4, P0, R24, R2, RZ ;  /* 0x0000000218047210 */ /* 0x001fca0007f1e0ff */
[----:B------:R-:W-:Y:S01]  /*6290*/  IMAD.X R5, R25, 0x1, R3, P0 ;  /* 0x0000000119057824 */ /* 0x000fe200000e0603 */
[----:B--2---:R-:W-:Y:S04]  /*62a0*/  STL [R1+0x4], R26 ;  /* 0x0000041a01007387 */ /* 0x004fe80000100800 */
[----:B------:R0:W-:Y:S04]  /*62b0*/  STL [R1], R27 ;  /* 0x0000001b01007387 */ /* 0x0001e80000100800 */
[----:B0-----:R-:W2:Y:S04]  /*62c0*/  LDL.64 R26, [R1+0x5a8] ;  /* 0x0005a800011a7983 */ /* 0x001ea80000100a00 */
        /* <DEDUP_REMOVED lines=9> */
[----:B---3--:R-:W-:-:S05]  /*6360*/  IADD3 R4, P0, R22, R2, RZ ;  /* 0x0000000216047210 */ /* 0x008fca0007f1e0ff */
[----:B------:R-:W-:Y:S01]  /*6370*/  IMAD.X R5, R23, 0x1, R3, P0 ;  /* 0x0000000117057824 */ /* 0x000fe200000e0603 */
[----:B--2---:R-:W-:Y:S04]  /*6380*/  STL [R1+0x48], R24 ;  /* 0x0000481801007387 */ /* 0x004fe80000100800 */
[----:B------:R0:W-:Y:S04]  /*6390*/  STL [R1+0x4c], R25 ;  /* 0x00004c1901007387 */ /* 0x0001e80000100800 */
[----:B0-----:R-:W2:Y:S04]  /*63a0*/  LDL.64 R24, [R1+0x5b8] ;  /* 0x0005b80001187983 */ /* 0x001ea80000100a00 */
[----:B------:R-:W3:Y:S01]  /*63b0*/  LDL.LU.64 R22, [R1+0xc30] ;  /* 0x000c300001167983 */ /* 0x000ee20000300a00 */
[----:B------:R-:W-:-:S02]  /*63c0*/  ISETP.GT.AND P1, PT, R0, 0x1c, PT ;  /* 0x0000001c0000780c */ /* 0x000fc40003f24270 */
[----:B---3--:R-:W-:-:S11]  /*63d0*/  PRMT R23, RZ, 0x7610, R23 ;  /* 0x00007610ff177816 */ /* 0x008fd60000000017 */
[----:B------:R0:W3:Y:S01]  /*63e0*/  @P1 LDG.E.U16 R23, [R4.64] ;  /* 0x0000000404171981 */ /* 0x0000e2000c1e1500 */
[----:B------:R-:W-:Y:S02]  /*63f0*/  PRMT R22, RZ, 0x7610, R22 ;  /* 0x00007610ff167816 */ /* 0x000fe40000000016 */
[----:B0-----:R-:W-:-:S05]  /*6400*/  IADD3 R4, P0, R26, R2, RZ ;  /* 0x000000021a047210 */ /* 0x001fca0007f1e0ff */
[--C-:B------:R-:W-:Y:S02]  /*6410*/  IMAD.X R5, R27, 0x1, R3.reuse, P0 ;  /* 0x000000011b057824 */ /* 0x100fe400000e0603 */
[----:B------:R-:W2:Y:S04]  /*6420*/  LDL.64 R26, [R1+0x5c0] ;  /* 0x0005c000011a7983 */ /* 0x000ea80000100a00 */
[----:B------:R0:W2:Y:S02]  /*6430*/  @P1 LDG.E.U16 R22, [R4.64] ;  /* 0x0000000404161981 */ /* 0x0000a4000c1e1500 */
[----:B0-----:R-:W-:Y:S02]  /*6440*/  IADD3 R4, P0, R20, R2, RZ ;  /* 0x0000000214047210 */ /* 0x001fe40007f1e0ff */
[----:B--2---:R-:W-:Y:S04]  /*6450*/  STL [R1+0x40], R22 ;  /* 0x0000401601007387 */ /* 0x004fe80000100800 */
[----:B---3--:R0:W-:Y:S04]  /*6460*/  STL [R1+0x44], R23 ;  /* 0x0000441701007387 */ /* 0x0081e80000100800 */
[----:B0-----:R-:W2:Y:S04]  /*6470*/  LDL.64 R22, [R1+0x5c8] ;  /* 0x0005c80001167983 */ /* 0x001ea80000100a00 */
[----:B------:R-:W3:Y:S01]  /*6480*/  LDL.LU R20, [R1+0xc2c] ;  /* 0x000c2c0001147983 */ /* 0x000ee20000300800 */
[----:B------:R-:W-:Y:S01]  /*6490*/  ISETP.GT.AND P1, PT, R0, 0x1d, PT ;  /* 0x0000001d0000780c */ /* 0x000fe20003f24270 */
[----:B------:R-:W-:Y:S01]  /*64a0*/  IMAD.X R5, R21, 0x1, R3, P0 ;  /* 0x0000000115057824 */ /* 0x000fe200000e0603 */
[----:B----4-:R-:W-:-:S02]  /*64b0*/  PRMT R28, RZ, 0x7610, R28 ;  /* 0x00007610ff1c7816 */ /* 0x010fc4000000001c */
[----:B---3--:R-:W-:-:S09]  /*64c0*/  PRMT R20, RZ, 0x7610, R20 ;  /* 0x00007610ff147816 */ /* 0x008fd20000000014 */
[----:B------:R0:W3:Y:S02]  /*64d0*/  @P1 LDG.E.U16 R20, [R4.64] ;  /* 0x0000000404141981 */ /* 0x0000e4000c1e1500 */
[----:B0-----:R-:W-:-:S05]  /*64e0*/  IADD3 R4, P0, R24, R2, RZ ;  /* 0x0000000218047210 */ /* 0x001fca0007f1e0ff */
[----:B------:R-:W-:-:S05]  /*64f0*/  IMAD.X R5, R25, 0x1, R3, P0 ;  /* 0x0000000119057824 */ /* 0x000fca00000e0603 */
[----:B------:R0:W4:Y:S02]  /*6500*/  @P1 LDG.E.U16 R28, [R4.64] ;  /* 0x00000004041c1981 */ /* 0x000124000c1e1500 */
[----:B0-----:R-:W-:-:S05]  /*6510*/  IADD3 R4, P0, R26, R2, RZ ;  /* 0x000000021a047210 */ /* 0x001fca0007f1e0ff */
[----:B------:R-:W-:Y:S01]  /*6520*/  IMAD.X R5, R27, 0x1, R3, P0 ;  /* 0x000000011b057824 */ /* 0x000fe200000e0603 */
[----:B---3--:R0:W-:Y:S04]  /*6530*/  STL [R1+0x3c], R20 ;  /* 0x00003c1401007387 */ /* 0x0081e80000100800 */
[----:B------:R-:W3:Y:S04]  /*6540*/  LDL.64 R24, [R1+0x5d8] ;  /* 0x0005d80001187983 */ /* 0x000ee80000100a00 */
[----:B0-----:R-:W2:Y:S04]  /*6550*/  LDL.64 R20, [R1+0x5d0] ;  /* 0x0005d00001147983 */ /* 0x001ea80000100a00 */
[----:B----4-:R0:W-:Y:S04]  /*6560*/  STL [R1+0x38], R28 ;  /* 0x0000381c01007387 */ /* 0x0101e80000100800 */
[----:B0-----:R-:W4:Y:S04]  /*6570*/  LDL.LU R28, [R1+0xc28] ;  /* 0x000c2800011c7983 */ /* 0x001f280000300800 */
[----:B------:R-:W2:Y:S01]  /*6580*/  LDL.LU.64 R26, [R1+0xc20] ;  /* 0x000c2000011a7983 */ /* 0x000ea20000300a00 */
[----:B------:R-:W-:-:S02]  /*6590*/  ISETP.GT.AND P1, PT, R0, 0x1e, PT ;  /* 0x0000001e0000780c */ /* 0x000fc40003f24270 */
[----:B--2---:R-:W-:-:S11]  /*65a0*/  PRMT R27, RZ, 0x7610, R27 ;  /* 0x00007610ff1b7816 */ /* 0x004fd6000000001b */
[----:B------:R0:W2:Y:S02]  /*65b0*/  @P1 LDG.E.U16 R27, [R4.64] ;  /* 0x00000004041b1981 */ /* 0x0000a4000c1e1500 */
[----:B0-----:R-:W-:-:S05]  /*65c0*/  IADD3 R4, P0, R22, R2, RZ ;  /* 0x0000000216047210 */ /* 0x001fca0007f1e0ff */
[----:B------:R-:W-:Y:S01]  /*65d0*/  IMAD.X R5, R23, 0x1, R3, P0 ;  /* 0x0000000117057824 */ /* 0x000fe200000e0603 */
[----:B--2---:R0:W-:Y:S04]  /*65e0*/  STL [R1+0x34], R27 ;  /* 0x0000341b01007387 */ /* 0x0041e80000100800 */
[----:B0-----:R-:W2:Y:S04]  /*65f0*/  LDL.LU R27, [R1+0xc18] ;  /* 0x000c1800011b7983 */ /* 0x001ea80000300800 */
[----:B------:R-:W3:Y:S01]  /*6600*/  LDL.LU.64 R22, [R1+0xc10] ;  /* 0x000c100001167983 */ /* 0x000ee20000300a00 */
[----:B--2---:R-:W-:-:S06]  /*6610*/  PRMT R27, RZ, 0x7610, R27 ;  /* 0x00007610ff1b7816 */ /* 0x004fcc000000001b */
[----:B------:R0:W2:Y:S01]  /*6620*/  @P1 LDG.E.U16 R27, [R4.64] ;  /* 0x00000004041b1981 */ /* 0x0000a2000c1e1500 */
[----:B------:R-:W-:Y:S02]  /*6630*/  ISETP.GT.AND P1, PT, R0, 0x1f, PT ;  /* 0x0000001f0000780c */ /* 0x000fe40003f24270 */
[----:B---3--:R-:W-:Y:S02]  /*6640*/  PRMT R22, RZ, 0x7610, R22 ;  /* 0x00007610ff167816 */ /* 0x008fe40000000016 */
[----:B0-----:R-:W-:-:S05]  /*6650*/  IADD3 R4, P0, R20, R2, RZ ;  /* 0x0000000214047210 */ /* 0x001fca0007f1e0ff */
[----:B------:R-:W-:-:S05]  /*6660*/  IMAD.X R5, R21, 0x1, R3, P0 ;  /* 0x0000000115057824 */ /* 0x000fca00000e0603 */
[----:B------:R0:W3:Y:S04]  /*6670*/  @P1 LDG.E.U16 R22, [R4.64] ;  /* 0x0000000404161981 */ /* 0x0000e8000c1e1500 */
[----:B0-----:R-:W0:Y:S01]  /*6680*/  S2R R5, SR_TID.X ;  /* 0x0000000000057919 */ /* 0x001e220000002100 */
[----:B------:R-:W-:-:S03]  /*6690*/  IADD3 R4, P0, R24, R2, RZ ;  /* 0x0000000218047210 */ /* 0x000fc60007f1e0ff */
[----:B--2---:R1:W-:Y:S04]  /*66a0*/  STL [R1+0x30], R27 ;  /* 0x0000301b01007387 */ /* 0x0043e80000100800 */
[----:B------:R-:W2:Y:S04]  /*66b0*/  LDL.LU.64 R20, [R1+0xc08] ;  /* 0x000c080001147983 */ /* 0x000ea80000300a00 */
[----:B-1----:R-:W1:Y:S04]  /*66c0*/  S2R R27, SR_TID.X ;  /* 0x00000000001b7919 */ /* 0x002e680000002100 */
[----:B---3--:R3:W-:Y:S04]  /*66d0*/  STL [R1+0x2c], R22 ;  /* 0x00002c1601007387 */ /* 0x0087e80000100800 */
[----:B---3--:R-:W3:Y:S01]  /*66e0*/  LDL.LU R22, [R1+0xc04] ;  /* 0x000c040001167983 */ /* 0x008ee20000300800 */
[----:B-1----:R-:W-:-:S04]  /*66f0*/  LOP3.LUT R27, R27, 0x1f, RZ, 0xc0, !PT ;  /* 0x0000001f1b1b7812 */ /* 0x002fc800078ec0ff */
[----:B------:R-:W-:Y:S02]  /*6700*/  ISETP.GE.AND P2, PT, R27, R0, PT ;  /* 0x000000001b00720c */ /* 0x000fe40003f46270 */
[----:B------:R-:W3:Y:S04]  /*6710*/  LDL.LU R27, [R1+0xc00] ;  /* 0x000c0000011b7983 */ /* 0x000ee80000300800 */
[----:B------:R0:W-:Y:S02]  /*6720*/  STL [R1+0x6a8], R0 ;  /* 0x0006a80001007387 */ /* 0x0001e40000100800 */
[----:B0-----:R-:W-:Y:S01]  /*6730*/  LOP3.LUT R0, R5, 0x1f, RZ, 0xc0, !PT ;  /* 0x0000001f05007812 */ /* 0x001fe200078ec0ff */
[--C-:B------:R-:W-:Y:S02]  /*6740*/  IMAD.X R5, R25, 0x1, R3.reuse, P0 ;  /* 0x0000000119057824 */ /* 0x100fe400000e0603 */
[----:B------:R-:W3:Y:S04]  /*6750*/  LDL.LU.64 R24, [R1+0xbf8] ;  /* 0x000bf80001187983 */ /* 0x000ee80000300a00 */
[----:B------:R0:W-:Y:S02]  /*6760*/  STL.64 [R1+0x680], R2 ;  /* 0x0006800201007387 */ /* 0x0001e40000100a00 */
[----:B0-----:R-:W-:-:S06]  /*6770*/  PRMT R3, RZ, 0x7610, R3 ;  /* 0x00007610ff037816 */ /* 0x001fcc0000000003 */
[----:B------:R-:W3:Y:S01]  /*6780*/  @P1 LDG.E.U16 R3, [R4.64] ;  /* 0x0000000404031981 */ /* 0x000ee2000c1e1500 */
[----:B------:R-:W-:Y:S01]  /*6790*/  IMAD R0, R0, c[0x0][0x18c], RZ ;  /* 0x0000630000007a24 */ /* 0x000fe200078e02ff */
[----:B------:R-:W-:Y:S02]  /*67a0*/  PRMT R26, RZ, 0x7610, R26 ;  /* 0x00007610ff1a7816 */ /* 0x000fe4000000001a */
[----:B------:R-:W-:Y:S01]  /*67b0*/  BAR.SYNC.DEFER_BLOCKING 0x0 ;  /* 0x0000000000007b1d */ /* 0x000fe20000010000 */
[----:B--2---:R-:W-:-:S05]  /*67c0*/  IMAD.MOV.U32 R2, RZ, RZ, R21 ;  /* 0x000000ffff027224 */ /* 0x004fca00078e0015 */
[----:B---3--:R0:W-:Y:S02]  /*67d0*/  STL [R1+0x28], R3 ;  /* 0x0000280301007387 */ /* 0x0081e40000100800 */
[----:B0-----:R-:W-:-:S04]  /*67e0*/  IMAD.MOV.U32 R3, RZ, RZ, R20 ;  /* 0x000000ffff037224 */ /* 0x001fc800078e0014 */
[----:B------:R-:W-:-:S05]  /*67f0*/  IMAD.WIDE R4, R0, 0x2, R2 ;  /* 0x0000000200047825 */ /* 0x000fca00078e0202 */
[----:B------:R0:W2:Y:S04]  /*6800*/  @!P2 LDG.E.U16 R26, [R4.64] ;  /* 0x00000004041aa981 */ /* 0x0000a8000c1e1500 */
[----:B------:R1:W-:Y:S01]  /*6810*/  STL.64 [R1+0x698], R2 ;  /* 0x0006980201007387 */ /* 0x0003e20000100a00 */
[----:B0-----:R-:W-:Y:S02]  /*6820*/  IMAD.MOV.U32 R4, RZ, RZ, R23 ;  /* 0x000000ffff047224 */ /* 0x001fe400078e0017 */
[----:B------:R-:W-:Y:S01]  /*6830*/  IMAD.MOV.U32 R5, RZ, RZ, R22 ;  /* 0x000000ffff057224 */ /* 0x000fe200078e0016 */
[----:B-1----:R-:W-:Y:S01]  /*6840*/  PRMT R2, RZ, 0x7610, R2 ;  /* 0x00007610ff027816 */ /* 0x002fe20000000002 */
[----:B--2---:R0:W-:Y:S04]  /*6850*/  STL [R1+0x24], R26 ;  /* 0x0000241a01007387 */ /* 0x0041e80000100800 */
[----:B0-----:R-:W2:Y:S04]  /*6860*/  LDL.LU R26, [R1+0xbf4] ;  /* 0x000bf400011a7983 */ /* 0x001ea80000300800 */
[----:B------:R0:W-:Y:S02]  /*6870*/  STL.64 [R1+0x3d0], R4 ;  /* 0x0003d00401007387 */ /* 0x0001e40000100a00 */
[----:B0-----:R-:W-:-:S05]  /*6880*/  IMAD.WIDE R4, R0, 0x2, R4 ;  /* 0x0000000200047825 */ /* 0x001fca00078e0204 */
[----:B------:R-:W3:Y:S01]  /*6890*/  @!P2 LDG.E.U16 R2, [R4.64] ;  /* 0x000000040402a981 */ /* 0x000ee2000c1e1500 */
[----:B------:R-:W-:Y:S01]  /*68a0*/  IMAD.MOV.U32 R3, RZ, RZ, R24 ;  /* 0x000000ffff037224 */ /* 0x000fe200078e0018 */
[----:B------:R-:W-:Y:S02]  /*68b0*/  PRMT R29, RZ, 0x7610, R29 ;  /* 0x00007610ff1d7816 */ /* 0x000fe4000000001d */
[----:B----4-:R-:W-:Y:S01]  /*68c0*/  PRMT R28, RZ, 0x7610, R28 ;  /* 0x00007610ff1c7816 */ /* 0x010fe2000000001c */
[----:B---3--:R0:W-:Y:S02]  /*68d0*/  STL [R1+0x20], R2 ;  /* 0x0000200201007387 */ /* 0x0081e40000100800 */
[----:B0-----:R-:W-:-:S04]  /*68e0*/  IMAD.MOV.U32 R2, RZ, RZ, R25 ;  /* 0x000000ffff027224 */ /* 0x001fc800078e0019 */
[----:B------:R-:W-:Y:S01]  /*68f0*/  IMAD.WIDE R4, R0, 0x2, R2 ;  /* 0x0000000200047825 */ /* 0x000fe200078e0202 */
[----:B------:R0:W-:Y:S04]  /*6900*/  STL.64 [R1+0x3c8], R2 ;  /* 0x0003c80201007387 */ /* 0x0001e80000100a00 */
[----:B------:R1:W3:Y:S01]  /*6910*/  @!P2 LDG.E.U16 R29, [R4.64] ;  /* 0x00000004041da981 */ /* 0x0002e2000c1e1500 */
[----:B0-----:R-:W-:Y:S02]  /*6920*/  IMAD.MOV.U32 R2, RZ, RZ, R27 ;  /* 0x000000ffff027224 */ /* 0x001fe400078e001b */
[----:B--2---:R-:W-:-:S04]  /*6930*/  IMAD.MOV.U32 R3, RZ, RZ, R26 ;  /* 0x000000ffff037224 */ /* 0x004fc800078e001a */
[----:B-1----:R-:W-:-:S05]  /*6940*/  IMAD.WIDE R4, R0, 0x2, R2 ;  /* 0x0000000200047825 */ /* 0x002fca00078e0202 */
[----:B------:R-:W2:Y:S04]  /*6950*/  @!P2 LDG.E.U16 R28, [R4.64] ;  /* 0x00000004041ca981 */ /* 0x000ea8000c1e1500 */
[----:B---3--:R-:W-:Y:S04]  /*6960*/  STL [R1+0xb6c], R29 ;  /* 0x000b6c1d01007387 */ /* 0x008fe80000100800 */
[----:B------:R0:W-:Y:S04]  /*6970*/  STL.64 [R1+0x6a0], R2 ;  /* 0x0006a00201007387 */ /* 0x0001e80000100a00 */
[----:B0-----:R-:W3:Y:S04]  /*6980*/  LDL.LU R2, [R1+0x10] ;  /* 0x0000100001027983 */ /* 0x001ee80000300800 */
[----:B------:R-:W3:Y:S04]  /*6990*/  LDL.LU R3, [R1+0x2e0] ;  /* 0x0002e00001037983 */ /* 0x000ee80000300800 */
[----:B--2---:R0:W-:Y:S04]  /*69a0*/  STL [R1+0x18], R28 ;  /* 0x0000181c01007387 */ /* 0x0041e80000100800 */
[----:B0-----:R-:W2:Y:S04]  /*69b0*/  LDL.LU R28, [R1+0xbf0] ;  /* 0x000bf000011c7983 */ /* 0x001ea80000300800 */
[----:B------:R-:W4:Y:S04]  /*69c0*/  LDL.LU R4, [R1+0x8] ;  /* 0x0000080001047983 */ /* 0x000f280000300800 */
[----:B------:R-:W4:Y:S01]  /*69d0*/  LDL.LU R5, [R1+0xc] ;  /* 0x00000c0001057983 */ /* 0x000f220000300800 */
[----:B------:R-:W-:-:S02]  /*69e0*/  PRMT R29, RZ, 0x7610, R29 ;  /* 0x00007610ff1d7816 */ /* 0x000fc4000000001d */
[----:B---3--:R-:W-:-:S04]  /*69f0*/  LOP3.LUT R3, R3, R2, RZ, 0x3c, !PT ;  /* 0x0000000203037212 */ /* 0x008fc800078e3cff */
[----:B------:R-:W-:Y:S02]  /*6a00*/  LOP3.LUT R2, R3, R2, RZ, 0x3c, !PT ;  /* 0x0000000203027212 */ /* 0x000fe400078e3cff */
[----:B----4-:R-:W-:-:S04]  /*6a10*/  LOP3.LUT R5, R5, R4, RZ, 0x3c, !PT ;  /* 0x0000000405057212 */ /* 0x010fc800078e3cff */
[----:B------:R-:W-:-:S04]  /*6a20*/  LOP3.LUT R4, R5, R4, RZ, 0x3c, !PT ;  /* 0x0000000405047212 */ /* 0x000fc800078e3cff */
[----:B------:R-:W-:Y:S02]  /*6a30*/  LOP3.LUT R5, R5, R4, RZ, 0x3c, !PT ;  /* 0x0000000405057212 */ /* 0x000fe400078e3cff */
[----:B------:R-:W-:-:S03]  /*6a40*/  LOP3.LUT R3, R3, R2, RZ, 0x3c, !PT ;  /* 0x0000000203037212 */ /* 0x000fc600078e3cff */
[----:B------:R0:W-:Y:S01]  /*6a50*/  STL.64 [R1+0x3c0], R4 ;  /* 0x0003c00401007387 */ /* 0x0001e20000100a00 */
[----:B--2---:R-:W-:Y:S01]  /*6a60*/  PRMT R28, RZ, 0x7610, R28 ;  /* 0x00007610ff1c7816 */ /* 0x004fe2000000001c */
[----:B0-----:R-:W-:-:S05]  /*6a70*/  IMAD.WIDE R4, R0, 0x2, R4 ;  /* 0x0000000200047825 */ /* 0x001fca00078e0204 */
[----:B------:R0:W2:Y:S02]  /*6a80*/  @!P2 LDG.E.U16 R29, [R4.64] ;  /* 0x00000004041da981 */ /* 0x0000a4000c1e1500 */
[----:B0-----:R-:W-:-:S05]  /*6a90*/  IMAD.WIDE R4, R0, 0x2, R2 ;  /* 0x0000000200047825 */ /* 0x001fca00078e0202 */
[----:B------:R-:W3:Y:S04]  /*6aa0*/  @!P2 LDG.E.U16 R28, [R4.64] ;  /* 0x00000004041ca981 */ /* 0x000ee8000c1e1500 */
[----:B--2---:R0:W-:Y:S04]  /*6ab0*/  STL [R1+0xb70], R29 ;  /* 0x000b701d01007387 */ /* 0x0041e80000100800 */
[----:B0-----:R-:W2:Y:S04]  /*6ac0*/  LDL.LU R29, [R1+0x2f0] ;  /* 0x0002f000011d7983 */ /* 0x001ea80000300800 */
[----:B------:R-:W-:Y:S04]  /*6ad0*/  STL [R1+0x6d0], R2 ;  /* 0x0006d00201007387 */ /* 0x000fe80000100800 */
[----:B------:R0:W-:Y:S04]  /*6ae0*/  STL [R1+0x6ac], R3 ;  /* 0x0006ac0301007387 */ /* 0x0001e80000100800 */
[----:B---3--:R-:W-:Y:S04]  /*6af0*/  STL [R1+0x10], R28 ;  /* 0x0000101c01007387 */ /* 0x008fe80000100800 */
[----:B------:R-:W3:Y:S04]  /*6b00*/  LDL.LU R4, [R1+0x2e4] ;  /* 0x0002e40001047983 */ /* 0x000ee80000300800 */
[----:B------:R-:W3:Y:S01]  /*6b10*/  LDL.LU R5, [R1+0x2e8] ;  /* 0x0002e80001057983 */ /* 0x000ee20000300800 */
[----:B0-----:R-:W-:-:S02]  /*6b20*/  PRMT R3, RZ, 0x7610, R3 ;  /* 0x00007610ff037816 */ /* 0x001fc40000000003 */
[----:B---3--:R-:W-:-:S04]  /*6b30*/  LOP3.LUT R5, R5, R4, RZ, 0x3c, !PT ;  /* 0x0000000405057212 */ /* 0x008fc800078e3cff */
[----:B------:R-:W-:-:S04]  /*6b40*/  LOP3.LUT R4, R5, R4, RZ, 0x3c, !PT ;  /* 0x0000000405047212 */ /* 0x000fc800078e3cff */
[----:B------:R-:W-:-:S05]  /*6b50*/  LOP3.LUT R5, R5, R4, RZ, 0x3c, !PT ;  /* 0x0000000405057212 */ /* 0x000fca00078e3cff */
[----:B------:R0:W-:Y:S02]  /*6b60*/  STL.64 [R1+0x3b8], R4 ;  /* 0x0003b80401007387 */ /* 0x0001e40000100a00 */
[----:B0-----:R-:W-:-:S05]  /*6b70*/  IMAD.WIDE R4, R0, 0x2, R4 ;  /* 0x0000000200047825 */ /* 0x001fca00078e0204 */
[----:B------:R0:W3:Y:S04]  /*6b80*/  @!P2 LDG.E.U16 R3, [R4.64] ;  /* 0x000000040403a981 */ /* 0x0000e8000c1e1500 */
[----:B0-----:R-:W4:Y:S01]  /*6b90*/  LDL.LU R5, [R1+0x2ec] ;  /* 0x0002ec0001057983 */ /* 0x001f220000300800 */
[----:B--2---:R-:W-:Y:S01]  /*6ba0*/  IMAD.MOV.U32 R4, RZ, RZ, R29 ;  /* 0x000000ffff047224 */ /* 0x004fe200078e001d */
[----:B------:R-:W-:Y:S02]  /*6bb0*/  PRMT R2, RZ, 0x7610, R2 ;  /* 0x00007610ff027816 */ /* 0x000fe40000000002 */
[----:B---3--:R0:W-:Y:S04]  /*6bc0*/  STL [R1+0xb74], R3 ;  /* 0x000b740301007387 */ /* 0x0081e80000100800 */
[----:B0-----:R-:W2:Y:S04]  /*6bd0*/  LDL.LU R3, [R1+0x300] ;  /* 0x0003000001037983 */ /* 0x001ea80000300800 */
[----:B----4-:R0:W-:Y:S04]  /*6be0*/  STL.64 [R1+0x3b0], R4 ;  /* 0x0003b00401007387 */ /* 0x0101e80000100a00 */
[----:B------:R-:W3:Y:S01]  /*6bf0*/  LDL.LU R29, [R1+0x304] ;  /* 0x00030400011d7983 */ /* 0x000ee20000300800 */
[----:B0-----:R-:W-:-:S03]  /*6c00*/  IMAD.WIDE R4, R0, 0x2, R4 ;  /* 0x0000000200047825 */ /* 0x001fc600078e0204 */
[----:B------:R-:W4:Y:S04]  /*6c10*/  LDL.LU R0, [R1+0x308] ;  /* 0x0003080001007983 */ /* 0x000f280000300800 */
[----:B------:R0:W2:Y:S04]  /*6c20*/  @!P2 LDG.E.U16 R2, [R4.64] ;  /* 0x000000040402a981 */ /* 0x0000a8000c1e1500 */
[----:B0-----:R-:W3:Y:S04]  /*6c30*/  LDL.LU R4, [R1+0x2f4] ;  /* 0x0002f40001047983 */ /* 0x001ee80000300800 */
[----:B------:R-:W3:Y:S01]  /*6c40*/  LDL.LU R5, [R1+0x2f8] ;  /* 0x0002f80001057983 */ /* 0x000ee20000300800 */
[----:B------:R-:W-:-:S03]  /*6c50*/  PRMT R27, RZ, 0x7610, R27 ;  /* 0x00007610ff1b7816 */ /* 0x000fc6000000001b */
[----:B--2---:R0:W-:Y:S04]  /*6c60*/  STL [R1+0xb78], R2 ;  /* 0x000b780201007387 */ /* 0x0041e80000100800 */
[----:B0-----:R-:W0:Y:S01]  /*6c70*/  S2R R2, SR_TID.X ;  /* 0x0000000000027919 */ /* 0x001e220000002100 */
[----:B---3--:R-:W-:-:S04]  /*6c80*/  LOP3.LUT R5, R5, R4, RZ, 0x3c, !PT ;  /* 0x0000000405057212 */ /* 0x008fc800078e3cff */
[----:B------:R-:W-:-:S04]  /*6c90*/  LOP3.LUT R4, R5, R4, RZ, 0x3c, !PT ;  /* 0x0000000405047212 */ /* 0x000fc800078e3cff */
[----:B------:R-:W-:Y:S02]  /*6ca0*/  LOP3.LUT R5, R5, R4, RZ, 0x3c, !PT ;  /* 0x0000000405057212 */ /* 0x000fe400078e3cff */
[----:B0-----:R-:W-:-:S03]  /*6cb0*/  LOP3.LUT R2, R2, 0x1f, RZ, 0xc0, !PT ;  /* 0x0000001f02027812 */ /* 0x001fc600078ec0ff */
[----:B------:R0:W-:Y:S02]  /*6cc0*/  STL.64 [R1+0x3a8], R4 ;  /* 0x0003a80401007387 */ /* 0x0001e40000100a00 */
[----:B------:R-:W-:-:S04]  /*6cd0*/  IMAD R2, R2, c[0x0][0x18c], RZ ;  /* 0x0000630002027a24 */ /* 0x000fc800078e02ff */
[----:B0-----:R-:W-:-:S05]  /*6ce0*/  IMAD.WIDE R4, R2, 0x2, R4 ;  /* 0x0000000202047825 */ /* 0x001fca00078e0204 */
[----:B------:R0:W2:Y:S04]  /*6cf0*/  @!P2 LDG.E.U16 R27, [R4.64] ;  /* 0x00000004041ba981 */ /* 0x0000a8000c1e1500 */
[----:B0-----:R-:W3:Y:S01]  /*6d00*/  LDL.LU R5, [R1+0x2fc] ;  /* 0x0002fc0001057983 */ /* 0x001ee20000300800 */
[----:B------:R-:W-:Y:S01]  /*6d10*/  IMAD.MOV.U32 R4, RZ, RZ, R3 ;  /* 0x000000ffff047224 */ /* 0x000fe200078e0003 */
[----:B------:R-:W-:Y:S02]  /*6d20*/  PRMT R26, RZ, 0x7610, R26 ;  /* 0x00007610ff1a7816 */ /* 0x000fe4000000001a */
[----:B--2---:R-:W-:Y:S04]  /*6d30*/  STL [R1+0xb7c], R27 ;  /* 0x000b7c1b01007387 */ /* 0x004fe80000100800 */
[----:B------:R-:W2:Y:S04]  /*6d40*/  LDL.LU R3, [R1+0x310] ;  /* 0x0003100001037983 */ /* 0x000ea80000300800 */
[----:B---3--:R0:W-:Y:S02]  /*6d50*/  STL.64 [R1+0x3a0], R4 ;  /* 0x0003a00401007387 */ /* 0x0081e40000100a00 */
[----:B0-----:R-:W-:-:S05]  /*6d60*/  IMAD.WIDE R4, R2, 0x2, R4 ;  /* 0x0000000202047825 */ /* 0x001fca00078e0204 */
[----:B------:R4:W3:Y:S01]  /*6d70*/  @!P2 LDG.E.U16 R26, [R4.64] ;  /* 0x00000004041aa981 */ /* 0x0008e2000c1e1500 */
[----:B------:R-:W-:Y:S01]  /*6d80*/  PRMT R25, RZ, 0x7610, R25 ;  /* 0x00007610ff197816 */ /* 0x000fe20000000019 */
[----:B----4-:R-:W-:Y:S02]  /*6d90*/  IMAD.MOV.U32 R4, RZ, RZ, R0 ;  /* 0x000000ffff047224 */ /* 0x010fe400078e0000 */
[----:B------:R-:W-:Y:S01]  /*6da0*/  IMAD.MOV.U32 R5, RZ, RZ, R29 ;  /* 0x000000ffff057224 */ /* 0x000fe200078e001d */
[----:B------:R-:W0:Y:S04]  /*6db0*/  S2R R0, SR_TID.X ;  /* 0x0000000000007919 */ /* 0x000e280000002100 */
[----:B---3--:R1:W-:Y:S04]  /*6dc0*/  STL [R1+0xb80], R26 ;  /* 0x000b801a01007387 */ /* 0x0083e80000100800 */
[----:B-1----:R-:W3:Y:S04]  /*6dd0*/  LDL.LU R26, [R1+0x30c] ;  /* 0x00030c00011a7983 */ /* 0x002ee80000300800 */
[----:B------:R-:W4:Y:S04]  /*6de0*/  LDL.LU R29, [R1+0x314] ;  /* 0x00031400011d7983 */ /* 0x000f280000300800 */
[----:B------:R-:W4:Y:S04]  /*6df0*/  LDL.LU R27, [R1+0x318] ;  /* 0x00031800011b7983 */ /* 0x000f280000300800 */
[----:B------:R1:W-:Y:S02]  /*6e00*/  STL.64 [R1+0x390], R4 ;  /* 0x0003900401007387 */ /* 0x0003e40000100a00 */
[----:B-1----:R-:W-:-:S05]  /*6e10*/  IMAD.WIDE R4, R2, 0x2, R4 ;  /* 0x0000000202047825 */ /* 0x002fca00078e0204 */
[----:B------:R2:W4:Y:S01]  /*6e20*/  @!P2 LDG.E.U16 R25, [R4.64] ;  /* 0x000000040419a981 */ /* 0x000522000c1e1500 */
[----:B0-----:R-:W-:Y:S02]  /*6e30*/  LOP3.LUT R0, R0, 0x1f, RZ, 0xc0, !PT ;  /* 0x0000001f00007812 */ /* 0x001fe400078ec0ff */
[----:B------:R-:W-:Y:S01]  /*6e40*/  PRMT R24, RZ, 0x7610, R24 ;  /* 0x00007610ff187816 */ /* 0x000fe20000000018 */
[----:B--2---:R-:W-:Y:S02]  /*6e50*/  IMAD.MOV.U32 R4, RZ, RZ, R3 ;  /* 0x000000ffff047224 */ /* 0x004fe400078e0003 */
[----:B---3--:R-:W-:Y:S01]  /*6e60*/  IMAD.MOV.U32 R5, RZ, RZ, R26 ;  /* 0x000000ffff057224 */ /* 0x008fe200078e001a */
[----:B----4-:R0:W-:Y:S04]  /*6e70*/  STL [R1+0xb84], R25 ;  /* 0x000b841901007387 */ /* 0x0101e80000100800 */
[----:B------:R-:W2:Y:S01]  /*6e80*/  LDL.LU R2, [R1+0x31c] ;  /* 0x00031c0001027983 */ /* 0x000ea20000300800 */
[----:B0-----:R-:W-:-:S03]  /*6e90*/  IMAD R25, R0, c[0x0][0x18c], RZ ;  /* 0x0000630000197a24 */ /* 0x001fc600078e02ff */
[----:B------:R-:W3:Y:S04]  /*6ea0*/  LDL.LU R0, [R1+0x320] ;  /* 0x0003200001007983 */ /* 0x000ee80000300800 */
[----:B------:R0:W-:Y:S04]  /*6eb0*/  STL.64 [R1+0x380], R4 ;  /* 0x0003800401007387 */ /* 0x0001e80000100a00 */
[----:B------:R-:W4:Y:S01]  /*6ec0*/  LDL.LU R26, [R1+0x324] ;  /* 0x00032400011a7983 */ /* 0x000f220000300800 */
[----:B------:R-:W-:-:S03]  /*6ed0*/  PRMT R23, RZ, 0x7610, R23 ;  /* 0x00007610ff177816 */ /* 0x000fc60000000017 */
[----:B------:R-:W2:Y:S01]  /*6ee0*/  LDL.LU R3, [R1+0x328] ;  /* 0x0003280001037983 */ /* 0x000ea20000300800 */
[----:B0-----:R-:W-:-:S05]  /*6ef0*/  IMAD.WIDE R4, R25, 0x2, R4 ;  /* 0x0000000219047825 */ /* 0x001fca00078e0204 */
[----:B------:R0:W2:Y:S02]  /*6f00*/  @!P2 LDG.E.U16 R24, [R4.64] ;  /* 0x000000040418a981 */ /* 0x0000a4000c1e1500 */
[----:B0-----:R-:W-:Y:S02]  /*6f10*/  IMAD.MOV.U32 R4, RZ, RZ, R27 ;  /* 0x000000ffff047224 */ /* 0x001fe400078e001b */
[----:B------:R-:W-:Y:S01]  /*6f20*/  IMAD.MOV.U32 R5, RZ, RZ, R29 ;  /* 0x000000ffff057224 */ /* 0x000fe200078e001d */
[----:B--2---:R-:W-:Y:S04]  /*6f30*/  STL [R1+0xb88], R24 ;  /* 0x000b881801007387 */ /* 0x004fe80000100800 */
[----:B------:R-:W2:Y:S04]  /*6f40*/  LDL.LU R27, [R1+0x130] ;  /* 0x00013000011b7983 */ /* 0x000ea80000300800 */
[----:B------:R0:W-:Y:S02]  /*6f50*/  STL.64 [R1+0x378], R4 ;  /* 0x0003780401007387 */ /* 0x0001e40000100a00 */
[----:B0-----:R-:W-:-:S05]  /*6f60*/  IMAD.WIDE R4, R25, 0x2, R4 ;  /* 0x0000000219047825 */ /* 0x001fca00078e0204 */
[----:B------:R3:W2:Y:S01]  /*6f70*/  @!P2 LDG.E.U16 R23, [R4.64] ;  /* 0x000000040417a981 */ /* 0x0006a2000c1e1500 */
[----:B------:R-:W-:Y:S01]  /*6f80*/  PRMT R22, RZ, 0x7610, R22 ;  /* 0x00007610ff167816 */ /* 0x000fe20000000016 */
[----:B---3--:R-:W-:Y:S02]  /*6f90*/  IMAD.MOV.U32 R4, RZ, RZ, R0 ;  /* 0x000000ffff047224 */ /* 0x008fe400078e0000 */
[----:B------:R-:W-:Y:S01]  /*6fa0*/  IMAD.MOV.U32 R5, RZ, RZ, R2 ;  /* 0x000000ffff057224 */ /* 0x000fe200078e0002 */
[----:B--2---:R-:W-:Y:S04]  /*6fb0*/  STL [R1+0xb8c], R23 ;  /* 0x000b8c1701007387 */ /* 0x004fe80000100800 */
[----:B------:R0:W-:Y:S04]  /*6fc0*/  STL.64 [R1+0x370], R4 ;  /* 0x0003700401007387 */ /* 0x0001e80000100a00 */
[----:B------:R-:W2:Y:S04]  /*6fd0*/  LDL.LU R2, [R1+0x32c] ;  /* 0x00032c0001027983 */ /* 0x000ea80000300800 */
[----:B------:R-:W3:Y:S01]  /*6fe0*/  LDL.LU R0, [R1+0x330] ;  /* 0x0003300001007983 */ /* 0x000ee20000300800 */
[----:B0-----:R-:W-:-:S03]  /*6ff0*/  IMAD.WIDE R4, R25, 0x2, R4 ;  /* 0x0000000219047825 */ /* 0x001fc600078e0204 */
[----:B------:R-:W2:Y:S04]  /*7000*/  LDL.LU R29, [R1+0x50] ;  /* 0x00005000011d7983 */ /* 0x000ea80000300800 */
[----:B------:R0:W2:Y:S01]  /*7010*/  @!P2 LDG.E.U16 R22, [R4.64] ;  /* 0x000000040416a981 */ /* 0x0000a2000c1e1500 */
[----:B------:R-:W-:Y:S01]  /*7020*/  PRMT R21, RZ, 0x7610, R21 ;  /* 0x00007610ff157816 */ /* 0x000fe20000000015 */
[----:B0-----:R-:W-:Y:S02]  /*7030*/  IMAD.MOV.U32 R4, RZ, RZ, R3 ;  /* 0x000000ffff047224 */ /* 0x001fe400078e0003 */
[----:B----4-:R-:W-:Y:S02]  /*7040*/  IMAD.MOV.U32 R5, RZ, RZ, R26 ;  /* 0x000000ffff057224 */ /* 0x010fe400078e001a */
[----:B------:R-:W0:Y:S04]  /*7050*/  S2R R26, SR_TID.X ;  /* 0x00000000001a7919 */ /* 0x000e280000002100 */
[----:B--2---:R1:W-:Y:S04]  /*7060*/  STL [R1+0xb90], R22 ;  /* 0x000b901601007387 */ /* 0x0043e80000100800 */
[----:B-1----:R-:W2:Y:S04]  /*7070*/  LDL.LU R22, [R1+0x334] ;  /* 0x0003340001167983 */ /* 0x002ea80000300800 */
[----:B------:R-:W4:Y:S04]  /*7080*/  LDL.LU R3, [R1+0x338] ;  /* 0x0003380001037983 */ /* 0x000f280000300800 */
[----:B------:R1:W-:Y:S02]  /*7090*/  STL.64 [R1+0x368], R4 ;  /* 0x0003680401007387 */ /* 0x0003e40000100a00 */
[----:B-1----:R-:W-:-:S05]  /*70a0*/  IMAD.WIDE R4, R25, 0x2, R4 ;  /* 0x0000000219047825 */ /* 0x002fca00078e0204 */
[----:B------:R3:W2:Y:S01]  /*70b0*/  @!P2 LDG.E.U16 R21, [R4.64] ;  /* 0x000000040415a981 */ /* 0x0006a2000c1e1500 */
[----:B0-----:R-:W-:Y:S02]  /*70c0*/  LOP3.LUT R26, R26, 0x1f, RZ, 0xc0, !PT ;  /* 0x0000001f1a1a7812 */ /* 0x001fe400078ec0ff */
[----:B------:R-:W-:Y:S01]  /*70d0*/  PRMT R20, RZ, 0x7610, R20 ;  /* 0x00007610ff147816 */ /* 0x000fe20000000014 */
[----:B---3--:R-:W-:Y:S02]  /*70e0*/  IMAD.MOV.U32 R4, RZ, RZ, R0 ;  /* 0x000000ffff047224 */ /* 0x008fe400078e0000 */
[----:B------:R-:W-:Y:S01]  /*70f0*/  IMAD.MOV.U32 R5, RZ, RZ, R2 ;  /* 0x000000ffff057224 */ /* 0x000fe200078e0002 */
[----:B------:R-:W0:Y:S04]  /*7100*/  S2R R28, SR_TID.X ;  /* 0x00000000001c7919 */ /* 0x000e280000002100 */
[----:B--2---:R1:W-:Y:S04]  /*7110*/  STL [R1+0xb94], R21 ;  /* 0x000b941501007387 */ /* 0x0043e80000100800 */
[----:B------:R-:W2:Y:S04]  /*7120*/  LDL.LU R25, [R1+0x33c] ;  /* 0x00033c0001197983 */ /* 0x000ea80000300800 */
[----:B------:R-:W3:Y:S01]  /*7130*/  LDL.LU R23, [R1+0x340] ;  /* 0x0003400001177983 */ /* 0x000ee20000300800 */
[----:B-1----:R-:W-:-:S03]  /*7140*/  IMAD R21, R26, c[0x0][0x18c], RZ ;  /* 0x000063001a157a24 */ /* 0x002fc600078e02ff */
[----:B------:R1:W-:Y:S01]  /*7150*/  STL.64 [R1+0x360], R4 ;  /* 0x0003600401007387 */ /* 0x0003e20000100a00 */
[----:B0-----:R-:W-:-:S03]  /*7160*/  LOP3.LUT R28, R28, 0x3f, RZ, 0xc0, !PT ;  /* 0x0000003f1c1c7812 */ /* 0x001fc600078ec0ff */
[----:B------:R-:W3:Y:S01]  /*7170*/  LDL.LU R2, [R1+0x344] ;  /* 0x0003440001027983 */ /* 0x000ee20000300800 */
[----:B-1----:R-:W-:-:S03]  /*7180*/  IMAD.WIDE R4, R21, 0x2, R4 ;  /* 0x0000000215047825 */ /* 0x002fc600078e0204 */
[----:B------:R-:W3:Y:S04]  /*7190*/  LDL.LU R0, [R1+0x348] ;  /* 0x0003480001007983 */ /* 0x000ee80000300800 */
[----:B------:R4:W3:Y:S01]  /*71a0*/  @!P2 LDG.E.U16 R20, [R4.64] ;  /* 0x000000040414a981 */ /* 0x0008e2000c1e1500 */
[----:B------:R-:W-:-:S05]  /*71b0*/  IMAD.SHL.U32 R28, R28, 0x2, RZ ;  /* 0x000000021c1c7824 */ /* 0x000fca00078e00ff */
[----:B------:R-:W-:Y:S01]  /*71c0*/  LOP3.LUT R24, R28, 0x10, RZ, 0x3c, !PT ;  /* 0x000000101c187812 */ /* 0x000fe200078e3cff */
[----:B------:R-:W-:Y:S01]  /*71d0*/  STS.U16 [R28], R16 ;  /* 0x000000101c007388 */ /* 0x000fe20000000400 */
[----:B----4-:R-:W-:Y:S02]  /*71e0*/  IMAD.MOV.U32 R4, RZ, RZ, R3 ;  /* 0x000000ffff047224 */ /* 0x010fe400078e0003 */
[----:B------:R-:W-:Y:S01]  /*71f0*/  IMAD.MOV.U32 R5, RZ, RZ, R22 ;  /* 0x000000ffff057224 */ /* 0x000fe200078e0016 */
[----:B------:R-:W-:Y:S04]  /*7200*/  STS.U16 [R28+0x80], R17 ;  /* 0x000080111c007388 */ /* 0x000fe80000000400 */
[----:B------:R-:W-:Y:S04]  /*7210*/  STS.U16 [R28+0x800], R12 ;  /* 0x0008000c1c007388 */ /* 0x000fe80000000400 */
[----:B------:R-:W-:Y:S04]  /*7220*/  STS.U16 [R28+0x880], R13 ;  /* 0x0008800d1c007388 */ /* 0x000fe80000000400 */
[----:B------:R-:W-:Y:S04]  /*7230*/  STS.U16 [R28+0x1000], R10 ;  /* 0x0010000a1c007388 */ /* 0x000fe80000000400 */
[----:B------:R-:W-:Y:S04]  /*7240*/  STS.U16 [R28+0x1080], R11 ;  /* 0x0010800b1c007388 */ /* 0x000fe80000000400 */
[----:B------:R-:W-:Y:S04]  /*7250*/  STS.U16 [R28+0x1800], R7 ;  /* 0x001800071c007388 */ /* 0x000fe80000000400 */
[----:B------:R-:W-:Y:S04]  /*7260*/  STS.U16 [R28+0x1880], R6 ;  /* 0x001880061c007388 */ /* 0x000fe80000000400 */
[----:B------:R0:W-:Y:S04]  /*7270*/  STS.U16 [R24+0x100], R19 ;  /* 0x0001001318007388 */ /* 0x0001e80000000400 */
[----:B------:R-:W-:Y:S01]  /*7280*/  STS.U16 [R24+0x180], R27 ;  /* 0x0001801b18007388 */ /* 0x000fe20000000400 */
[----:B0-----:R-:W-:-:S03]  /*7290*/  PRMT R19, RZ, 0x7610, R19 ;  /* 0x00007610ff137816 */ /* 0x001fc60000000013 */
[----:B------:R0:W-:Y:S02]  /*72a0*/  STS.U16 [R24+0x900], R18 ;  /* 0x0009001218007388 */ /* 0x0001e40000000400 */
[----:B0-----:R-:W-:Y:S01]  /*72b0*/  PRMT R18, RZ, 0x7610, R18 ;  /* 0x00007610ff127816 */ /* 0x001fe20000000012 */
[----:B--2---:R-:W-:Y:S02]  /*72c0*/  IMAD.MOV.U32 R27, RZ, RZ, R25 ;  /* 0x000000ffff1b7224 */ /* 0x004fe400078e0019 */
[----:B---3--:R-:W-:Y:S01]  /*72d0*/  IMAD.MOV.U32 R26, RZ, RZ, R23 ;  /* 0x000000ffff1a7224 */ /* 0x008fe200078e0017 */
[----:B------:R-:W-:Y:S04]  /*72e0*/  STL [R1+0xb98], R20 ;  /* 0x000b981401007387 */ /* 0x000fe80000100800 */
[----:B------:R0:W-:Y:S04]  /*72f0*/  STL.64 [R1+0x358], R4 ;  /* 0x0003580401007387 */ /* 0x0001e80000100a00 */
[----:B------:R-:W2:Y:S04]  /*7300*/  LDL.LU R22, [R1+0x5f4] ;  /* 0x0005f40001167983 */ /* 0x000ea80000300800 */
[----:B------:R-:W3:Y:S01]  /*7310*/  LDL.LU R3, [R1+0x5f8] ;  /* 0x0005f80001037983 */ /* 0x000ee20000300800 */
[----:B0-----:R-:W-:-:S05]  /*7320*/  IMAD.WIDE R4, R21, 0x2, R4 ;  /* 0x0000000215047825 */ /* 0x001fca00078e0204 */
[----:B------:R0:W4:Y:S02]  /*7330*/  @!P2 LDG.E.U16 R19, [R4.64] ;  /* 0x000000040413a981 */ /* 0x000124000c1e1500 */
[----:B0-----:R-:W-:-:S05]  /*7340*/  IMAD.WIDE R4, R21, 0x2, R26 ;  /* 0x0000000215047825 */ /* 0x001fca00078e021a */
[----:B------:R0:W4:Y:S01]  /*7350*/  @!P2 LDG.E.U16 R18, [R4.64] ;  /* 0x000000040412a981 */ /* 0x000122000c1e1500 */
[----:B------:R-:W-:Y:S01]  /*7360*/  PRMT R17, RZ, 0x7610, R17 ;  /* 0x00007610ff117816 */ /* 0x000fe20000000011 */
[----:B0-----:R-:W-:Y:S02]  /*7370*/  IMAD.MOV.U32 R4, RZ, RZ, R0 ;  /* 0x000000ffff047224 */ /* 0x001fe400078e0000 */
[----:B------:R-:W-:Y:S01]  /*7380*/  IMAD.MOV.U32 R5, RZ, RZ, R2 ;  /* 0x000000ffff057224 */ /* 0x000fe200078e0002 */
[----:B------:R-:W-:Y:S01]  /*7390*/  PRMT R16, RZ, 0x7610, R16 ;  /* 0x00007610ff107816 */ /* 0x000fe20000000010 */
[----:B--2---:R-:W-:Y:S02]  /*73a0*/  IMAD.MOV.U32 R23, RZ, RZ, R22 ;  /* 0x000000ffff177224 */ /* 0x004fe400078e0016 */
[----:B---3--:R-:W-:Y:S01]  /*73b0*/  IMAD.MOV.U32 R22, RZ, RZ, R3 ;  /* 0x000000ffff167224 */ /* 0x008fe200078e0003 */
[----:B----4-:R0:W-:Y:S04]  /*73c0*/  STL [R1+0xb9c], R19 ;  /* 0x000b9c1301007387 */ /* 0x0101e80000100800 */
[----:B------:R-:W-:Y:S04]  /*73d0*/  STL.64 [R1+0x350], R26 ;  /* 0x0003501a01007387 */ /* 0x000fe80000100a00 */
[----:B------:R-:W-:Y:S04]  /*73e0*/  STL [R1+0xba0], R18 ;  /* 0x000ba01201007387 */ /* 0x000fe80000100800 */
[----:B------:R-:W2:Y:S04]  /*73f0*/  LDL.LU R20, [R1+0x5fc] ;  /* 0x0005fc0001147983 */ /* 0x000ea80000300800 */
[----:B0-----:R-:W3:Y:S04]  /*7400*/  LDL.LU R19, [R1+0x600] ;  /* 0x0006000001137983 */ /* 0x001ee80000300800 */
[----:B------:R0:W-:Y:S04]  /*7410*/  STL.64 [R1+0x348], R4 ;  /* 0x0003480401007387 */ /* 0x0001e80000100a00 */
[----:B------:R-:W4:Y:S04]  /*7420*/  LDL.LU R2, [R1+0x604] ;  /* 0x0006040001027983 */ /* 0x000f280000300800 */
[----:B------:R-:W2:Y:S01]  /*7430*/  LDL.LU R0, [R1+0x608] ;  /* 0x0006080001007983 */ /* 0x000ea20000300800 */
[----:B0-----:R-:W-:-:S05]  /*7440*/  IMAD.WIDE R4, R21, 0x2, R4 ;  /* 0x0000000215047825 */ /* 0x001fca00078e0204 */
[----:B------:R0:W2:Y:S02]  /*7450*/  @!P2 LDG.E.U16 R17, [R4.64] ;  /* 0x000000040411a981 */ /* 0x0000a4000c1e1500 */
[----:B0-----:R-:W-:-:S05]  /*7460*/  IMAD.WIDE R4, R21, 0x2, R22 ;  /* 0x0000000215047825 */ /* 0x001fca00078e0216 */
[----:B------:R-:W3:Y:S04]  /*7470*/  @!P2 LDG.E.U16 R16, [R4.64] ;  /* 0x000000040410a981 */ /* 0x000ee8000c1e1500 */
[----:B------:R-:W-:Y:S04]  /*7480*/  STS.U16 [R24+0x980], R29 ;  /* 0x0009801d18007388 */ /* 0x000fe80000000400 */
[----:B------:R-:W-:Y:S04]  /*7490*/  STS.U16 [R24+0x1100], R14 ;  /* 0x0011000e18007388 */ /* 0x000fe80000000400 */
[----:B------:R0:W-:Y:S02]  /*74a0*/  STS.U16 [R24+0x1180], R15 ;  /* 0x0011800f18007388 */ /* 0x0001e40000000400 */
[----:B0-----:R-:W-:-:S02]  /*74b0*/  PRMT R15, RZ, 0x7610, R15 ;  /* 0x00007610ff0f7816 */ /* 0x001fc4000000000f */
[----:B------:R-:W-:Y:S01]  /*74c0*/  PRMT R14, RZ, 0x7610, R14 ;  /* 0x00007610ff0e7816 */ /* 0x000fe2000000000e */
[----:B--2---:R0:W-:Y:S04]  /*74d0*/  STL [R1+0xba4], R17 ;  /* 0x000ba41101007387 */ /* 0x0041e80000100800 */
[----:B------:R-:W2:Y:S04]  /*74e0*/  LDL.LU R3, [R1+0x160] ;  /* 0x0001600001037983 */ /* 0x000ea80000300800 */
[----:B------:R3:W-:Y:S04]  /*74f0*/  STL.64 [R1+0x340], R22 ;  /* 0x0003401601007387 */ /* 0x0007e80000100a00 */
[----:B------:R-:W2:Y:S04]  /*7500*/  LDL.LU R18, [R1+0x60c] ;  /* 0x00060c0001127983 */ /* 0x000ea80000300800 */
[----:B0-----:R-:W2:Y:S01]  /*7510*/  LDL.LU R17, [R1+0x610] ;  /* 0x0006100001117983 */ /* 0x001ea20000300800 */
[----:B---3--:R-:W-:-:S02]  /*7520*/  IMAD.MOV.U32 R22, RZ, RZ, R19 ;  /* 0x000000ffff167224 */ /* 0x008fc400078e0013 */
[----:B------:R-:W-:Y:S01]  /*7530*/  IMAD.MOV.U32 R23, RZ, RZ, R20 ;  /* 0x000000ffff177224 */ /* 0x000fe200078e0014 */
[----:B------:R-:W-:Y:S03]  /*7540*/  STL [R1+0xba8], R16 ;  /* 0x000ba81001007387 */ /* 0x000fe60000100800 */
[----:B------:R-:W-:Y:S01]  /*7550*/  IMAD.WIDE R4, R21, 0x2, R22 ;  /* 0x0000000215047825 */ /* 0x000fe200078e0216 */
[----:B------:R0:W-:Y:S04]  /*7560*/  STL.64 [R1+0x338], R22 ;  /* 0x0003381601007387 */ /* 0x0001e80000100a00 */
[----:B------:R1:W3:Y:S04]  /*7570*/  @!P2 LDG.E.U16 R15, [R4.64] ;  /* 0x00000004040fa981 */ /* 0x0002e8000c1e1500 */
[----:B------:R-:W3:Y:S01]  /*7580*/  LDL.LU R25, [R1+0x174] ;  /* 0x0001740001197983 */ /* 0x000ee20000300800 */
[----:B0-----:R-:W-:-:S02]  /*7590*/  IMAD.MOV.U32 R22, RZ, RZ, R0 ;  /* 0x000000ffff167224 */ /* 0x001fc400078e0000 */
[----:B----4-:R-:W-:-:S04]  /*75a0*/  IMAD.MOV.U32 R23, RZ, RZ, R2 ;  /* 0x000000ffff177224 */ /* 0x010fc800078e0002 */
[----:B-1----:R-:W-:-:S05]  /*75b0*/  IMAD.WIDE R4, R21, 0x2, R22 ;  /* 0x0000000215047825 */ /* 0x002fca00078e0216 */
[----:B------:R2:W4:Y:S01]  /*75c0*/  @!P2 LDG.E.U16 R14, [R4.64] ;  /* 0x00000004040ea981 */ /* 0x000522000c1e1500 */
[----:B------:R-:W-:Y:S01]  /*75d0*/  PRMT R13, RZ, 0x7610, R13 ;  /* 0x00007610ff0d7816 */ /* 0x000fe2000000000d */
[----:B--2---:R-:W-:Y:S02]  /*75e0*/  IMAD.MOV.U32 R5, RZ, RZ, R18 ;  /* 0x000000ffff057224 */ /* 0x004fe400078e0012 */
[----:B------:R-:W-:Y:S01]  /*75f0*/  IMAD.MOV.U32 R4, RZ, RZ, R17 ;  /* 0x000000ffff047224 */ /* 0x000fe200078e0011 */
[----:B---3--:R-:W-:Y:S04]  /*7600*/  STL [R1+0xbac], R15 ;  /* 0x000bac0f01007387 */ /* 0x008fe80000100800 */
[----:B------:R-:W2:Y:S04]  /*7610*/  LDL.LU R2, [R1+0x614] ;  /* 0x0006140001027983 */ /* 0x000ea80000300800 */
[----:B------:R-:W3:Y:S04]  /*7620*/  LDL.LU R0, [R1+0x618] ;  /* 0x0006180001007983 */ /* 0x000ee80000300800 */
[----:B------:R-:W-:Y:S04]  /*7630*/  STL.64 [R1+0x330], R22 ;  /* 0x0003301601007387 */ /* 0x000fe80000100a00 */
[----:B------:R-:W3:Y:S04]  /*7640*/  LDL.LU R26, [R1+0x148] ;  /* 0x00014800011a7983 */ /* 0x000ee80000300800 */
[----:B----4-:R-:W-:Y:S04]  /*7650*/  STL [R1+0xbb0], R14 ;  /* 0x000bb00e01007387 */ /* 0x010fe80000100800 */
[----:B------:R-:W4:Y:S04]  /*7660*/  LDL.LU R18, [R1+0x61c] ;  /* 0x00061c0001127983 */ /* 0x000f280000300800 */
[----:B------:R-:W4:Y:S04]  /*7670*/  LDL.LU R17, [R1+0x620] ;  /* 0x0006200001117983 */ /* 0x000f280000300800 */
[----:B------:R-:W4:Y:S04]  /*7680*/  LDL.LU R29, [R1+0x14c] ;  /* 0x00014c00011d7983 */ /* 0x000f280000300800 */
[----:B------:R0:W-:Y:S04]  /*7690*/  STL.64 [R1+0x328], R4 ;  /* 0x0003280401007387 */ /* 0x0001e80000100a00 */
[----:B------:R-:W4:Y:S01]  /*76a0*/  LDL.LU R27, [R1+0x54] ;  /* 0x00005400011b7983 */ /* 0x000f220000300800 */
[----:B0-----:R-:W-:-:S05]  /*76b0*/  IMAD.WIDE R4, R21, 0x2, R4 ;  /* 0x0000000215047825 */ /* 0x001fca00078e0204 */
[----:B------:R2:W4:Y:S01]  /*76c0*/  @!P2 LDG.E.U16 R13, [R4.64] ;  /* 0x00000004040da981 */ /* 0x000522000c1e1500 */
[----:B------:R-:W-:Y:S01]  /*76d0*/  PRMT R12, RZ, 0x7610, R12 ;  /* 0x00007610ff0c7816 */ /* 0x000fe2000000000c */
[----:B--2---:R-:W-:Y:S02]  /*76e0*/  IMAD.MOV.U32 R5, RZ, RZ, R2 ;  /* 0x000000ffff057224 */ /* 0x004fe400078e0002 */
[----:B---3--:R-:W-:Y:S01]  /*76f0*/  IMAD.MOV.U32 R4, RZ, RZ, R0 ;  /* 0x000000ffff047224 */ /* 0x008fe200078e0000 */
[----:B----4-:R-:W-:Y:S04]  /*7700*/  STL [R1+0xbb4], R13 ;  /* 0x000bb40d01007387 */ /* 0x010fe80000100800 */
[----:B------:R-:W2:Y:S04]  /*7710*/  LDL.LU R2, [R1+0x624] ;  /* 0x0006240001027983 */ /* 0x000ea80000300800 */
[----:B------:R-:W3:Y:S04]  /*7720*/  LDL.LU R0, [R1+0x628] ;  /* 0x0006280001007983 */ /* 0x000ee80000300800 */
[----:B------:R0:W-:Y:S01]  /*7730*/  STL.64 [R1+0x320], R4 ;  /* 0x0003200401007387 */ /* 0x0001e20000100a00 */
[----:B------:R-:W-:-:S03]  /*7740*/  LOP3.LUT R16, R28, 0x20, RZ, 0x3c, !PT ;  /* 0x000000201c107812 */ /* 0x000fc600078e3cff */
[----:B------:R-:W-:Y:S01]  /*7750*/  STS.U16 [R24+0x1900], R8 ;  /* 0x0019000818007388 */ /* 0x000fe20000000400 */
[----:B0-----:R-:W-:-:S03]  /*7760*/  IMAD.WIDE R4, R21, 0x2, R4 ;  /* 0x0000000215047825 */ /* 0x001fc600078e0204 */
[----:B------:R-:W4:Y:S04]  /*7770*/  LDL.LU R14, [R1+0x630] ;  /* 0x00063000010e7983 */ /* 0x000f280000300800 */
[----:B------:R0:W2:Y:S04]  /*7780*/  @!P2 LDG.E.U16 R12, [R4.64] ;  /* 0x00000004040ca981 */ /* 0x0000a8000c1e1500 */
[----:B------:R-:W-:Y:S04]  /*7790*/  STS.U16 [R24+0x1980], R9 ;  /* 0x0019800918007388 */ /* 0x000fe80000000400 */
[----:B------:R1:W-:Y:S01]  /*77a0*/  STS.U16 [R16+0x200], R3 ;  /* 0x0002000310007388 */ /* 0x0003e20000000400 */
[----:B0-----:R-:W-:-:S02]  /*77b0*/  IMAD.MOV.U32 R4, RZ, RZ, R17 ;  /* 0x000000ffff047224 */ /* 0x001fc400078e0011 */
[----:B------:R-:W-:Y:S01]  /*77c0*/  IMAD.MOV.U32 R5, RZ, RZ, R18 ;  /* 0x000000ffff057224 */ /* 0x000fe200078e0012 */
[----:B------:R-:W-:Y:S01]  /*77d0*/  PRMT R11, RZ, 0x7610, R11 ;  /* 0x00007610ff0b7816 */ /* 0x000fe2000000000b */
[----:B-1----:R-:W3:Y:S04]  /*77e0*/  LDL.LU R3, [R1+0x120] ;  /* 0x0001200001037983 */ /* 0x002ee80000300800 */
[----:B--2---:R0:W-:Y:S04]  /*77f0*/  STL [R1+0xbb8], R12 ;  /* 0x000bb80c01007387 */ /* 0x0041e80000100800 */
[----:B------:R-:W2:Y:S04]  /*7800*/  LDL.LU R15, [R1+0x62c] ;  /* 0x00062c00010f7983 */ /* 0x000ea80000300800 */
[----:B0-----:R-:W2:Y:S04]  /*7810*/  LDL.LU R12, [R1+0x638] ;  /* 0x00063800010c7983 */ /* 0x001ea80000300800 */
[----:B------:R0:W-:Y:S04]  /*7820*/  STL.64 [R1+0x318], R4 ;  /* 0x0003180401007387 */ /* 0x0001e80000100a00 */
[----:B------:R-:W2:Y:S01]  /*7830*/  LDL.LU R13, [R1+0x634] ;  /* 0x00063400010d7983 */ /* 0x000ea20000300800 */
[----:B0-----:R-:W-:-:S05]  /*7840*/  IMAD.WIDE R4, R21, 0x2, R4 ;  /* 0x0000000215047825 */ /* 0x001fca00078e0204 */
[----:B------:R3:W2:Y:S01]  /*7850*/  @!P2 LDG.E.U16 R11, [R4.64] ;  /* 0x00000004040ba981 */ /* 0x0006a2000c1e1500 */
[----:B------:R-:W-:Y:S01]  /*7860*/  PRMT R10, RZ, 0x7610, R10 ;  /* 0x00007610ff0a7816 */ /* 0x000fe2000000000a */
[----:B---3--:R-:W-:Y:S02]  /*7870*/  IMAD.MOV.U32 R4, RZ, RZ, R0 ;  /* 0x000000ffff047224 */ /* 0x008fe400078e0000 */
[----:B------:R-:W-:Y:S01]  /*7880*/  IMAD.MOV.U32 R5, RZ, RZ, R2 ;  /* 0x000000ffff057224 */ /* 0x000fe200078e0002 */
[----:B--2---:R-:W-:Y:S04]  /*7890*/  STL [R1+0xbbc], R11 ;  /* 0x000bbc0b01007387 */ /* 0x004fe80000100800 */
[----:B------:R-:W2:Y:S04]  /*78a0*/  LDL.LU R2, [R1+0x63c] ;  /* 0x00063c0001027983 */ /* 0x000ea80000300800 */
[----:B------:R-:W3:Y:S04]  /*78b0*/  LDL.LU R0, [R1+0x640] ;  /* 0x0006400001007983 */ /* 0x000ee80000300800 */
[----:B------:R0:W-:Y:S02]  /*78c0*/  STL.64 [R1+0x310], R4 ;  /* 0x0003100401007387 */ /* 0x0001e40000100a00 */
[----:B0-----:R-:W-:-:S05]  /*78d0*/  IMAD.WIDE R4, R21, 0x2, R4 ;  /* 0x0000000215047825 */ /* 0x001fca00078e0204 */
[----:B------:R4:W2:Y:S04]  /*78e0*/  @!P2 LDG.E.U16 R10, [R4.64] ;  /* 0x00000004040aa981 */ /* 0x0008a8000c1e1500 */
[----:B------:R-:W-:Y:S01]  /*78f0*/  STS.U16 [R16+0x280], R25 ;  /* 0x0002801910007388 */ /* 0x000fe20000000400 */
[----:B------:R-:W-:-:S03]  /*7900*/  PRMT R9, RZ, 0x7610, R9 ;  /* 0x00007610ff097816 */ /* 0x000fc60000000009 */
[----:B------:R-:W-:Y:S01]  /*7910*/  STS.U16 [R16+0xa00], R26 ;  /* 0x000a001a10007388 */ /* 0x000fe20000000400 */
[----:B----4-:R-:W-:Y:S02]  /*7920*/  IMAD.MOV.U32 R4, RZ, RZ, R14 ;  /* 0x000000ffff047224 */ /* 0x010fe400078e000e */
[----:B------:R-:W-:Y:S01]  /*7930*/  IMAD.MOV.U32 R5, RZ, RZ, R15 ;  /* 0x000000ffff057224 */ /* 0x000fe200078e000f */
[----:B------:R0:W-:Y:S04]  /*7940*/  STS.U16 [R16+0xa80], R29 ;  /* 0x000a801d10007388 */ /* 0x0001e80000000400 */
[----:B--2---:R-:W-:Y:S04]  /*7950*/  STL [R1+0xbc0], R10 ;  /* 0x000bc00a01007387 */ /* 0x004fe80000100800 */
[----:B0-----:R-:W2:Y:S04]  /*7960*/  LDL.LU R29, [R1] ;  /* 0x00000000011d7983 */ /* 0x001ea80000300800 */
[----:B------:R0:W-:Y:S02]  /*7970*/  STL.64 [R1+0x308], R4 ;  /* 0x0003080401007387 */ /* 0x0001e40000100a00 */
[----:B0-----:R-:W-:-:S05]  /*7980*/  IMAD.WIDE R4, R21, 0x2, R4 ;  /* 0x0000000215047825 */ /* 0x001fca00078e0204 */
[----:B------:R0:W4:Y:S01]  /*7990*/  @!P2 LDG.E.U16 R9, [R4.64] ;  /* 0x000000040409a981 */ /* 0x000122000c1e1500 */
[----:B------:R-:W-:Y:S01]  /*79a0*/  PRMT R8, RZ, 0x7610, R8 ;  /* 0x00007610ff087816 */ /* 0x000fe20000000008 */
[----:B0-----:R-:W-:Y:S02]  /*79b0*/  IMAD.MOV.U32 R4, RZ, RZ, R12 ;  /* 0x000000ffff047224 */ /* 0x001fe400078e000c */
[----:B------:R-:W-:Y:S01]  /*79c0*/  IMAD.MOV.U32 R5, RZ, RZ, R13 ;  /* 0x000000ffff057224 */ /* 0x000fe200078e000d */
[----:B----4-:R-:W-:Y:S04]  /*79d0*/  STL [R1+0xbc4], R9 ;  /* 0x000bc40901007387 */ /* 0x010fe80000100800 */
[----:B------:R-:W4:Y:S04]  /*79e0*/  LDL.LU R19, [R1+0x4] ;  /* 0x0000040001137983 */ /* 0x000f280000300800 */
[----:B------:R0:W-:Y:S04]  /*79f0*/  STL.64 [R1+0x300], R4 ;  /* 0x0003000401007387 */ /* 0x0001e80000100a00 */
[----:B------:R-:W2:Y:S01]  /*7a00*/  LDL.LU R20, [R1+0x218] ;  /* 0x0002180001147983 */ /* 0x000ea20000300800 */
[----:B0-----:R-:W-:-:S05]  /*7a10*/  IMAD.WIDE R4, R21, 0x2, R4 ;  /* 0x0000000215047825 */ /* 0x001fca00078e0204 */
[----:B------:R3:W2:Y:S04]  /*7a20*/  @!P2 LDG.E.U16 R8, [R4.64] ;  /* 0x000000040408a981 */ /* 0x0006a8000c1e1500 */
[----:B------:R-:W-:Y:S01]  /*7a30*/  STS.U16 [R16+0x1200], R27 ;  /* 0x0012001b10007388 */ /* 0x000fe20000000400 */
[----:B------:R-:W-:-:S03]  /*7a40*/  PRMT R7, RZ, 0x7610, R7 ;  /* 0x00007610ff077816 */ /* 0x000fc60000000007 */
[----:B------:R0:W-:Y:S01]  /*7a50*/  STS.U16 [R16+0x1280], R3 ;  /* 0x0012800310007388 */ /* 0x0001e20000000400 */
[----:B---3--:R-:W-:Y:S02]  /*7a60*/  IMAD.MOV.U32 R4, RZ, RZ, R0 ;  /* 0x000000ffff047224 */ /* 0x008fe400078e0000 */
[----:B------:R-:W-:Y:S01]  /*7a70*/  IMAD.MOV.U32 R5, RZ, RZ, R2 ;  /* 0x000000ffff057224 */ /* 0x000fe200078e0002 */
[----:B--2---:R-:W-:Y:S04]  /*7a80*/  STL [R1+0xbc8], R8 ;  /* 0x000bc80801007387 */ /* 0x004fe80000100800 */
[----:B------:R-:W2:Y:S04]  /*7a90*/  LDL.LU R11, [R1+0x644] ;  /* 0x00064400010b7983 */ /* 0x000ea80000300800 */
[----:B0-----:R-:W3:Y:S04]  /*7aa0*/  LDL.LU R3, [R1+0x648] ;  /* 0x0006480001037983 */ /* 0x001ee80000300800 */
[----:B------:R-:W4:Y:S04]  /*7ab0*/  LDL.LU R10, [R1+0x64c] ;  /* 0x00064c00010a7983 */ /* 0x000f280000300800 */
[----:B------:R0:W-:Y:S04]  /*7ac0*/  STL.64 [R1+0x2f8], R4 ;  /* 0x0002f80401007387 */ /* 0x0001e80000100a00 */
[----:B------:R-:W4:Y:S04]  /*7ad0*/  LDL.LU R0, [R1+0x650] ;  /* 0x0006500001007983 */ /* 0x000f280000300800 */
[----:B------:R-:W4:Y:S01]  /*7ae0*/  LDL.LU R22, [R1+0x3dc] ;  /* 0x0003dc0001167983 */ /* 0x000f220000300800 */
[----:B0-----:R-:W-:-:S03]  /*7af0*/  IMAD.WIDE R4, R21, 0x2, R4 ;  /* 0x0000000215047825 */ /* 0x001fc600078e0204 */
[----:B------:R-:W4:Y:S04]  /*7b00*/  LDL.LU R26, [R1+0x17c] ;  /* 0x00017c00011a7983 */ /* 0x000f280000300800 */
[----:B------:R2:W4:Y:S04]  /*7b10*/  @!P2 LDG.E.U16 R7, [R4.64] ;  /* 0x000000040407a981 */ /* 0x000528000c1e1500 */
[----:B------:R-:W4:Y:S04]  /*7b20*/  LDL.LU R9, [R1+0x654] ;  /* 0x0006540001097983 */ /* 0x000f280000300800 */
[----:B------:R-:W4:Y:S04]  /*7b30*/  LDL.LU R8, [R1+0x658] ;  /* 0x0006580001087983 */ /* 0x000f280000300800 */
[----:B------:R-:W4:Y:S04]  /*7b40*/  LDL.LU R23, [R1+0x178] ;  /* 0x0001780001177983 */ /* 0x000f280000300800 */
[----:B------:R-:W4:Y:S04]  /*7b50*/  LDL.LU R24, [R1+0x144] ;  /* 0x0001440001187983 */ /* 0x000f280000300800 */
[----:B------:R-:W4:Y:S04]  /*7b60*/  LDL.LU R25, [R1+0x140] ;  /* 0x0001400001197983 */ /* 0x000f280000300800 */
[----:B------:R-:W4:Y:S04]  /*7b70*/  LDL.LU R27, [R1+0x4c] ;  /* 0x00004c00011b7983 */ /* 0x000f280000300800 */
[----:B------:R-:W4:Y:S01]  /*7b80*/  LDL.LU R2, [R1+0x48] ;  /* 0x0000480001027983 */ /* 0x000f220000300800 */
[----:B------:R-:W-:-:S03]  /*7b90*/  PRMT R6, RZ, 0x7610, R6 ;  /* 0x00007610ff067816 */ /* 0x000fc60000000006 */
[----:B------:R0:W-:Y:S01]  /*7ba0*/  STS.U16 [R16+0x1a00], R29 ;  /* 0x001a001d10007388 */ /* 0x0001e20000000400 */
[----:B--2---:R-:W-:Y:S02]  /*7bb0*/  IMAD.MOV.U32 R5, RZ, RZ, R11 ;  /* 0x000000ffff057224 */ /* 0x004fe400078e000b */
[----:B---3--:R-:W-:Y:S01]  /*7bc0*/  IMAD.MOV.U32 R4, RZ, RZ, R3 ;  /* 0x000000ffff047224 */ /* 0x008fe200078e0003 */
[----:B----4-:R-:W-:Y:S04]  /*7bd0*/  STL [R1+0xbcc], R7 ;  /* 0x000bcc0701007387 */ /* 0x010fe80000100800 */
[----:B------:R-:W2:Y:S04]  /*7be0*/  LDL.LU R3, [R1+0x3d8] ;  /* 0x0003d80001037983 */ /* 0x000ea80000300800 */
[----:B0-----:R-:W3:Y:S04]  /*7bf0*/  LDL.LU R29, [R1+0x21c] ;  /* 0x00021c00011d7983 */ /* 0x001ee80000300800 */
[----:B------:R0:W-:Y:S02]  /*7c00*/  STL.64 [R1+0x2f0], R4 ;  /* 0x0002f00401007387 */ /* 0x0001e40000100a00 */
[----:B0-----:R-:W-:-:S05]  /*7c10*/  IMAD.WIDE R4, R21, 0x2, R4 ;  /* 0x0000000215047825 */ /* 0x001fca00078e0204 */
[----:B------:R0:W4:Y:S01]  /*7c20*/  @!P2 LDG.E.U16 R6, [R4.64] ;  /* 0x000000040406a981 */ /* 0x000122000c1e1500 */
[----:B------:R-:W-:Y:S01]  /*7c30*/  IMAD.MOV.U32 R7, RZ, RZ, R10 ;  /* 0x000000ffff077224 */ /* 0x000fe200078e000a */
[----:B0-----:R-:W-:Y:S02]  /*7c40*/  PRMT R5, RZ, 0x7610, R5 ;  /* 0x00007610ff057816 */ /* 0x001fe40000000005 */
[----:B----4-:R0:W-:Y:S02]  /*7c50*/  STL [R1+0xbd0], R6 ;  /* 0x000bd00601007387 */ /* 0x0101e40000100800 */
[----:B0-----:R-:W-:-:S05]  /*7c60*/  IMAD.MOV.U32 R6, RZ, RZ, R0 ;  /* 0x000000ffff067224 */ /* 0x001fca00078e0000 */
[----:B------:R0:W-:Y:S02]  /*7c70*/  STL.64 [R1+0x2e8], R6 ;  /* 0x0002e80601007387 */ /* 0x0001e40000100a00 */
[----:B0-----:R-:W-:-:S05]  /*7c80*/  IMAD.WIDE R6, R21, 0x2, R6 ;  /* 0x0000000215067825 */ /* 0x001fca00078e0206 */
[----:B------:R0:W4:Y:S01]  /*7c90*/  @!P2 LDG.E.U16 R5, [R6.64] ;  /* 0x000000040605a981 */ /* 0x000122000c1e1500 */
[----:B------:R-:W-:Y:S01]  /*7ca0*/  PRMT R4, RZ, 0x7610, R4 ;  /* 0x00007610ff047816 */ /* 0x000fe20000000004 */
[----:B0-----:R-:W-:Y:S02]  /*7cb0*/  IMAD.MOV.U32 R6, RZ, RZ, R8 ;  /* 0x000000ffff067224 */ /* 0x001fe400078e0008 */
[----:B------:R-:W-:Y:S01]  /*7cc0*/  IMAD.MOV.U32 R7, RZ, RZ, R9 ;  /* 0x000000ffff077224 */ /* 0x000fe200078e0009 */
[----:B------:R-:W-:Y:S01]  /*7cd0*/  LOP3.LUT R0, R28, 0x30, RZ, 0x3c, !PT ;  /* 0x000000301c007812 */ /* 0x000fe200078e3cff */
[----:B------:R-:W-:Y:S04]  /*7ce0*/  STS.U16 [R16+0x1a80], R19 ;  /* 0x001a801310007388 */ /* 0x000fe80000000400 */
[----:B------:R-:W-:Y:S04]  /*7cf0*/  STS.U16 [R0+0x300], R20 ;  /* 0x0003001400007388 */ /* 0x000fe80000000400 */
[----:B------:R-:W-:Y:S04]  /*7d00*/  STS.U16 [R0+0x380], R22 ;  /* 0x0003801600007388 */ /* 0x000fe80000000400 */
[----:B----4-:R-:W-:Y:S04]  /*7d10*/  STL [R1+0xbd4], R5 ;  /* 0x000bd40501007387 */ /* 0x010fe80000100800 */
[----:B------:R0:W-:Y:S02]  /*7d20*/  STL.64 [R1+0x2e0], R6 ;  /* 0x0002e00601007387 */ /* 0x0001e40000100a00 */
[----:B0-----:R-:W-:-:S05]  /*7d30*/  IMAD.WIDE R6, R21, 0x2, R6 ;  /* 0x0000000215067825 */ /* 0x001fca00078e0206 */
[----:B------:R-:W4:Y:S04]  /*7d40*/  @!P2 LDG.E.U16 R4, [R6.64] ;  /* 0x000000040604a981 */ /* 0x000f28000c1e1500 */
[----:B------:R0:W-:Y:S04]  /*7d50*/  STS.U16 [R0+0xb00], R26 ;  /* 0x000b001a00007388 */ /* 0x0001e80000000400 */
[----:B0-----:R-:W0:Y:S04]  /*7d60*/  S2R R26, SR_TID.X ;  /* 0x00000000001a7919 */ /* 0x001e280000002100 */
[----:B------:R-:W-:Y:S04]  /*7d70*/  STS.U16 [R0+0xb80], R23 ;  /* 0x000b801700007388 */ /* 0x000fe80000000400 */
[----:B------:R-:W-:Y:S04]  /*7d80*/  STS.U16 [R0+0x1300], R24 ;  /* 0x0013001800007388 */ /* 0x000fe80000000400 */
[----:B------:R-:W-:Y:S04]  /*7d90*/  STS.U16 [R0+0x1380], R25 ;  /* 0x0013801900007388 */ /* 0x000fe80000000400 */
[----:B------:R-:W-:Y:S04]  /*7da0*/  STS.U16 [R0+0x1b00], R27 ;  /* 0x001b001b00007388 */ /* 0x000fe80000000400 */
[----:B------:R-:W-:Y:S01]  /*7db0*/  STS.U16 [R0+0x1b80], R2 ;  /* 0x001b800200007388 */ /* 0x000fe20000000400 */
[----:B0-----:R-:W-:-:S03]  /*7dc0*/  LOP3.LUT R11, R26, 0x3f, RZ, 0xc0, !PT ;  /* 0x0000003f1a0b7812 */ /* 0x001fc600078ec0ff */
[----:B----4-:R-:W-:Y:S04]  /*7dd0*/  STL [R1+0xbd8], R4 ;  /* 0x000bd80401007387 */ /* 0x010fe80000100800 */
[----:B------:R0:W-:Y:S04]  /*7de0*/  STL [R1+0xbdc], R0 ;  /* 0x000bdc0001007387 */ /* 0x0001e80000100800 */
[----:B------:R1:W-:Y:S01]  /*7df0*/  STL [R1+0xbe4], R11 ;  /* 0x000be40b01007387 */ /* 0x0003e20000100800 */
[----:B0-----:R-:W-:-:S03]  /*7e00*/  IMAD.SHL.U32 R0, R11, 0x2, RZ ;  /* 0x000000020b007824 */ /* 0x001fc600078e00ff */
[----:B-1----:R-:W4:Y:S02]  /*7e10*/  LDL.LU R11, [R1+0x13c] ;  /* 0x00013c00010b7983 */ /* 0x002f240000300800 */
[----:B------:R-:W-:Y:S02]  /*7e20*/  LOP3.LUT R0, R0, 0x40, RZ, 0x3c, !PT ;  /* 0x0000004000007812 */ /* 0x000fe400078e3cff */
[----:B----4-:R0:W-:Y:S04]  /*7e30*/  STL [R1+0xbe8], R11 ;  /* 0x000be80b01007387 */ /* 0x0101e80000100800 */
[----:B0-----:R-:W4:Y:S04]  /*7e40*/  LDL.LU R11, [R1+0x16c] ;  /* 0x00016c00010b7983 */ /* 0x001f280000300800 */
[----:B--2---:R-:W-:Y:S04]  /*7e50*/  STS.U16 [R0+0x400], R3 ;  /* 0x0004000300007388 */ /* 0x004fe80000000400 */
[----:B----4-:R0:W-:Y:S04]  /*7e60*/  STL [R1+0xbec], R11 ;  /* 0x000bec0b01007387 */ /* 0x0101e80000100800 */
[----:B0-----:R-:W2:Y:S04]  /*7e70*/  LDL.LU R11, [R1+0x170] ;  /* 0x00017000010b7983 */ /* 0x001ea80000300800 */
[----:B------:R-:W4:Y:S04]  /*7e80*/  LDL.LU R3, [R1+0x44] ;  /* 0x0000440001037983 */ /* 0x000f280000300800 */
[----:B---3--:R-:W-:Y:S04]  /*7e90*/  STS.U16 [R0+0x480], R29 ;  /* 0x0004801d00007388 */ /* 0x008fe80000000400 */
[----:B----4-:R0:W-:Y:S04]  /*7ea0*/  STL [R1+0xbe0], R3 ;  /* 0x000be00301007387 */ /* 0x0101e80000100800 */
[----:B0-----:R-:W3:Y:S04]  /*7eb0*/  LDL.LU R3, [R1+0x138] ;  /* 0x0001380001037983 */ /* 0x001ee80000300800 */
[----:B------:R-:W4:Y:S04]  /*7ec0*/  LDL.LU R4, [R1+0x40] ;  /* 0x0000400001047983 */ /* 0x000f280000300800 */
[----:B------:R-:W3:Y:S04]  /*7ed0*/  LDL.LU R5, [R1+0x214] ;  /* 0x0002140001057983 */ /* 0x000ee80000300800 */
        /* <DEDUP_REMOVED lines=24> */
[----:B--2---:R0:W-:Y:S04]  /*8060*/  STS.U16 [R0+0xc00], R11 ;  /* 0x000c000b00007388 */ /* 0x0041e80000000400 */
[----:B0-----:R-:W2:Y:S04]  /*8070*/  LDL.LU R11, [R1+0xbec] ;  /* 0x000bec00010b7983 */ /* 0x001ea80000300800 */
[----:B--2---:R0:W-:Y:S04]  /*8080*/  STS.U16 [R0+0xc80], R11 ;  /* 0x000c800b00007388 */ /* 0x0041e80000000400 */
[----:B0-----:R-:W2:Y:S04]  /*8090*/  LDL.LU R11, [R1+0xbe8] ;  /* 0x000be800010b7983 */ /* 0x001ea80000300800 */
[----:B--2---:R0:W-:Y:S04]  /*80a0*/  STS.U16 [R0+0x1400], R11 ;  /* 0x0014000b00007388 */ /* 0x0041e80000000400 */
[----:B---3--:R1:W-:Y:S04]  /*80b0*/  STS.U16 [R0+0x1480], R3 ;  /* 0x0014800300007388 */ /* 0x0083e80000000400 */
[----:B0-----:R-:W2:Y:S04]  /*80c0*/  LDL.LU R11, [R1+0xbe4] ;  /* 0x000be400010b7983 */ /* 0x001ea80000300800 */
[----:B-1----:R-:W3:Y:S04]  /*80d0*/  LDL.LU R3, [R1+0xbe0] ;  /* 0x000be00001037983 */ /* 0x002ee80000300800 */
[----:B---3--:R0:W-:Y:S04]  /*80e0*/  STS.U16 [R0+0x1c00], R3 ;  /* 0x001c000300007388 */ /* 0x0081e80000000400 */
[----:B0-----:R-:W0:Y:S01]  /*80f0*/  S2R R3, SR_TID.X ;  /* 0x0000000000037919 */ /* 0x001e220000002100 */
[----:B--2---:R-:W-:-:S05]  /*8100*/  IMAD.SHL.U32 R11, R11, 0x2, RZ ;  /* 0x000000020b0b7824 */ /* 0x004fca00078e00ff */
[----:B------:R-:W-:Y:S01]  /*8110*/  LOP3.LUT R11, R11, 0x50, RZ, 0x3c, !PT ;  /* 0x000000500b0b7812 */ /* 0x000fe200078e3cff */
[----:B----4-:R1:W-:Y:S04]  /*8120*/  STS.U16 [R0+0x1c80], R4 ;  /* 0x001c800400007388 */ /* 0x0103e80000000400 */
[----:B------:R-:W-:Y:S04]  /*8130*/  STS.U16 [R11+0x500], R5 ;  /* 0x000500050b007388 */ /* 0x000fe80000000400 */
[----:B------:R-:W-:Y:S04]  /*8140*/  STS.U16 [R11+0x580], R6 ;  /* 0x000580060b007388 */ /* 0x000fe80000000400 */
[----:B------:R-:W-:Y:S01]  /*8150*/  STS.U16 [R11+0xd00], R7 ;  /* 0x000d00070b007388 */ /* 0x000fe20000000400 */
[----:B0-----:R-:W-:-:S03]  /*8160*/  LOP3.LUT R3, R3, 0x3f, RZ, 0xc0, !PT ;  /* 0x0000003f03037812 */ /* 0x001fc600078ec0ff */
[----:B------:R-:W-:Y:S04]  /*8170*/  STS.U16 [R11+0xd80], R8 ;  /* 0x000d80080b007388 */ /* 0x000fe80000000400 */
[----:B------:R0:W-:Y:S04]  /*8180*/  STS.U16 [R11+0x1500], R20 ;  /* 0x001500140b007388 */ /* 0x0001e80000000400 */
[----:B-1----:R-:W2:Y:S01]  /*8190*/  LDL.LU R0, [R1+0xbdc] ;  /* 0x000bdc0001007983 */ /* 0x002ea20000300800 */
[----:B0-----:R-:W-:-:S03]  /*81a0*/  IMAD.SHL.U32 R20, R3, 0x2, RZ ;  /* 0x0000000203147824 */ /* 0x001fc600078e00ff */
[----:B------:R-:W-:Y:S01]  /*81b0*/  STS.U16 [R11+0x1580], R9 ;  /* 0x001580090b007388 */ /* 0x000fe20000000400 */
[----:B------:R-:W-:Y:S01]  /*81c0*/  IMAD.SHL.U32 R3, R3, 0x2, RZ ;  /* 0x0000000203037824 */ /* 0x000fe200078e00ff */
[----:B------:R-:W-:Y:S02]  /*81d0*/  LOP3.LUT R20, R20, 0x60, RZ, 0x3c, !PT ;  /* 0x0000006014147812 */ /* 0x000fe400078e3cff */
[----:B------:R-:W-:Y:S04]  /*81e0*/  STS.U16 [R11+0x1d00], R10 ;  /* 0x001d000a0b007388 */ /* 0x000fe80000000400 */
[----:B------:R-:W-:Y:S01]  /*81f0*/  STS.U16 [R11+0x1d80], R12 ;  /* 0x001d800c0b007388 */ /* 0x000fe20000000400 */
[----:B------:R-:W-:-:S03]  /*8200*/  LOP3.LUT R3, R3, 0x70, RZ, 0x3c, !PT ;  /* 0x0000007003037812 */ /* 0x000fc600078e3cff */
[----:B------:R-:W-:Y:S04]  /*8210*/  STS.U16 [R20+0x600], R13 ;  /* 0x0006000d14007388 */ /* 0x000fe80000000400 */
        /* <DEDUP_REMOVED lines=15> */
[----:B------:R-:W3:Y:S04]  /*8310*/  LDL.LU R4, [R1+0xbd8] ;  /* 0x000bd80001047983 */ /* 0x000ee80000300800 */
[----:B------:R-:W4:Y:S04]  /*8320*/  LDL.LU R5, [R1+0xbd4] ;  /* 0x000bd40001057983 */ /* 0x000f280000300800 */
[----:B0-----:R-:W0:Y:S04]  /*8330*/  S2R R28, SR_TID.X ;  /* 0x00000000001c7919 */ /* 0x001e280000002100 */
[----:B------:R-:W2:Y:S04]  /*8340*/  LDL.LU R6, [R1+0xbd0] ;  /* 0x000bd00001067983 */ /* 0x000ea80000300800 */
[----:B------:R-:W2:Y:S04]  /*8350*/  LDL.LU R7, [R1+0xbcc] ;  /* 0x000bcc0001077983 */ /* 0x000ea80000300800 */
[----:B------:R-:W2:Y:S04]  /*8360*/  LDL.LU R8, [R1+0xbc8] ;  /* 0x000bc80001087983 */ /* 0x000ea80000300800 */
[----:B------:R-:W2:Y:S04]  /*8370*/  LDL.LU R9, [R1+0xbc4] ;  /* 0x000bc40001097983 */ /* 0x000ea80000300800 */
[----:B------:R-:W2:Y:S04]  /*8380*/  LDL.LU R10, [R1+0xbc0] ;  /* 0x000bc000010a7983 */ /* 0x000ea80000300800 */
[----:B------:R-:W2:Y:S04]  /*8390*/  LDL.LU R11, [R1+0xbbc] ;  /* 0x000bbc00010b7983 */ /* 0x000ea80000300800 */
[----:B------:R-:W3:Y:S04]  /*83a0*/  LDL.LU R12, [R1+0xbb8] ;  /* 0x000bb800010c7983 */ /* 0x000ee80000300800 */
[----:B------:R-:W3:Y:S04]  /*83b0*/  LDL.LU R13, [R1+0xbb4] ;  /* 0x000bb400010d7983 */ /* 0x000ee80000300800 */
[----:B------:R-:W3:Y:S04]  /*83c0*/  LDL.LU R14, [R1+0xbb0] ;  /* 0x000bb000010e7983 */ /* 0x000ee80000300800 */
[----:B------:R-:W3:Y:S01]  /*83d0*/  LDL.LU R15, [R1+0xbac] ;  /* 0x000bac00010f7983 */ /* 0x000ee20000300800 */
[----:B0-----:R-:W-:-:S03]  /*83e0*/  LOP3.LUT R28, R28, 0x3f, RZ, 0xc0, !PT ;  /* 0x0000003f1c1c7812 */ /* 0x001fc600078ec0ff */
[----:B------:R-:W4:Y:S04]  /*83f0*/  LDL.LU R16, [R1+0xba8] ;  /* 0x000ba80001107983 */ /* 0x000f280000300800 */
[----:B------:R-:W4:Y:S04]  /*8400*/  LDL.LU R17, [R1+0xba4] ;  /* 0x000ba40001117983 */ /* 0x000f280000300800 */
[----:B------:R-:W4:Y:S04]  /*8410*/  LDL.LU R18, [R1+0xba0] ;  /* 0x000ba00001127983 */ /* 0x000f280000300800 */
[----:B------:R-:W4:Y:S04]  /*8420*/  LDL.LU R19, [R1+0xb9c] ;  /* 0x000b9c0001137983 */ /* 0x000f280000300800 */
[----:B------:R-:W4:Y:S01]  /*8430*/  LDL.LU R20, [R1+0xb98] ;  /* 0x000b980001147983 */ /* 0x000f220000300800 */
[----:B------:R-:W-:-:S03]  /*8440*/  IMAD.SHL.U32 R28, R28, 0x2, RZ ;  /* 0x000000021c1c7824 */ /* 0x000fc600078e00ff */
[----:B------:R-:W4:Y:S04]  /*8450*/  LDL.LU R21, [R1+0xb94] ;  /* 0x000b940001157983 */ /* 0x000f280000300800 */
        /* <DEDUP_REMOVED lines=8> */
[----:B------:R0:W-:Y:S04]  /*84e0*/  STS.U16 [R28+0x2000], R29 ;  /* 0x0020001d1c007388 */ /* 0x0001e80000000400 */
[----:B0-----:R-:W4:Y:S04]  /*84f0*/  LDL.LU R29, [R1+0xb70] ;  /* 0x000b7000011d7983 */ /* 0x001f280000300800 */
[----:B--2---:R-:W-:Y:S04]  /*8500*/  STS.U16 [R28+0x2c00], R11 ;  /* 0x002c000b1c007388 */ /* 0x004fe80000000400 */
[----:B---3--:R-:W-:Y:S04]  /*8510*/  STS.U16 [R28+0x2a00], R15 ;  /* 0x002a000f1c007388 */ /* 0x008fe80000000400 */
[----:B----4-:R-:W-:Y:S04]  /*8520*/  STS.U16 [R28+0x2400], R27 ;  /* 0x0024001b1c007388 */ /* 0x010fe80000000400 */
[----:B------:R0:W-:Y:S04]  /*8530*/  STS.U16 [R28+0x2200], R29 ;  /* 0x0022001d1c007388 */ /* 0x0001e80000000400 */
[----:B0-----:R-:W2:Y:S04]  /*8540*/  LDL.LU R29, [R1+0xb6c] ;  /* 0x000b6c00011d7983 */ /* 0x001ea80000300800 */
[----:B------:R-:W3:Y:S04]  /*8550*/  LDL.LU R27, [R1+0x18] ;  /* 0x00001800011b7983 */ /* 0x000ee80000300800 */
[----:B------:R-:W4:Y:S04]  /*8560*/  LDL.LU R15, [R1+0x10] ;  /* 0x00001000010f7983 */ /* 0x000f280000300800 */
[----:B------:R-:W2:Y:S04]  /*8570*/  LDL.LU R11, [R1+0x20] ;  /* 0x00002000010b7983 */ /* 0x000ea80000300800 */
[----:B------:R0:W-:Y:S04]  /*8580*/  STS.U16 [R28+0x2600], R23 ;  /* 0x002600171c007388 */ /* 0x0001e80000000400 */
[----:B0-----:R-:W0:Y:S04]  /*8590*/  S2R R23, SR_TID.X ;  /* 0x0000000000177919 */ /* 0x001e280000002100 */
[----:B------:R1:W-:Y:S04]  /*85a0*/  STS.U16 [R28+0x2800], R19 ;  /* 0x002800131c007388 */ /* 0x0003e80000000400 */
[----:B------:R-:W-:Y:S01]  /*85b0*/  STS.U16 [R28+0x2e00], R7 ;  /* 0x002e00071c007388 */ /* 0x000fe20000000400 */
[----:B-1----:R-:W-:-:S02]  /*85c0*/  LOP3.LUT R19, R28, 0x10, RZ, 0x3c, !PT ;  /* 0x000000101c137812 */ /* 0x002fc400078e3cff */
[----:B0-----:R-:W-:-:S05]  /*85d0*/  LOP3.LUT R23, R23, 0x3f, RZ, 0xc0, !PT ;  /* 0x0000003f17177812 */ /* 0x001fca00078ec0ff */
[----:B------:R-:W-:-:S05]  /*85e0*/  IMAD.SHL.U32 R23, R23, 0x2, RZ ;  /* 0x0000000217177824 */ /* 0x000fca00078e00ff */
[----:B------:R-:W-:Y:S01]  /*85f0*/  LOP3.LUT R23, R23, 0x20, RZ, 0x3c, !PT ;  /* 0x0000002017177812 */ /* 0x000fe200078e3cff */
[----:B--2---:R-:W-:Y:S04]  /*8600*/  STS.U16 [R19+0x2080], R11 ;  /* 0x0020800b13007388 */ /* 0x004fe80000000400 */
[----:B----4-:R-:W-:Y:S04]  /*8610*/  STS.U16 [R19+0x2280], R15 ;  /* 0x0022800f13007388 */ /* 0x010fe80000000400 */
[----:B------:R-:W-:Y:S04]  /*8620*/  STS.U16 [R19+0x2480], R26 ;  /* 0x0024801a13007388 */ /* 0x000fe80000000400 */
[----:B------:R-:W-:Y:S04]  /*8630*/  STS.U16 [R19+0x2680], R22 ;  /* 0x0026801613007388 */ /* 0x000fe80000000400 */
[----:B------:R-:W-:Y:S04]  /*8640*/  STS.U16 [R19+0x2880], R18 ;  /* 0x0028801213007388 */ /* 0x000fe80000000400 */
[----:B------:R-:W-:Y:S04]  /*8650*/  STS.U16 [R19+0x2a80], R14 ;  /* 0x002a800e13007388 */ /* 0x000fe80000000400 */
[----:B------:R-:W-:Y:S04]  /*8660*/  STS.U16 [R19+0x2c80], R10 ;  /* 0x002c800a13007388 */ /* 0x000fe80000000400 */
[----:B------:R-:W-:Y:S04]  /*8670*/  STS.U16 [R19+0x2e80], R6 ;  /* 0x002e800613007388 */ /* 0x000fe80000000400 */
[----:B------:R0:W-:Y:S04]  /*8680*/  STS.U16 [R23+0x2100], R29 ;  /* 0x0021001d17007388 */ /* 0x0001e80000000400 */
[----:B0-----:R-:W2:Y:S04]  /*8690*/  LDL.LU R29, [R1+0xb68] ;  /* 0x000b6800011d7983 */ /* 0x001ea80000300800 */
[----:B------:R0:W-:Y:S04]  /*86a0*/  STS.U16 [R23+0x2300], R3 ;  /* 0x0023000317007388 */ /* 0x0001e80000000400 */
[----:B------:R-:W-:Y:S04]  /*86b0*/  STS.U16 [R23+0x2500], R25 ;  /* 0x0025001917007388 */ /* 0x000fe80000000400 */
[----:B------:R-:W-:Y:S04]  /*86c0*/  STS.U16 [R23+0x2700], R21 ;  /* 0x0027001517007388 */ /* 0x000fe80000000400 */
[----:B------:R-:W-:Y:S04]  /*86d0*/  STS.U16 [R23+0x2900], R17 ;  /* 0x0029001117007388 */ /* 0x000fe80000000400 */
[----:B------:R-:W-:Y:S04]  /*86e0*/  STS.U16 [R23+0x2b00], R13 ;  /* 0x002b000d17007388 */ /* 0x000fe80000000400 */
[----:B------:R-:W-:Y:S04]  /*86f0*/  STS.U16 [R23+0x2d00], R9 ;  /* 0x002d000917007388 */ /* 0x000fe80000000400 */
[----:B------:R-:W-:Y:S04]  /*8700*/  STS.U16 [R23+0x2f00], R5 ;  /* 0x002f000517007388 */ /* 0x000fe80000000400 */
[----:B---3--:R-:W-:Y:S04]  /*8710*/  STS.U16 [R0+0x2180], R27 ;  /* 0x0021801b00007388 */ /* 0x008fe80000000400 */
[----:B------:R-:W-:Y:S04]  /*8720*/  STS.U16 [R0+0x2380], R2 ;  /* 0x0023800200007388 */ /* 0x000fe80000000400 */
[----:B------:R-:W-:Y:S04]  /*8730*/  STS.U16 [R0+0x2580], R24 ;  /* 0x0025801800007388 */ /* 0x000fe80000000400 */
[----:B------:R-:W-:Y:S04]  /*8740*/  STS.U16 [R0+0x2780], R20 ;  /* 0x0027801400007388 */ /* 0x000fe80000000400 */
[----:B------:R-:W-:Y:S04]  /*8750*/  STS.U16 [R0+0x2980], R16 ;  /* 0x0029801000007388 */ /* 0x000fe80000000400 */
[----:B------:R-:W-:Y:S04]  /*8760*/  STS.U16 [R0+0x2b80], R12 ;  /* 0x002b800c00007388 */ /* 0x000fe80000000400 */
[----:B------:R-:W-:Y:S04]  /*8770*/  STS.U16 [R0+0x2d80], R8 ;  /* 0x002d800800007388 */ /* 0x000fe80000000400 */
[----:B------:R-:W-:Y:S04]  /*8780*/  STS.U16 [R0+0x2f80], R4 ;  /* 0x002f800400007388 */ /* 0x000fe80000000400 */
[----:B------:R-:W-:Y:S06]  /*8790*/  BAR.SYNC.DEFER_BLOCKING 0x0 ;  /* 0x0000000000007b1d */ /* 0x000fec0000010000 */
[----:B0-----:R-:W3:Y:S04]  /*87a0*/  LDL R3, [R1+0x3e0] ;  /* 0x0003e00001037983 */ /* 0x001ee80000100800 */
[----:B--2---:R-:W0:Y:S04]  /*87b0*/  LDSM.16.M88.4 R12, [R29+0x2000] ;  /* 0x002000001d0c783b */ /* 0x004e280000000200 */
[----:B------:R-:W1:Y:S04]  /*87c0*/  LDSM.16.M88.4 R16, [R29+0x2400] ;  /* 0x002400001d10783b */ /* 0x000e680000000200 */
[----:B------:R-:W-:Y:S04]  /*87d0*/  LDSM.16.M88.4 R20, [R29+0x2600] ;  /* 0x002600001d14783b */ /* 0x000fe80000000200 */
[----:B------:R-:W-:Y:S04]  /*87e0*/  LDSM.16.M88.4 R24, [R29+0x2c00] ;  /* 0x002c00001d18783b */ /* 0x000fe80000000200 */
[----:B0-----:R-:W-:Y:S01]  /*87f0*/  STL.64 [R1+0x50], R12 ;  /* 0x0000500c01007387 */ /* 0x001fe20000100a00 */
[----:B------:R-:W-:-:S02]  /*8800*/  IMAD.MOV.U32 R7, RZ, RZ, R12 ;  /* 0x000000ffff077224 */ /* 0x000fc400078e000c */
[----:B------:R-:W-:Y:S01]  /*8810*/  IMAD.MOV.U32 R6, RZ, RZ, R13 ;  /* 0x000000ffff067224 */ /* 0x000fe200078e000d */
[----:B------:R-:W-:Y:S01]  /*8820*/  STL.64 [R1+0x58], R14 ;  /* 0x0000580e01007387 */ /* 0x000fe20000100a00 */
[----:B-1----:R-:W-:-:S03]  /*8830*/  IMAD.MOV.U32 R5, RZ, RZ, R16 ;  /* 0x000000ffff057224 */ /* 0x002fc600078e0010 */
[----:B------:R-:W0:Y:S01]  /*8840*/  LDSM.16.M88.4 R12, [R29+0x2200] ;  /* 0x002200001d0c783b */ /* 0x000e220000000200 */
[----:B------:R-:W-:-:S03]  /*8850*/  IMAD.MOV.U32 R4, RZ, RZ, R17 ;  /* 0x000000ffff047224 */ /* 0x000fc600078e0011 */
[----:B------:R-:W-:Y:S04]  /*8860*/  STL.64 [R1+0x30], R16 ;  /* 0x0000301001007387 */ /* 0x000fe80000100a00 */
[----:B------:R-:W-:Y:S04]  /*8870*/  STL.64 [R1+0x38], R18 ;  /* 0x0000381201007387 */ /* 0x000fe80000100a00 */
[----:B------:R-:W1:Y:S04]  /*8880*/  LDSM.16.M88.4 R16, [R29+0x2800] ;  /* 0x002800001d10783b */ /* 0x000e680000000200 */
[----:B---3--:R-:W-:Y:S04]  /*8890*/  LDSM.16.MT88.4 R8, [R3] ;  /* 0x000000000308783b */ /* 0x008fe80000004200 */
[----:B0-----:R-:W-:Y:S04]  /*88a0*/  STL.64 [R1+0x40], R12 ;  /* 0x0000400c01007387 */ /* 0x001fe80000100a00 */
[----:B------:R-:W-:Y:S04]  /*88b0*/  STL.64 [R1+0x20], R20 ;  /* 0x0000201401007387 */ /* 0x000fe80000100a00 */
[----:B------:R-:W-:Y:S04]  /*88c0*/  STL.64 [R1+0x28], R22 ;  /* 0x0000281601007387 */ /* 0x000fe80000100a00 */
[----:B------:R-:W-:Y:S04]  /*88d0*/  STL.64 [R1+0x48], R14 ;  /* 0x0000480e01007387 */ /* 0x000fe80000100a00 */
[----:B-1----:R-:W-:Y:S04]  /*88e0*/  STL.64 [R1+0x10], R16 ;  /* 0x0000101001007387 */ /* 0x002fe80000100a00 */
[----:B------:R-:W-:Y:S04]  /*88f0*/  STL.64 [R1+0x18], R18 ;  /* 0x0000181201007387 */ /* 0x000fe80000100a00 */
[----:B------:R-:W0:Y:S04]  /*8900*/  LDSM.16.M88.4 R16, [R29+0x2a00] ;  /* 0x002a00001d10783b */ /* 0x000e280000000200 */
[----:B------:R-:W-:Y:S04]  /*8910*/  STL.64 [R1+0xb50], R12 ;  /* 0x000b500c01007387 */ /* 0x000fe80000100a00 */
[----:B------:R-:W-:Y:S01]  /*8920*/  LDSM.16.MT88.4 R20, [R3+0x80] ;  /* 0x000080000314783b */ /* 0x000fe20000004200 */
[----:B0-----:R-:W-:-:S02]  /*8930*/  IMAD.MOV.U32 R0, RZ, RZ, R19 ;  /* 0x000000ffff007224 */ /* 0x001fc400078e0013 */
[----:B------:R-:W-:Y:S01]  /*8940*/  IMAD.MOV.U32 R2, RZ, RZ, R18 ;  /* 0x000000ffff027224 */ /* 0x000fe200078e0012 */
[----:B------:R-:W-:Y:S04]  /*8950*/  STL.64 [R1], R16 ;  /* 0x0000001001007387 */ /* 0x000fe80000100a00 */
[----:B------:R-:W-:Y:S04]  /*8960*/  STL.64 [R1+0x8], R18 ;  /* 0x0000081201007387 */ /* 0x000fe80000100a00 */
[----:B------:R-:W-:Y:S04]  /*8970*/  STL [R1+0xa04], R0 ;  /* 0x000a040001007387 */ /* 0x000fe80000100800 */
[----:B------:R-:W-:Y:S04]  /*8980*/  STL [R1+0xa00], R2 ;  /* 0x000a000201007387 */ /* 0x000fe80000100800 */
[----:B------:R-:W-:Y:S04]  /*8990*/  STL [R1+0x8e4], R26 ;  /* 0x0008e41a01007387 */ /* 0x000fe80000100800 */
[----:B------:R-:W-:Y:S04]  /*89a0*/  STL [R1+0x8e0], R27 ;  /* 0x0008e01b01007387 */ /* 0x000fe80000100800 */
[----:B------:R0:W-:Y:S04]  /*89b0*/  STL.64 [R1+0xb00], R24 ;  /* 0x000b001801007387 */ /* 0x0001e80000100a00 */
[----:B------:R-:W1:Y:S04]  /*89c0*/  LDSM.16.M88.4 R16, [R29+0x2e00] ;  /* 0x002e00001d10783b */ /* 0x000e680000000200 */
[----:B0-----:R-:W2:Y:S04]  /*89d0*/  LDL.64 R24, [R1] ;  /* 0x0000000001187983 */ /* 0x001ea80000100a00 */
[----:B--2---:R0:W-:Y:S04]  /*89e0*/  STL.64 [R1+0xb18], R24 ;  /* 0x000b181801007387 */ /* 0x0041e80000100a00 */
[----:B0-----:R-:W2:Y:S04]  /*89f0*/  LDL.64 R24, [R1+0x10] ;  /* 0x0000100001187983 */ /* 0x001ea80000100a00 */
[----:B--2---:R0:W-:Y:S04]  /*8a00*/  STL.64 [R1+0xb20], R24 ;  /* 0x000b201801007387 */ /* 0x0041e80000100a00 */
[----:B0-----:R-:W2:Y:S04]  /*8a10*/  LDL.64 R24, [R1+0x20] ;  /* 0x0000200001187983 */ /* 0x001ea80000100a00 */
[----:B--2---:R0:W-:Y:S02]  /*8a20*/  STL.64 [R1+0xb30], R24 ;  /* 0x000b301801007387 */ /* 0x0041e40000100a00 */
[----:B0-----:R-:W-:-:S02]  /*8a30*/  IMAD.MOV.U32 R24, RZ, RZ, R5 ;  /* 0x000000ffff187224 */ /* 0x001fc400078e0005 */
[----:B------:R-:W-:-:S05]  /*8a40*/  IMAD.MOV.U32 R25, RZ, RZ, R4 ;  /* 0x000000ffff197224 */ /* 0x000fca00078e0004 */
[----:B------:R0:W-:Y:S04]  /*8a50*/  STL.64 [R1+0xb48], R24 ;  /* 0x000b481801007387 */ /* 0x0001e80000100a00 */
[----:B0-----:R-:W2:Y:S04]  /*8a60*/  LDL.LU.64 R24, [R1+0x1d0] ;  /* 0x0001d00001187983 */ /* 0x001ea80000300a00 */
[----:B------:R-:W3:Y:S04]  /*8a70*/  LDL.LU.64 R26, [R1+0x1d8] ;  /* 0x0001d800011a7983 */ /* 0x000ee80000300a00 */
[----:B---3--:R-:W-:Y:S04]  /*8a80*/  STL.64 [R1+0xb60], R26 ;  /* 0x000b601a01007387 */ /* 0x008fe80000100a00 */
[----:B--2---:R0:W-:Y:S04]  /*8a90*/  STL.64 [R1+0xb58], R24 ;  /* 0x000b581801007387 */ /* 0x0041e80000100a00 */
[----:B0-----:R-:W2:Y:S04]  /*8aa0*/  LDL.LU.64 R24, [R1+0x1e0] ;  /* 0x0001e00001187983 */ /* 0x001ea80000300a00 */
[----:B------:R-:W2:Y:S04]  /*8ab0*/  LDL.LU.64 R26, [R1+0x1e8] ;  /* 0x0001e800011a7983 */ /* 0x000ea80000300a00 */
[----:B-1----:R-:W-:Y:S04]  /*8ac0*/  STL [R1+0xa18], R18 ;  /* 0x000a181201007387 */ /* 0x002fe80000100800 */
[----:B------:R-:W-:Y:S04]  /*8ad0*/  STL [R1+0xa14], R19 ;  /* 0x000a141301007387 */ /* 0x000fe80000100800 */
[----:B------:R0:W-:Y:S04]  /*8ae0*/  STL.64 [R1+0xb28], R16 ;  /* 0x000b281001007387 */ /* 0x0001e80000100a00 */
[----:B0-----:R-:W3:Y:S04]  /*8af0*/  LDL.LU.64 R16, [R1+0x1b0] ;  /* 0x0001b00001107983 */ /* 0x001ee80000300a00 */
[----:B------:R-:W4:Y:S04]  /*8b00*/  LDL.LU.64 R18, [R1+0x1b8] ;  /* 0x0001b80001127983 */ /* 0x000f280000300a00 */
[----:B----4-:R-:W-:Y:S04]  /*8b10*/  STL.64 [R1+0xb40], R18 ;  /* 0x000b401201007387 */ /* 0x010fe80000100a00 */
[----:B---3--:R0:W-:Y:S04]  /*8b20*/  STL.64 [R1+0xb38], R16 ;  /* 0x000b381001007387 */ /* 0x0081e80000100a00 */
[----:B0-----:R-:W3:Y:S04]  /*8b30*/  LDL.LU.64 R16, [R1+0x1c0] ;  /* 0x0001c00001107983 */ /* 0x001ee80000300a00 */
[----:B------:R-:W3:Y:S04]  /*8b40*/  LDL.LU.64 R18, [R1+0x1c8] ;  /* 0x0001c80001127983 */ /* 0x000ee80000300a00 */
[----:B------:R0:W-:Y:S04]  /*8b50*/  STL [R1+0x6d4], R29 ;  /* 0x0006d41d01007387 */ /* 0x0001e80000100800 */
[----:B0-----:R-:W4:Y:S01]  /*8b60*/  LDL R29, [R1+0x3e4] ;  /* 0x0003e400011d7983 */ /* 0x001f220000100800 */
[----:B------:R-:W-:-:S02]  /*8b70*/  IMAD.MOV.U32 R12, RZ, RZ, R7 ;  /* 0x000000ffff0c7224 */ /* 0x000fc400078e0007 */
[----:B------:R-:W-:Y:S02]  /*8b80*/  IMAD.MOV.U32 R13, RZ, RZ, R6 ;  /* 0x000000ffff0d7224 */ /* 0x000fe400078e0006 */
[----:B----4-:R-:W0:Y:S04]  /*8b90*/  LDSM.16.MT88.4 R4, [R29] ;  /* 0x000000001d04783b */ /* 0x010e280000004200 */
[----:B0-----:R-:W-:Y:S04]  /*8ba0*/  STL.64 [R1+0xaf8], R6 ;  /* 0x000af80601007387 */ /* 0x001fe80000100a00 */
[----:B------:R0:W-:Y:S04]  /*8bb0*/  STL.64 [R1+0xaf0], R4 ;  /* 0x000af00401007387 */ /* 0x0001e80000100a00 */
[----:B0-----:R-:W4:Y:S04]  /*8bc0*/  LDL.LU.64 R4, [R1+0x180] ;  /* 0x0001800001047983 */ /* 0x001f280000300a00 */
[----:B------:R-:W3:Y:S01]  /*8bd0*/  LDL.LU.64 R6, [R1+0x188] ;  /* 0x0001880001067983 */ /* 0x000ee20000300a00 */
[C---:B--2---:R-:W-:Y:S03]  /*8be0*/  HMMA.16816.F32.BF16 R12, R8.reuse, R12, R24 ;  /* 0x0000000c080c723c */ /* 0x044fe60000041818 */
[----:B---3--:R-:W-:Y:S04]  /*8bf0*/  STL.64 [R1+0xb10], R6 ;  /* 0x000b100601007387 */ /* 0x008fe80000100a00 */
[----:B----4-:R0:W-:Y:S04]  /*8c00*/  STL.64 [R1+0xb08], R4 ;  /* 0x000b080401007387 */ /* 0x0101e80000100a00 */
[----:B0-----:R-:W2:Y:S04]  /*8c10*/  LDL.LU.64 R4, [R1+0x190] ;  /* 0x0001900001047983 */ /* 0x001ea80000300a00 */
[----:B------:R-:W2:Y:S04]  /*8c20*/  LDL.LU.64 R6, [R1+0x198] ;  /* 0x0001980001067983 */ /* 0x000ea80000300a00 */
[----:B------:R-:W-:Y:S04]  /*8c30*/  STL.64 [R1+0xa68], R22 ;  /* 0x000a681601007387 */ /* 0x000fe80000100a00 */
[----:B------:R0:W-:Y:S04]  /*8c40*/  STL.64 [R1+0xa60], R20 ;  /* 0x000a601401007387 */ /* 0x0001e80000100a00 */
[----:B0-----:R-:W3:Y:S04]  /*8c50*/  LDL.LU.64 R20, [R1+0x1a0] ;  /* 0x0001a00001147983 */ /* 0x001ee80000300a00 */
[----:B------:R-:W3:Y:S04]  /*8c60*/  LDL.LU.64 R22, [R1+0x1a8] ;  /* 0x0001a80001167983 */ /* 0x000ee80000300a00 */
[----:B------:R-:W4:Y:S04]  /*8c70*/  LDL.LU.64 R26, [R1+0xb60] ;  /* 0x000b6000011a7983 */ /* 0x000f280000300a00 */
[----:B------:R-:W4:Y:S04]  /*8c80*/  LDL.LU.64 R24, [R1+0xb58] ;  /* 0x000b580001187983 */ /* 0x000f280000300a00 */
[----:B------:R0:W-:Y:S04]  /*8c90*/  STL.64 [R1+0x1e0], R12 ;  /* 0x0001e00c01007387 */ /* 0x0001e80000100a00 */
[----:B------:R-:W-:Y:S04]  /*8ca0*/  STL.64 [R1+0x1e8], R14 ;  /* 0x0001e80e01007387 */ /* 0x000fe80000100a00 */
[----:B0-----:R-:W4:Y:S02]  /*8cb0*/  LDL.LU.64 R12, [R1+0xb50] ;  /* 0x000b5000010c7983 */ /* 0x001f240000300a00 */
[----:B----4-:R-:W-:Y:S11]  /*8cc0*/  HMMA.16816.F32.BF16 R24, R8, R12, R24 ;  /* 0x0000000c0818723c */ /* 0x010ff60000041818 */
[----:B------:R-:W-:Y:S11]  /*8cd0*/  @!UPT UIADD3 URZ, URZ, URZ, URZ ;  /* 0x0000003f3f3ff290 */ /* 0x000ff6000fffe03f */
[----:B------:R-:W-:Y:S01]  /*8ce0*/  @!UPT UIADD3 URZ, URZ, URZ, URZ ;  /* 0x0000003f3f3ff290 */ /* 0x000fe2000fffe03f */
[----:B------:R0:W-:Y:S04]  /*8cf0*/  STL.64 [R1+0x1d0], R24 ;  /* 0x0001d01801007387 */ /* 0x0001e80000100a00 */
[----:B------:R1:W-:Y:S04]  /*8d00*/  STL.64 [R1+0x1d8], R26 ;  /* 0x0001d81a01007387 */ /* 0x0003e80000100a00 */
[----:B0-----:R-:W1:Y:S01]  /*8d10*/  LDL.LU.64 R24, [R1+0xb48] ;  /* 0x000b480001187983 */ /* 0x001e620000300a00 */
[----:B------:R-:W-:Y:S02]  /*8d20*/  IMAD.MOV.U32 R2, RZ, RZ, R12 ;  /* 0x000000ffff027224 */ /* 0x000fe400078e000c */
[----:B------:R-:W-:-:S02]  /*8d30*/  IMAD.MOV.U32 R0, RZ, RZ, R13 ;  /* 0x000000ffff007224 */ /* 0x000fc400078e000d */
[----:B------:R-:W4:Y:S04]  /*8d40*/  LDL.LU.64 R12, [R1+0xf0] ;  /* 0x0000f000010c7983 */ /* 0x000f280000300a00 */
[----:B------:R-:W4:Y:S01]  /*8d50*/  LDL.LU.64 R14, [R1+0xf8] ;  /* 0x0000f800010e7983 */ /* 0x000f220000300a00 */
[C---:B-1----:R-:W-:Y:S03]  /*8d60*/  HMMA.16816.F32.BF16 R24, R8.reuse, R24, R16 ;  /* 0x000000180818723c */ /* 0x042fe60000041810 */
[----:B------:R-:W2:Y:S04]  /*8d70*/  LDL.LU.64 R18, [R1+0xb40] ;  /* 0x000b400001127983 */ /* 0x000ea80000300a00 */
[----:B------:R-:W2:Y:S11]  /*8d80*/  LDL.LU.64 R16, [R1+0xb38] ;  /* 0x000b380001107983 */ /* 0x000eb60000300a00 */
[----:B------:R-:W-:Y:S05]  /*8d90*/  @!UPT UIADD3 URZ, URZ, URZ, URZ ;  /* 0x0000003f3f3ff290 */ /* 0x000fea000fffe03f */
[----:B------:R0:W-:Y:S04]  /*8da0*/  STL.64 [R1+0x1c0], R24 ;  /* 0x0001c01801007387 */ /* 0x0001e80000100a00 */
[----:B------:R-:W-:Y:S04]  /*8db0*/  STL.64 [R1+0x1c8], R26 ;  /* 0x0001c81a01007387 */ /* 0x000fe80000100a00 */
[----:B0-----:R-:W2:Y:S02]  /*8dc0*/  LDL.LU.64 R24, [R1+0xb30] ;  /* 0x000b300001187983 */ /* 0x001ea40000300a00 */
[----:B--2---:R-:W-:Y:S11]  /*8dd0*/  HMMA.16816.F32.BF16 R16, R8, R24, R16 ;  /* 0x000000180810723c */ /* 0x004ff60000041810 */
[----:B------:R-:W-:Y:S11]  /*8de0*/  @!UPT UIADD3 URZ, URZ, URZ, URZ ;  /* 0x0000003f3f3ff290 */ /* 0x000ff6000fffe03f */
[----:B------:R-:W-:Y:S01]  /*8df0*/  @!UPT UIADD3 URZ, URZ, URZ, URZ ;  /* 0x0000003f3f3ff290 */ /* 0x000fe2000fffe03f */
[----:B------:R0:W-:Y:S04]  /*8e00*/  STL.64 [R1+0x1b0], R16 ;  /* 0x0001b01001007387 */ /* 0x0001e80000100a00 */
[----:B------:R1:W-:Y:S04]  /*8e10*/  STL.64 [R1+0x1b8], R18 ;  /* 0x0001b81201007387 */ /* 0x0003e80000100a00 */
[----:B0-----:R-:W4:Y:S01]  /*8e20*/  LDL.LU.64 R16, [R1+0xb28] ;  /* 0x000b280001107983 */ /* 0x001f220000300a00 */
[----:B-1----:R-:W-:Y:S02]  /*8e30*/  IMAD.MOV.U32 R19, RZ, RZ, R24 ;  /* 0x000000ffff137224 */ /* 0x002fe400078e0018 */
[----:B------:R-:W-:-:S02]  /*8e40*/  IMAD.MOV.U32 R18, RZ, RZ, R25 ;  /* 0x000000ffff127224 */ /* 0x000fc400078e0019 */
[----:B------:R-:W3:Y:S02]  /*8e50*/  LDL.LU.64 R24, [R1+0xb20] ;  /* 0x000b200001187983 */ /* 0x000ee40000300a00 */
[C---:B---3--:R-:W-:Y:S11]  /*8e60*/  HMMA.16816.F32.BF16 R20, R8.reuse, R24, R20 ;  /* 0x000000180814723c */ /* 0x048ff60000041814 */
[----:B------:R-:W-:Y:S11]  /*8e70*/  @!UPT UIADD3 URZ, URZ, URZ, URZ ;  /* 0x0000003f3f3ff290 */ /* 0x000ff6000fffe03f */
[----:B------:R-:W-:Y:S01]  /*8e80*/  @!UPT UIADD3 URZ, URZ, URZ, URZ ;  /* 0x0000003f3f3ff290 */ /* 0x000fe2000fffe03f */
[----:B------:R0:W-:Y:S04]  /*8e90*/  STL.64 [R1+0x1a0], R20 ;  /* 0x0001a01401007387 */ /* 0x0001e80000100a00 */
[----:B------:R1:W-:Y:S01]  /*8ea0*/  STL.64 [R1+0x1a8], R22 ;  /* 0x0001a81601007387 */ /* 0x0003e20000100a00 */
[----:B0-----:R-:W-:Y:S02]  /*8eb0*/  IMAD.MOV.U32 R21, RZ, RZ, R24 ;  /* 0x000000ffff157224 */ /* 0x001fe400078e0018 */
[----:B------:R-:W-:Y:S02]  /*8ec0*/  IMAD.MOV.U32 R20, RZ, RZ, R25 ;  /* 0x000000ffff147224 */ /* 0x000fe400078e0019 */
[----:B------:R-:W2:Y:S02]  /*8ed0*/  LDL.LU.64 R24, [R1+0xb18] ;  /* 0x000b180001187983 */ /* 0x000ea40000300a00 */
[----:B--2---:R-:W-:Y:S01]  /*8ee0*/  HMMA.16816.F32.BF16 R4, R8, R24, R4 ;  /* 0x000000180804723c */ /* 0x004fe20000041804 */
[----:B-1----:R-:W-:-:S02]  /*8ef0*/  IMAD.MOV.U32 R23, RZ, RZ, R24 ;  /* 0x000000ffff177224 */ /* 0x002fc400078e0018 */
[----:B------:R-:W-:Y:S11]  /*8f00*/  IMAD.MOV.U32 R22, RZ, RZ, R25 ;  /* 0x000000ffff167224 */ /* 0x000ff600078e0019 */
[----:B------:R-:W-:Y:S09]  /*8f10*/  @!UPT UIADD3 URZ, URZ, URZ, URZ ;  /* 0x0000003f3f3ff290 */ /* 0x000ff2000fffe03f */
[----:B------:R-:W-:Y:S04]  /*8f20*/  STL.64 [R1+0x190], R4 ;  /* 0x0001900401007387 */ /* 0x000fe80000100a00 */
[----:B------:R0:W-:Y:S04]  /*8f30*/  STL.64 [R1+0x198], R6 ;  /* 0x0001980601007387 */ /* 0x0001e80000100a00 */
[----:B0-----:R-:W2:Y:S04]  /*8f40*/  LDL.LU.64 R6, [R1+0xb10] ;  /* 0x000b100001067983 */ /* 0x001ea80000300a00 */
[----:B------:R-:W2:Y:S04]  /*8f50*/  LDL.LU.64 R4, [R1+0xb08] ;  /* 0x000b080001047983 */ /* 0x000ea80000300a00 */
[----:B------:R-:W2:Y:S02]  /*8f60*/  LDL.LU.64 R24, [R1+0xb00] ;  /* 0x000b000001187983 */ /* 0x000ea40000300a00 */
[----:B--2---:R-:W-:Y:S11]  /*8f70*/  HMMA.16816.F32.BF16 R4, R8, R24, R4 ;  /* 0x000000180804723c */ /* 0x004ff60000041804 */
[----:B------:R-:W-:Y:S11]  /*8f80*/  @!UPT UIADD3 URZ, URZ, URZ, URZ ;  /* 0x0000003f3f3ff290 */ /* 0x000ff6000fffe03f */
[----:B------:R-:W-:Y:S01]  /*8f90*/  @!UPT UIADD3 URZ, URZ, URZ, URZ ;  /* 0x0000003f3f3ff290 */ /* 0x000fe2000fffe03f */
[----:B------:R-:W-:Y:S04]  /*8fa0*/  STL.64 [R1+0x180], R4 ;  /* 0x0001800401007387 */ /* 0x000fe80000100a00 */
[----:B------:R0:W-:Y:S04]  /*8fb0*/  STL.64 [R1+0x188], R6 ;  /* 0x0001880601007387 */ /* 0x0001e80000100a00 */
[----:B0-----:R-:W2:Y:S04]  /*8fc0*/  LDL.LU.64 R6, [R1+0xaf8] ;  /* 0x000af80001067983 */ /* 0x001ea80000300a00 */
[----:B------:R-:W2:Y:S04]  /*8fd0*/  LDL.LU.64 R4, [R1+0xaf0] ;  /* 0x000af00001047983 */ /* 0x000ea80000300a00 */
[----:B------:R0:W-:Y:S02]  /*8fe0*/  STL.64 [R1+0xa78], R24 ;  /* 0x000a781801007387 */ /* 0x0001e40000100a00 */
[----:B0-----:R-:W-:-:S02]  /*8ff0*/  IMAD.MOV.U32 R24, RZ, RZ, R23 ;  /* 0x000000ffff187224 */ /* 0x001fc400078e0017 */
[----:B------:R-:W-:-:S05]  /*9000*/  IMAD.MOV.U32 R25, RZ, RZ, R22 ;  /* 0x000000ffff197224 */ /* 0x000fca00078e0016 */
[----:B------:R0:W-:Y:S02]  /*9010*/  STL.64 [R1+0xa90], R24 ;  /* 0x000a901801007387 */ /* 0x0001e40000100a00 */
[----:B0-----:R-:W-:Y:S02]  /*9020*/  IMAD.MOV.U32 R24, RZ, RZ, R21 ;  /* 0x000000ffff187224 */ /* 0x001fe400078e0015 */
[----:B------:R-:W-:-:S05]  /*9030*/  IMAD.MOV.U32 R25, RZ, RZ, R20 ;  /* 0x000000ffff197224 */ /* 0x000fca00078e0014 */
[----:B------:R0:W-:Y:S02]  /*9040*/  STL.64 [R1+0xaa8], R24 ;  /* 0x000aa81801007387 */ /* 0x0001e40000100a00 */
[----:B0-----:R-:W-:Y:S02]  /*9050*/  IMAD.MOV.U32 R24, RZ, RZ, R19 ;  /* 0x000000ffff187224 */ /* 0x001fe400078e0013 */
[----:B------:R-:W-:-:S05]  /*9060*/  IMAD.MOV.U32 R25, RZ, RZ, R18 ;  /* 0x000000ffff197224 */ /* 0x000fca00078e0012 */
[----:B------:R0:W-:Y:S04]  /*9070*/  STL.64 [R1+0xac0], R24 ;  /* 0x000ac01801007387 */ /* 0x0001e80000100a00 */
[----:B0-----:R-:W3:Y:S04]  /*9080*/  LDL.LU.64 R24, [R1+0xb0] ;  /* 0x0000b00001187983 */ /* 0x001ee80000300a00 */
[----:B------:R-:W2:Y:S01]  /*9090*/  LDL.LU.64 R26, [R1+0xb8] ;  /* 0x0000b800011a7983 */ /* 0x000ea20000300a00 */
[----:B----4-:R-:W-:Y:S03]  /*90a0*/  HMMA.16816.F32.BF16 R8, R8, R16, R12 ;  /* 0x000000100808723c */ /* 0x010fe6000004180c */
[----:B------:R-:W0:Y:S11]  /*90b0*/  LDSM.16.MT88.4 R12, [R29+0x80] ;  /* 0x000080001d0c783b */ /* 0x000e360000004200 */
[----:B------:R-:W-:Y:S09]  /*90c0*/  @!UPT UIADD3 URZ, URZ, URZ, URZ ;  /* 0x0000003f3f3ff290 */ /* 0x000ff2000fffe03f */
[----:B------:R-:W-:Y:S04]  /*90d0*/  STL.64 [R1+0xf0], R8 ;  /* 0x0000f00801007387 */ /* 0x000fe80000100a00 */
[----:B------:R-:W-:Y:S04]  /*90e0*/  STL.64 [R1+0xf8], R10 ;  /* 0x0000f80a01007387 */ /* 0x000fe80000100a00 */
[----:B--2---:R-:W-:Y:S04]  /*90f0*/  STL.64 [R1+0xad0], R26 ;  /* 0x000ad01a01007387 */ /* 0x004fe80000100a00 */
[----:B---3--:R1:W-:Y:S02]  /*9100*/  STL.64 [R1+0xac8], R24 ;  /* 0x000ac81801007387 */ /* 0x0083e40000100a00 */
[----:B-1----:R-:W-:-:S02]  /*9110*/  IMAD.MOV.U32 R24, RZ, RZ, R2 ;  /* 0x000000ffff187224 */ /* 0x002fc400078e0002 */
[----:B------:R-:W-:-:S05]  /*9120*/  IMAD.MOV.U32 R25, RZ, RZ, R0 ;  /* 0x000000ffff197224 */ /* 0x000fca00078e0000 */
[----:B------:R1:W-:Y:S04]  /*9130*/  STL.64 [R1+0xae8], R24 ;  /* 0x000ae81801007387 */ /* 0x0003e80000100a00 */
[----:B-1----:R-:W2:Y:S04]  /*9140*/  LDL.LU.64 R24, [R1+0xd0] ;  /* 0x0000d00001187983 */ /* 0x002ea80000300a00 */
[----:B------:R-:W2:Y:S04]  /*9150*/  LDL.LU.64 R26, [R1+0xd8] ;  /* 0x0000d800011a7983 */ /* 0x000ea80000300a00 */
[----:B------:R1:W-:Y:S04]  /*9160*/  STL.64 [R1+0xa70], R16 ;  /* 0x000a701001007387 */ /* 0x0003e80000100a00 */
[----:B-1----:R-:W3:Y:S04]  /*9170*/  LDL.LU.64 R16, [R1+0x70] ;  /* 0x0000700001107983 */ /* 0x002ee80000300a00 */
[----:B------:R-:W4:Y:S04]  /*9180*/  LDL.LU.64 R18, [R1+0x78] ;  /* 0x0000780001127983 */ /* 0x000f280000300a00 */
[----:B----4-:R-:W-:Y:S04]  /*9190*/  STL.64 [R1+0xa88], R18 ;  /* 0x000a881201007387 */ /* 0x010fe80000100a00 */
[----:B---3--:R1:W-:Y:S04]  /*91a0*/  STL.64 [R1+0xa80], R16 ;  /* 0x000a801001007387 */ /* 0x0083e80000100a00 */
        /* <DEDUP_REMOVED lines=13> */
[----:B------:R-:W3:Y:S04]  /*9280*/  LDL.LU.64 R18, [R1+0xc8] ;  /* 0x0000c80001127983 */ /* 0x000ee80000300a00 */
[----:B------:R-:W4:Y:S04]  /*9290*/  LDL.LU.64 R20, [R1+0x60] ;  /* 0x0000600001147983 */ /* 0x000f280000300a00 */
[----:B------:R-:W4:Y:S04]  /*92a0*/  LDL.LU.64 R22, [R1+0x68] ;  /* 0x0000680001167983 */ /* 0x000f280000300a00 */
[----:B------:R-:W2:Y:S04]  /*92b0*/  LDL.LU.64 R8, [R1+0x30] ;  /* 0x0000300001087983 */ /* 0x000ea80000300a00 */
[----:B0-----:R-:W-:Y:S04]  /*92c0*/  STL [R1+0xa20], R12 ;  /* 0x000a200c01007387 */ /* 0x001fe80000100800 */
[----:B------:R0:W-:Y:S04]  /*92d0*/  STL [R1+0xa1c], R13 ;  /* 0x000a1c0d01007387 */ /* 0x0001e80000100800 */
[----:B------:R-:W-:Y:S04]  /*92e0*/  STL [R1+0xa10], R14 ;  /* 0x000a100e01007387 */ /* 0x000fe80000100800 */
[----:B------:R-:W-:Y:S04]  /*92f0*/  STL [R1+0xa0c], R15 ;  /* 0x000a0c0f01007387 */ /* 0x000fe80000100800 */
[----:B0-----:R-:W2:Y:S04]  /*9300*/  LDL.64 R12, [R1+0x50] ;  /* 0x00005000010c7983 */ /* 0x001ea80000100a00 */
[----:B------:R-:W-:Y:S01]  /*9310*/  STL [R1+0xa08], R29 ;  /* 0x000a081d01007387 */ /* 0x000fe20000100800 */
[C---:B--2---:R-:W-:Y:S11]  /*9320*/  HMMA.16816.F32.BF16 R24, R4.reuse, R12, R24 ;  /* 0x0000000c0418723c */ /* 0x044ff60000041818 */
[----:B------:R-:W-:Y:S11]  /*9330*/  @!UPT UIADD3 URZ, URZ, URZ, URZ ;  /* 0x0000003f3f3ff290 */ /* 0x000ff6000fffe03f */
[----:B------:R-:W-:Y:S01]  /*9340*/  @!UPT UIADD3 URZ, URZ, URZ, URZ ;  /* 0x0000003f3f3ff290 */ /* 0x000fe2000fffe03f */
[----:B------:R0:W-:Y:S04]  /*9350*/  STL.64 [R1+0x170], R24 ;  /* 0x0001701801007387 */ /* 0x0001e80000100a00 */
[----:B------:R3:W-:Y:S04]  /*9360*/  STL.64 [R1+0x178], R26 ;  /* 0x0001781a01007387 */ /* 0x0007e80000100a00 */
[----:B0-----:R-:W3:Y:S02]  /*9370*/  LDL.LU.64 R24, [R1+0xae8] ;  /* 0x000ae80001187983 */ /* 0x001ee40000300a00 */
[C---:B---3--:R-:W-:Y:S02]  /*9380*/  HMMA.16816.F32.BF16 R24, R4.reuse, R24, R16 ;  /* 0x000000180418723c */ /* 0x048fe40000041810 */
[----:B------:R-:W2:Y:S04]  /*9390*/  LDL.LU.64 R18, [R1+0xae0] ;  /* 0x000ae00001127983 */ /* 0x000ea80000300a00 */
[----:B------:R-:W2:Y:S11]  /*93a0*/  LDL.LU.64 R16, [R1+0xad8] ;  /* 0x000ad80001107983 */ /* 0x000eb60000300a00 */
[----:B------:R-:W-:Y:S06]  /*93b0*/  @!UPT UIADD3 URZ, URZ, URZ, URZ ;  /* 0x0000003f3f3ff290 */ /* 0x000fec000fffe03f */
[----:B------:R-:W-:Y:S04]  /*93c0*/  STL.64 [R1+0x160], R24 ;  /* 0x0001601801007387 */ /* 0x000fe80000100a00 */
[----:B------:R0:W-:Y:S04]  /*93d0*/  STL.64 [R1+0x168], R26 ;  /* 0x0001681a01007387 */ /* 0x0001e80000100a00 */
[----:B0-----:R-:W3:Y:S04]  /*93e0*/  LDL.LU.64 R26, [R1+0xad0] ;  /* 0x000ad000011a7983 */ /* 0x001ee80000300a00 */
[----:B------:R-:W3:Y:S02]  /*93f0*/  LDL.LU.64 R24, [R1+0xac8] ;  /* 0x000ac80001187983 */ /* 0x000ee40000300a00 */
[C---:B---3--:R-:W-:Y:S11]  /*9400*/  HMMA.16816.F32.BF16 R24, R4.reuse, R8, R24 ;  /* 0x000000080418723c */ /* 0x048ff60000041818 */
[----:B------:R-:W-:Y:S11]  /*9410*/  @!UPT UIADD3 URZ, URZ, URZ, URZ ;  /* 0x0000003f3f3ff290 */ /* 0x000ff6000fffe03f */
[----:B------:R-:W-:Y:S01]  /*9420*/  @!UPT UIADD3 URZ, URZ, URZ, URZ ;  /* 0x0000003f3f3ff290 */ /* 0x000fe2000fffe03f */
[----:B------:R0:W-:Y:S04]  /*9430*/  STL.64 [R1+0x150], R24 ;  /* 0x0001501801007387 */ /* 0x0001e80000100a00 */
[----:B------:R-:W-:Y:S04]  /*9440*/  STL.64 [R1+0x158], R26 ;  /* 0x0001581a01007387 */ /* 0x000fe80000100a00 */
[----:B0-----:R-:W2:Y:S04]  /*9450*/  LDL.LU.64 R24, [R1+0xac0] ;  /* 0x000ac00001187983 */ /* 0x001ea80000300a00 */
[----:B------:R0:W-:Y:S04]  /*9460*/  STL.64 [R1+0xa50], R8 ;  /* 0x000a500801007387 */ /* 0x0001e80000100a00 */
[----:B0-----:R-:W3:Y:S01]  /*9470*/  LDL.LU.64 R8, [R1+0x40] ;  /* 0x0000400001087983 */ /* 0x001ee20000300a00 */
[C---:B--2---:R-:W-:Y:S03]  /*9480*/  HMMA.16816.F32.BF16 R24, R4.reuse, R24, R16 ;  /* 0x000000180418723c */ /* 0x044fe60000041810 */
[----:B---3--:R0:W-:Y:S04]  /*9490*/  STL.64 [R1+0xa58], R8 ;  /* 0x000a580801007387 */ /* 0x0081e80000100a00 */
[----:B0-----:R-:W2:Y:S04]  /*94a0*/  LDL.LU.64 R8, [R1+0x2d0] ;  /* 0x0002d00001087983 */ /* 0x001ea80000300a00 */
[----:B------:R-:W2:Y:S04]  /*94b0*/  LDL.LU.64 R10, [R1+0x2d8] ;  /* 0x0002d800010a7983 */ /* 0x000ea80000300a00 */
[----:B------:R-:W3:Y:S04]  /*94c0*/  LDL.LU.64 R18, [R1+0xab8] ;  /* 0x000ab80001127983 */ /* 0x000ee80000300a00 */
[----:B------:R-:W3:Y:S04]  /*94d0*/  LDL.LU.64 R16, [R1+0xab0] ;  /* 0x000ab00001107983 */ /* 0x000ee80000300a00 */
[----:B------:R0:W-:Y:S04]  /*94e0*/  STL.64 [R1+0x140], R24 ;  /* 0x0001401801007387 */ /* 0x0001e80000100a00 */
[----:B------:R3:W-:Y:S04]  /*94f0*/  STL.64 [R1+0x148], R26 ;  /* 0x0001481a01007387 */ /* 0x0007e80000100a00 */
[----:B0-----:R-:W3:Y:S02]  /*9500*/  LDL.LU.64 R24, [R1+0xaa8] ;  /* 0x000aa80001187983 */ /* 0x001ee40000300a00 */
[C---:B---3--:R-:W-:Y:S02]  /*9510*/  HMMA.16816.F32.BF16 R24, R4.reuse, R24, R16 ;  /* 0x000000180418723c */ /* 0x048fe40000041810 */
[----:B------:R-:W3:Y:S04]  /*9520*/  LDL.LU.64 R18, [R1+0xaa0] ;  /* 0x000aa00001127983 */ /* 0x000ee80000300a00 */
[----:B------:R-:W3:Y:S11]  /*9530*/  LDL.LU.64 R16, [R1+0xa98] ;  /* 0x000a980001107983 */ /* 0x000ef60000300a00 */
[----:B------:R-:W-:Y:S06]  /*9540*/  @!UPT UIADD3 URZ, URZ, URZ, URZ ;  /* 0x0000003f3f3ff290 */ /* 0x000fec000fffe03f */
        /* <DEDUP_REMOVED lines=8> */
[----:B------:R-:W-:Y:S04]  /*95d0*/  STL.64 [R1+0x128], R26 ;  /* 0x0001281a01007387 */ /* 0x000fe80000100a00 */
[----:B0-----:R-:W3:Y:S02]  /*95e0*/  LDL.LU.64 R24, [R1+0xa78] ;  /* 0x000a780001187983 */ /* 0x001ee40000300a00 */
[C---:B---3--:R-:W-:Y:S11]  /*95f0*/  HMMA.16816.F32.BF16 R16, R4.reuse, R24, R16 ;  /* 0x000000180410723c */ /* 0x048ff60000041810 */
[----:B------:R-:W-:Y:S11]  /*9600*/  @!UPT UIADD3 URZ, URZ, URZ, URZ ;  /* 0x0000003f3f3ff290 */ /* 0x000ff6000fffe03f */
[----:B------:R-:W-:Y:S01]  /*9610*/  @!UPT UIADD3 URZ, URZ, URZ, URZ ;  /* 0x0000003f3f3ff290 */ /* 0x000fe2000fffe03f */
[----:B------:R0:W-:Y:S04]  /*9620*/  STL.64 [R1+0x1f0], R16 ;  /* 0x0001f01001007387 */ /* 0x0001e80000100a00 */
[----:B------:R-:W-:Y:S04]  /*9630*/  STL.64 [R1+0x1f8], R18 ;  /* 0x0001f81201007387 */ /* 0x000fe80000100a00 */
[----:B0-----:R-:W4:Y:S02]  /*9640*/  LDL.LU.64 R16, [R1+0xa70] ;  /* 0x000a700001107983 */ /* 0x001f240000300a00 */
[----:B----4-:R-:W-:Y:S02]  /*9650*/  HMMA.16816.F32.BF16 R4, R4, R16, R20 ;  /* 0x000000100404723c */ /* 0x010fe40000041814 */
[----:B------:R-:W2:Y:S04]  /*9660*/  LDL.LU.64 R22, [R1+0xa68] ;  /* 0x000a680001167983 */ /* 0x000ea80000300a00 */
[----:B------:R-:W2:Y:S11]  /*9670*/  LDL.LU.64 R20, [R1+0xa60] ;  /* 0x000a600001147983 */ /* 0x000eb60000300a00 */
[----:B------:R-:W-:Y:S06]  /*9680*/  @!UPT UIADD3 URZ, URZ, URZ, URZ ;  /* 0x0000003f3f3ff290 */ /* 0x000fec000fffe03f */
[----:B------:R0:W-:Y:S04]  /*9690*/  STL.64 [R1+0x210], R4 ;  /* 0x0002100401007387 */ /* 0x0001e80000100a00 */
[----:B------:R1:W-:Y:S04]  /*96a0*/  STL.64 [R1+0x218], R6 ;  /* 0x0002180601007387 */ /* 0x0003e80000100a00 */
[----:B0-----:R-:W3:Y:S04]  /*96b0*/  LDL.LU.64 R4, [R1+0x270] ;  /* 0x0002700001047983 */ /* 0x001ee80000300a00 */
[----:B-1----:R-:W3:Y:S04]  /*96c0*/  LDL.LU.64 R6, [R1+0x278] ;  /* 0x0002780001067983 */ /* 0x002ee80000300a00 */
[----:B------:R0:W-:Y:S04]  /*96d0*/  STL.64 [R1+0xa48], R16 ;  /* 0x000a481001007387 */ /* 0x0001e80000100a00 */
[----:B0-----:R-:W4:Y:S04]  /*96e0*/  LDL.LU.64 R16, [R1+0x260] ;  /* 0x0002600001107983 */ /* 0x001f280000300a00 */
[----:B------:R-:W4:Y:S01]  /*96f0*/  LDL.LU.64 R18, [R1+0x268] ;  /* 0x0002680001127983 */ /* 0x000f220000300a00 */
[C---:B--2---:R-:W-:Y:S11]  /*9700*/  HMMA.16816.F32.BF16 R8, R20.reuse, R12, R8 ;  /* 0x0000000c1408723c */ /* 0x044ff60000041808 */
[----:B------:R-:W-:Y:S11]  /*9710*/  @!UPT UIADD3 URZ, URZ, URZ, URZ ;  /* 0x0000003f3f3ff290 */ /* 0x000ff6000fffe03f */
[----:B------:R-:W-:Y:S01]  /*9720*/  @!UPT UIADD3 URZ, URZ, URZ, URZ ;  /* 0x0000003f3f3ff290 */ /* 0x000fe2000fffe03f */
[----:B------:R0:W-:Y:S04]  /*9730*/  STL.64 [R1+0xb0], R8 ;  /* 0x0000b00801007387 */ /* 0x0001e80000100a00 */
[----:B------:R-:W-:Y:S04]  /*9740*/  STL.64 [R1+0xb8], R10 ;  /* 0x0000b80a01007387 */ /* 0x000fe80000100a00 */
[----:B0-----:R-:W3:Y:S02]  /*9750*/  LDL.LU.64 R8, [R1+0xa58] ;  /* 0x000a580001087983 */ /* 0x001ee40000300a00 */
[----:B---3--:R-:W-:Y:S01]  /*9760*/  HMMA.16816.F32.BF16 R4, R20, R8, R4 ;  /* 0x000000081404723c */ /* 0x008fe20000041804 */
[----:B------:R-:W-:-:S02]  /*9770*/  IMAD.MOV.U32 R15, RZ, RZ, R8 ;  /* 0x000000ffff0f7224 */ /* 0x000fc400078e0008 */
[----:B------:R-:W-:Y:S02]  /*9780*/  IMAD.MOV.U32 R29, RZ, RZ, R9 ;  /* 0x000000ffff1d7224 */ /* 0x000fe400078e0009 */
[----:B------:R-:W4:Y:S11]  /*9790*/  LDL.LU.64 R8, [R1+0xa50] ;  /* 0x000a500001087983 */ /* 0x000f360000300a00 */
[----:B------:R-:W-:Y:S08]  /*97a0*/  @!UPT UIADD3 URZ, URZ, URZ, URZ ;  /* 0x0000003f3f3ff290 */ /* 0x000ff0000fffe03f */
[----:B------:R-:W-:Y:S01]  /*97b0*/  IMAD.MOV.U32 R27, RZ, RZ, R7 ;  /* 0x000000ffff1b7224 */ /* 0x000fe200078e0007 */
[----:B------:R0:W-:Y:S01]  /*97c0*/  STL.64 [R1+0xa0], R4 ;  /* 0x0000a00401007387 */ /* 0x0001e20000100a00 */
[----:B------:R-:W-:-:S03]  /*97d0*/  IMAD.MOV.U32 R26, RZ, RZ, R6 ;  /* 0x000000ffff1a7224 */ /* 0x000fc600078e0006 */
[----:B0-----:R-:W2:Y:S04]  /*97e0*/  LDL.LU.64 R4, [R1+0x2c0] ;  /* 0x0002c00001047983 */ /* 0x001ea80000300a00 */
[----:B------:R-:W2:Y:S04]  /*97f0*/  LDL.LU.64 R6, [R1+0x2c8] ;  /* 0x0002c80001067983 */ /* 0x000ea80000300a00 */
[----:B------:R-:W-:Y:S04]  /*9800*/  STL [R1+0x8ec], R27 ;  /* 0x0008ec1b01007387 */ /* 0x000fe80000100800 */
[----:B------:R-:W-:Y:S04]  /*9810*/  STL [R1+0x8e8], R26 ;  /* 0x0008e81a01007387 */ /* 0x000fe80000100800 */
[----:B------:R0:W-:Y:S04]  /*9820*/  STL.64 [R1+0xa40], R24 ;  /* 0x000a401801007387 */ /* 0x0001e80000100a00 */
[----:B0-----:R-:W2:Y:S01]  /*9830*/  LDL.LU.64 R24, [R1+0x20] ;  /* 0x0000200001187983 */ /* 0x001ea20000300a00 */
[----:B----4-:R-:W-:Y:S01]  /*9840*/  HMMA.16816.F32.BF16 R16, R20, R8, R16 ;  /* 0x000000081410723c */ /* 0x010fe20000041810 */
[----:B------:R-:W-:Y:S11]  /*9850*/  IMAD.MOV.U32 R14, RZ, RZ, R9 ;  /* 0x000000ffff0e7224 */ /* 0x000ff600078e0009 */
[----:B------:R-:W-:Y:S11]  /*9860*/  @!UPT UIADD3 URZ, URZ, URZ, URZ ;  /* 0x0000003f3f3ff290 */ /* 0x000ff6000fffe03f */
[----:B------:R0:W-:Y:S04]  /*9870*/  STL.64 [R1+0x90], R16 ;  /* 0x0000901001007387 */ /* 0x0001e80000100a00 */
[----:B------:R1:W-:Y:S04]  /*9880*/  STL.64 [R1+0x98], R18 ;  /* 0x0000981201007387 */ /* 0x0003e80000100a00 */
[----:B0-----:R-:W3:Y:S01]  /*9890*/  LDL.LU.64 R16, [R1+0xa48] ;  /* 0x000a480001107983 */ /* 0x001ee20000300a00 */
[----:B-1----:R-:W-:-:S03]  /*98a0*/  IMAD.MOV.U32 R19, RZ, RZ, R8 ;  /* 0x000000ffff137224 */ /* 0x002fc600078e0008 */
[----:B------:R-:W0:Y:S04]  /*98b0*/  LDSM.16.MT88.4 R8, [R3+0x1000] ;  /* 0x001000000308783b */ /* 0x000e280000004200 */
[----:B0-----:R-:W-:Y:S04]  /*98c0*/  STL [R1+0x95c], R8 ;  /* 0x00095c0801007387 */ /* 0x001fe80000100800 */
[----:B------:R0:W-:Y:S04]  /*98d0*/  STL [R1+0x958], R9 ;  /* 0x0009580901007387 */ /* 0x0001e80000100800 */
[----:B------:R-:W-:Y:S04]  /*98e0*/  STL [R1+0x954], R10 ;  /* 0x0009540a01007387 */ /* 0x000fe80000100800 */
[----:B------:R-:W-:Y:S04]  /*98f0*/  STL [R1+0x950], R11 ;  /* 0x0009500b01007387 */ /* 0x000fe80000100800 */
[----:B0-----:R-:W4:Y:S01]  /*9900*/  LDL.LU.64 R8, [R1] ;  /* 0x0000000001087983 */ /* 0x001f220000300a00 */
[----:B--2---:R-:W-:Y:S01]  /*9910*/  HMMA.16816.F32.BF16 R4, R20, R24, R4 ;  /* 0x000000181404723c */ /* 0x004fe20000041804 */
[----:B------:R-:W-:-:S02]  /*9920*/  IMAD.MOV.U32 R12, RZ, RZ, R13 ;  /* 0x000000ffff0c7224 */ /* 0x000fc400078e000d */
[----:B------:R-:W-:Y:S02]  /*9930*/  IMAD.MOV.U32 R13, RZ, RZ, R24 ;  /* 0x000000ffff0d7224 */ /* 0x000fe400078e0018 */
[----:B------:R-:W-:Y:S11]  /*9940*/  IMAD.MOV.U32 R18, RZ, RZ, R25 ;  /* 0x000000ffff127224 */ /* 0x000ff600078e0019 */
[----:B------:R-:W-:Y:S08]  /*9950*/  @!UPT UIADD3 URZ, URZ, URZ, URZ ;  /* 0x0000003f3f3ff290 */ /* 0x000ff0000fffe03f */
[----:B------:R-:W-:Y:S02]  /*9960*/  IMAD.MOV.U32 R27, RZ, RZ, R6 ;  /* 0x000000ffff1b7224 */ /* 0x000fe400078e0006 */
[----:B------:R-:W-:Y:S01]  /*9970*/  IMAD.MOV.U32 R26, RZ, RZ, R7 ;  /* 0x000000ffff1a7224 */ /* 0x000fe200078e0007 */
[----:B----4-:R0:W-:Y:S04]  /*9980*/  STL.64 [R1+0xa38], R8 ;  /* 0x000a380801007387 */ /* 0x0101e80000100a00 */
[----:B0-----:R-:W2:Y:S04]  /*9990*/  LDL.LU.64 R8, [R1+0x2b0] ;  /* 0x0002b00001087983 */ /* 0x001ea80000300a00 */
[----:B------:R-:W2:Y:S04]  /*99a0*/  LDL.LU.64 R10, [R1+0x2b8] ;  /* 0x0002b800010a7983 */ /* 0x000ea80000300a00 */
[----:B------:R-:W4:Y:S04]  /*99b0*/  LDL.LU.64 R24, [R1+0xa40] ;  /* 0x000a400001187983 */ /* 0x000f280000300a00 */
[----:B------:R-:W-:Y:S04]  /*99c0*/  STL.64 [R1+0x80], R4 ;  /* 0x0000800401007387 */ /* 0x000fe80000100a00 */
[----:B------:R-:W0:Y:S04]  /*99d0*/  LDSM.16.MT88.4 R4, [R3+0x1080] ;  /* 0x001080000304783b */ /* 0x000e280000004200 */
[----:B------:R-:W-:Y:S04]  /*99e0*/  STL.64 [R1+0xa30], R14 ;  /* 0x000a300e01007387 */ /* 0x000fe80000100a00 */
[----:B------:R1:W-:Y:S04]  /*99f0*/  STL.64 [R1+0xa28], R12 ;  /* 0x000a280c01007387 */ /* 0x0003e80000100a00 */
[----:B-1----:R-:W2:Y:S04]  /*9a00*/  LDL.LU.64 R12, [R1+0x2a0] ;  /* 0x0002a000010c7983 */ /* 0x002ea80000300a00 */
[----:B------:R-:W2:Y:S04]  /*9a10*/  LDL.LU.64 R14, [R1+0x2a8] ;  /* 0x0002a800010e7983 */ /* 0x000ea80000300a00 */
[----:B0-----:R-:W-:Y:S04]  /*9a20*/  STL.64 [R1+0x8c8], R6 ;  /* 0x0008c80601007387 */ /* 0x001fe80000100a00 */
[----:B------:R0:W-:Y:S04]  /*9a30*/  STL.64 [R1+0x8c0], R4 ;  /* 0x0008c00401007387 */ /* 0x0001e80000100a00 */
[----:B0-----:R-:W2:Y:S02]  /*9a40*/  LDL.LU.64 R4, [R1+0x10] ;  /* 0x0000100001047983 */ /* 0x001ea40000300a00 */
[----:B--2---:R-:W-:Y:S11]  /*9a50*/  HMMA.16816.F32.BF16 R8, R20, R4, R8 ;  /* 0x000000041408723c */ /* 0x004ff60000041808 */
[----:B------:R-:W-:Y:S11]  /*9a60*/  @!UPT UIADD3 URZ, URZ, URZ, URZ ;  /* 0x0000003f3f3ff290 */ /* 0x000ff6000fffe03f */
[----:B------:R-:W-:Y:S02]  /*9a70*/  @!UPT UIADD3 URZ, URZ, URZ, URZ ;  /* 0x0000003f3f3ff290 */ /* 0x000fe4000fffe03f */
[----:B------:R-:W-:Y:S02]  /*9a80*/  IMAD.MOV.U32 R7, RZ, RZ, R8 ;  /* 0x000000ffff077224 */ /* 0x000fe400078e0008 */
[----:B------:R-:W-:Y:S02]  /*9a90*/  IMAD.MOV.U32 R6, RZ, RZ, R9 ;  /* 0x000000ffff067224 */ /* 0x000fe400078e0009 */
[----:B------:R-:W2:Y:S01]  /*9aa0*/  LDL.LU.64 R8, [R1+0xa38] ;  /* 0x000a380001087983 */ /* 0x000ea20000300a00 */
[----:B------:R-:W-:Y:S02]  /*9ab0*/  IMAD.MOV.U32 R0, RZ, RZ, R4 ;  /* 0x000000ffff007224 */ /* 0x000fe400078e0004 */
[----:B------:R-:W-:Y:S02]  /*9ac0*/  IMAD.MOV.U32 R2, RZ, RZ, R5 ;  /* 0x000000ffff027224 */ /* 0x000fe400078e0005 */
[----:B------:R-:W-:Y:S02]  /*9ad0*/  IMAD.MOV.U32 R4, RZ, RZ, R11 ;  /* 0x000000ffff047224 */ /* 0x000fe400078e000b */
[----:B------:R-:W-:-:S03]  /*9ae0*/  IMAD.MOV.U32 R5, RZ, RZ, R10 ;  /* 0x000000ffff057224 */ /* 0x000fc600078e000a */
[----:B------:R-:W-:Y:S04]  /*9af0*/  STL [R1+0x96c], R4 ;  /* 0x00096c0401007387 */ /* 0x000fe80000100800 */
[----:B------:R0:W-:Y:S04]  /*9b00*/  STL [R1+0x968], R5 ;  /* 0x0009680501007387 */ /* 0x0001e80000100800 */
[----:B------:R-:W-:Y:S04]  /*9b10*/  STL [R1+0x964], R6 ;  /* 0x0009640601007387 */ /* 0x000fe80000100800 */
[----:B------:R1:W-:Y:S04]  /*9b20*/  STL [R1+0x960], R7 ;  /* 0x0009600701007387 */ /* 0x0003e80000100800 */
[----:B0-----:R-:W3:Y:S04]  /*9b30*/  LDL.LU.64 R4, [R1+0x280] ;  /* 0x0002800001047983 */ /* 0x001ee80000300a00 */
[----:B-1----:R-:W3:Y:S01]  /*9b40*/  LDL.LU.64 R6, [R1+0x288] ;  /* 0x0002880001067983 */ /* 0x002ee20000300a00 */
[----:B--2---:R-:W-:Y:S01]  /*9b50*/  HMMA.16816.F32.BF16 R12, R20, R8, R12 ;  /* 0x00000008140c723c */ /* 0x004fe2000004180c */
[----:B------:R-:W-:-:S02]  /*9b60*/  IMAD.MOV.U32 R28, RZ, RZ, R8 ;  /* 0x000000ffff1c7224 */ /* 0x000fc400078e0008 */
[----:B------:R-:W-:Y:S11]  /*9b70*/  IMAD.MOV.U32 R3, RZ, RZ, R9 ;  /* 0x000000ffff037224 */ /* 0x000ff600078e0009 */
[----:B------:R-:W-:Y:S10]  /*9b80*/  @!UPT UIADD3 URZ, URZ, URZ, URZ ;  /* 0x0000003f3f3ff290 */ /* 0x000ff4000fffe03f */
[----:B------:R-:W-:Y:S02]  /*9b90*/  IMAD.MOV.U32 R10, RZ, RZ, R14 ;  /* 0x000000ffff0a7224 */ /* 0x000fe400078e000e */
[----:B------:R-:W-:Y:S02]  /*9ba0*/  IMAD.MOV.U32 R11, RZ, RZ, R15 ;  /* 0x000000ffff0b7224 */ /* 0x000fe400078e000f */
[----:B------:R-:W-:Y:S01]  /*9bb0*/  IMAD.MOV.U32 R8, RZ, RZ, R12 ;  /* 0x000000ffff087224 */ /* 0x000fe200078e000c */
[----:B------:R-:W2:Y:S01]  /*9bc0*/  LDL.LU.64 R14, [R1+0xa30] ;  /* 0x000a3000010e7983 */ /* 0x000ea20000300a00 */
[----:B------:R-:W-:-:S03]  /*9bd0*/  IMAD.MOV.U32 R9, RZ, RZ, R13 ;  /* 0x000000ffff097224 */ /* 0x000fc600078e000d */
[----:B------:R-:W2:Y:S04]  /*9be0*/  LDL.LU.64 R12, [R1+0xa28] ;  /* 0x000a2800010c7983 */ /* 0x000ea80000300a00 */
[----:B------:R-:W-:Y:S04]  /*9bf0*/  STL.64 [R1+0x978], R10 ;  /* 0x0009780a01007387 */ /* 0x000fe80000100a00 */
[----:B------:R0:W-:Y:S04]  /*9c00*/  STL.64 [R1+0x970], R8 ;  /* 0x0009700801007387 */ /* 0x0001e80000100a00 */
[----:B0-----:R-:W2:Y:S04]  /*9c10*/  LDL.LU.64 R8, [R1+0x290] ;  /* 0x0002900001087983 */ /* 0x001ea80000300a00 */
[----:B------:R-:W2:Y:S04]  /*9c20*/  LDL.LU.64 R10, [R1+0x298] ;  /* 0x00029800010a7983 */ /* 0x000ea80000300a00 */
[----:B------:R-:W-:Y:S04]  /*9c30*/  STL.64 [R1+0x988], R26 ;  /* 0x0009881a01007387 */ /* 0x000fe80000100a00 */
[----:B----4-:R-:W-:Y:S01]  /*9c40*/  STL.64 [R1+0x980], R24 ;  /* 0x0009801801007387 */ /* 0x010fe20000100a00 */
[C---:B--2---:R-:W-:Y:S11]  /*9c50*/  HMMA.16816.F32.BF16 R8, R20.reuse, R24, R8 ;  /* 0x000000181408723c */ /* 0x044ff60000041808 */
[----:B------:R-:W-:Y:S11]  /*9c60*/  @!UPT UIADD3 URZ, URZ, URZ, URZ ;  /* 0x0000003f3f3ff290 */ /* 0x000ff6000fffe03f */
[----:B------:R-:W-:Y:S01]  /*9c70*/  @!UPT UIADD3 URZ, URZ, URZ, URZ ;  /* 0x0000003f3f3ff290 */ /* 0x000fe2000fffe03f */
[----:B------:R-:W-:Y:S04]  /*9c80*/  STL.64 [R1+0xc0], R8 ;  /* 0x0000c00801007387 */ /* 0x000fe80000100a00 */
[----:B------:R3:W-:Y:S02]  /*9c90*/  STL.64 [R1+0xc8], R10 ;  /* 0x0000c80a01007387 */ /* 0x0007e40000100a00 */
[----:B---3--:R-:W-:Y:S02]  /*9ca0*/  HMMA.16816.F32.BF16 R8, R20, R16, R4 ;  /* 0x000000101408723c */ /* 0x008fe40000041804 */
[----:B------:R-:W2:Y:S05]  /*9cb0*/  LDL.LU R20, [R1+0x50] ;  /* 0x0000500001147983 */ /* 0x000eaa0000300800 */
[----:B------:R-:W-:-:S02]  /*9cc0*/  IMAD.MOV.U32 R21, RZ, RZ, R12 ;  /* 0x000000ffff157224 */ /* 0x000fc400078e000c */
[----:B------:R-:W2:Y:S11]  /*9cd0*/  LDL.LU R12, [R1+0xa20] ;  /* 0x000a2000010c7983 */ /* 0x000eb60000300800 */
[----:B------:R-:W-:Y:S04]  /*9ce0*/  @!UPT UIADD3 URZ, URZ, URZ, URZ ;  /* 0x0000003f3f3ff290 */ /* 0x000fe8000fffe03f */
[----:B------:R-:W-:Y:S02]  /*9cf0*/  IMAD.MOV.U32 R6, RZ, RZ, R10 ;  /* 0x000000ffff067224 */ /* 0x000fe400078e000a */
[----:B------:R-:W-:Y:S02]  /*9d00*/  IMAD.MOV.U32 R7, RZ, RZ, R11 ;  /* 0x000000ffff077224 */ /* 0x000fe400078e000b */
[----:B------:R-:W-:Y:S02]  /*9d10*/  IMAD.MOV.U32 R4, RZ, RZ, R8 ;  /* 0x000000ffff047224 */ /* 0x000fe400078e0008 */
[----:B------:R-:W-:Y:S01]  /*9d20*/  IMAD.MOV.U32 R5, RZ, RZ, R9 ;  /* 0x000000ffff057224 */ /* 0x000fe200078e0009 */
[----:B------:R-:W-:Y:S04]  /*9d30*/  STL.64 [R1+0x9a8], R6 ;  /* 0x0009a80601007387 */ /* 0x000fe80000100a00 */
[----:B------:R0:W-:Y:S04]  /*9d40*/  STL.64 [R1+0x9a0], R4 ;  /* 0x0009a00401007387 */ /* 0x0001e80000100a00 */
[----:B0-----:R-:W3:Y:S04]  /*9d50*/  LDL.LU.64 R4, [R1+0x200] ;  /* 0x0002000001047983 */ /* 0x001ee80000300a00 */
[----:B------:R-:W4:Y:S04]  /*9d60*/  LDL.LU.64 R6, [R1+0x208] ;  /* 0x0002080001067983 */ /* 0x000f280000300a00 */
[----:B----4-:R-:W-:Y:S04]  /*9d70*/  STL.64 [R1+0x9b8], R6 ;  /* 0x0009b80601007387 */ /* 0x010fe80000100a00 */
[----:B---3--:R0:W-:Y:S02]  /*9d80*/  STL.64 [R1+0x9b0], R4 ;  /* 0x0009b00401007387 */ /* 0x0081e40000100a00 */
[----:B0-----:R-:W-:-:S02]  /*9d90*/  IMAD.MOV.U32 R4, RZ, RZ, R13 ;  /* 0x000000ffff047224 */ /* 0x001fc400078e000d */
[----:B------:R-:W-:Y:S01]  /*9da0*/  IMAD.MOV.U32 R5, RZ, RZ, R18 ;  /* 0x000000ffff057224 */ /* 0x000fe200078e0012 */
[----:B------:R-:W2:Y:S04]  /*9db0*/  LDL.LU R13, [R1+0xa1c] ;  /* 0x000a1c00010d7983 */ /* 0x000ea80000300800 */
[----:B------:R-:W3:Y:S04]  /*9dc0*/  LDL.LU R18, [R1+0xa18] ;  /* 0x000a180001127983 */ /* 0x000ee80000300800 */
[----:B------:R0:W-:Y:S02]  /*9dd0*/  STL.64 [R1+0x9c8], R4 ;  /* 0x0009c80401007387 */ /* 0x0001e40000100a00 */
[----:B0-----:R-:W-:-:S02]  /*9de0*/  IMAD.MOV.U32 R4, RZ, RZ, R19 ;  /* 0x000000ffff047224 */ /* 0x001fc400078e0013 */
[----:B------:R-:W3:Y:S01]  /*9df0*/  LDL.LU R19, [R1+0xa14] ;  /* 0x000a140001137983 */ /* 0x000ee20000300800 */
[----:B------:R-:W-:-:S03]  /*9e00*/  IMAD.MOV.U32 R5, RZ, RZ, R14 ;  /* 0x000000ffff057224 */ /* 0x000fc600078e000e */
[----:B------:R-:W2:Y:S04]  /*9e10*/  LDL.LU R14, [R1+0xa10] ;  /* 0x000a1000010e7983 */ /* 0x000ea80000300800 */
[----:B------:R0:W-:Y:S02]  /*9e20*/  STL.64 [R1+0x9e0], R4 ;  /* 0x0009e00401007387 */ /* 0x0001e40000100a00 */
[----:B0-----:R-:W-:Y:S02]  /*9e30*/  IMAD.MOV.U32 R4, RZ, RZ, R15 ;  /* 0x000000ffff047224 */ /* 0x001fe400078e000f */
[----:B------:R-:W-:Y:S01]  /*9e40*/  IMAD.MOV.U32 R5, RZ, RZ, R29 ;  /* 0x000000ffff057224 */ /* 0x000fe200078e001d */
[----:B------:R-:W2:Y:S04]  /*9e50*/  LDL.LU R15, [R1+0xa0c] ;  /* 0x000a0c00010f7983 */ /* 0x000ea80000300800 */
[----:B------:R-:W4:Y:S04]  /*9e60*/  LDL.LU R29, [R1+0xa08] ;  /* 0x000a0800011d7983 */ /* 0x000f280000300800 */
[----:B------:R0:W-:Y:S04]  /*9e70*/  STL.64 [R1+0x9f8], R4 ;  /* 0x0009f80401007387 */ /* 0x0001e80000100a00 */
[----:B0-----:R-:W2:Y:S04]  /*9e80*/  LDL.LU.64 R4, [R1+0x220] ;  /* 0x0002200001047983 */ /* 0x001ea80000300a00 */
[----:B------:R-:W2:Y:S04]  /*9e90*/  LDL.LU.64 R6, [R1+0x228] ;  /* 0x0002280001067983 */ /* 0x000ea80000300a00 */
[----:B---3--:R-:W-:Y:S04]  /*9ea0*/  STL.64 [R1+0x998], R18 ;  /* 0x0009981201007387 */ /* 0x008fe80000100a00 */
[----:B------:R0:W-:Y:S02]  /*9eb0*/  STL.64 [R1+0x990], R16 ;  /* 0x0009901001007387 */ /* 0x0001e40000100a00 */
[----:B0-----:R-:W-:-:S02]  /*9ec0*/  IMAD.MOV.U32 R16, RZ, RZ, R0 ;  /* 0x000000ffff107224 */ /* 0x001fc400078e0000 */
[----:B------:R-:W-:Y:S01]  /*9ed0*/  IMAD.MOV.U32 R17, RZ, RZ, R2 ;  /* 0x000000ffff117224 */ /* 0x000fe200078e0002 */
[----:B------:R-:W3:Y:S04]  /*9ee0*/  LDL.LU R0, [R1+0xa04] ;  /* 0x000a040001007983 */ /* 0x000ee80000300800 */
[----:B------:R-:W2:Y:S04]  /*9ef0*/  LDL.LU R2, [R1+0xa00] ;  /* 0x000a000001027983 */ /* 0x000ea80000300800 */
[----:B------:R0:W-:Y:S04]  /*9f00*/  STL.64 [R1+0x9c0], R16 ;  /* 0x0009c01001007387 */ /* 0x0001e80000100a00 */
[----:B0-----:R-:W2:Y:S04]  /*9f10*/  LDL.LU.64 R16, [R1+0x240] ;  /* 0x0002400001107983 */ /* 0x001ea80000300a00 */
[----:B------:R-:W2:Y:S04]  /*9f20*/  LDL.LU.64 R18, [R1+0x248] ;  /* 0x0002480001127983 */ /* 0x000ea80000300a00 */
[----:B--2---:R-:W-:Y:S04]  /*9f30*/  STL.64 [R1+0x9d8], R18 ;  /* 0x0009d81201007387 */ /* 0x004fe80000100a00 */
[----:B------:R0:W-:Y:S04]  /*9f40*/  STL.64 [R1+0x9d0], R16 ;  /* 0x0009d01001007387 */ /* 0x0001e80000100a00 */
[----:B0-----:R-:W2:Y:S04]  /*9f50*/  LDL.LU.64 R16, [R1+0x250] ;  /* 0x0002500001107983 */ /* 0x001ea80000300a00 */
[----:B------:R-:W2:Y:S01]  /*9f60*/  LDL.LU.64 R18, [R1+0x258] ;  /* 0x0002580001127983 */ /* 0x000ea20000300a00 */
[C---:B------:R-:W-:Y:S03]  /*9f70*/  HMMA.16816.F32.BF16 R20, R12.reuse, R20, R4 ;  /* 0x000000140c14723c */ /* 0x040fe60000041804 */
[----:B--2---:R-:W-:Y:S04]  /*9f80*/  STL.64 [R1+0x9f0], R18 ;  /* 0x0009f01201007387 */ /* 0x004fe80000100a00 */
[----:B------:R0:W-:Y:S04]  /*9f90*/  STL.64 [R1+0x9e8], R16 ;  /* 0x0009e81001007387 */ /* 0x0001e80000100a00 */
[----:B0-----:R-:W2:Y:S04]  /*9fa0*/  LDL.LU.64 R16, [R1+0x230] ;  /* 0x0002300001107983 */ /* 0x001ea80000300a00 */
[----:B------:R-:W2:Y:S04]  /*9fb0*/  LDL.LU.64 R18, [R1+0x238] ;  /* 0x0002380001127983 */ /* 0x000ea80000300a00 */
[----:B------:R-:W2:Y:S04]  /*9fc0*/  LDL.LU.64 R24, [R1+0x110] ;  /* 0x0001100001187983 */ /* 0x000ea80000300a00 */
[----:B------:R-:W2:Y:S04]  /*9fd0*/  LDL.LU.64 R26, [R1+0x118] ;  /* 0x00011800011a7983 */ /* 0x000ea80000300a00 */
[----:B------:R-:W2:Y:S04]  /*9fe0*/  LDL.LU.64 R8, [R1+0x100] ;  /* 0x0001000001087983 */ /* 0x000ea80000300a00 */
[----:B------:R-:W2:Y:S04]  /*9ff0*/  LDL.LU.64 R10, [R1+0x108] ;  /* 0x00010800010a7983 */ /* 0x000ea80000300a00 */
[----:B------:R-:W2:Y:S04]  /*a000*/  LDL.LU.64 R4, [R1+0x9f8] ;  /* 0x0009f80001047983 */ /* 0x000ea80000300a00 */
[----:B------:R-:W-:Y:S04]  /*a010*/  STL.64 [R1+0x220], R20 ;  /* 0x0002201401007387 */ /* 0x000fe80000100a00 */
[----:B------:R-:W-:Y:S04]  /*a020*/  STL.64 [R1+0x228], R22 ;  /* 0x0002281601007387 */ /* 0x000fe80000100a00 */
[----:B----4-:R-:W0:Y:S04]  /*a030*/  LDSM.16.MT88.4 R20, [R29+0x1000] ;  /* 0x001000001d14783b */ /* 0x010e280000004200 */
[----:B0-----:R-:W-:Y:S04]  /*a040*/  STL.64 [R1+0x830], R22 ;  /* 0x0008301601007387 */ /* 0x001fe80000100a00 */
[----:B------:R-:W-:Y:S01]  /*a050*/  STL.64 [R1+0x828], R20 ;  /* 0x0008281401007387 */ /* 0x000fe20000100a00 */
[C---:B--2---:R-:W-:Y:S03]  /*a060*/  HMMA.16816.F32.BF16 R4, R12.reuse, R4, R16 ;  /* 0x000000040c04723c */ /* 0x044fe60000041810 */
[----:B------:R-:W2:Y:S04]  /*a070*/  LDL.LU.64 R18, [R1+0x9f0] ;  /* 0x0009f00001127983 */ /* 0x000ea80000300a00 */
[----:B------:R-:W2:Y:S11]  /*a080*/  LDL.LU.64 R16, [R1+0x9e8] ;  /* 0x0009e80001107983 */ /* 0x000eb60000300a00 */
[----:B------:R-:W-:Y:S05]  /*a090*/  @!UPT UIADD3 URZ, URZ, URZ, URZ ;  /* 0x0000003f3f3ff290 */ /* 0x000fea000fffe03f */
[----:B------:R0:W-:Y:S04]  /*a0a0*/  STL.64 [R1+0x230], R4 ;  /* 0x0002300401007387 */ /* 0x0001e80000100a00 */
[----:B------:R2:W-:Y:S04]  /*a0b0*/  STL.64 [R1+0x238], R6 ;  /* 0x0002380601007387 */ /* 0x0005e80000100a00 */
[----:B0-----:R-:W2:Y:S02]  /*a0c0*/  LDL.LU.64 R4, [R1+0x9e0] ;  /* 0x0009e00001047983 */ /* 0x001ea40000300a00 */
[C---:B--2---:R-:W-:Y:S02]  /*a0d0*/  HMMA.16816.F32.BF16 R4, R12.reuse, R4, R16 ;  /* 0x000000040c04723c */ /* 0x044fe40000041810 */
[----:B------:R-:W2:Y:S04]  /*a0e0*/  LDL.LU.64 R18, [R1+0x9d8] ;  /* 0x0009d80001127983 */ /* 0x000ea80000300a00 */
[----:B------:R-:W2:Y:S11]  /*a0f0*/  LDL.LU.64 R16, [R1+0x9d0] ;  /* 0x0009d00001107983 */ /* 0x000eb60000300a00 */
[----:B------:R-:W-:Y:S06]  /*a100*/  @!UPT UIADD3 URZ, URZ, URZ, URZ ;  /* 0x0000003f3f3ff290 */ /* 0x000fec000fffe03f */
[----:B------:R0:W-:Y:S04]  /*a110*/  STL.64 [R1+0x250], R4 ;  /* 0x0002500401007387 */ /* 0x0001e80000100a00 */
[----:B------:R2:W-:Y:S04]  /*a120*/  STL.64 [R1+0x258], R6 ;  /* 0x0002580601007387 */ /* 0x0005e80000100a00 */
[----:B0-----:R-:W2:Y:S02]  /*a130*/  LDL.LU.64 R4, [R1+0x9c8] ;  /* 0x0009c80001047983 */ /* 0x001ea40000300a00 */
[----:B--2---:R-:W-:Y:S02]  /*a140*/  HMMA.16816.F32.BF16 R4, R12, R4, R16 ;  /* 0x000000040c04723c */ /* 0x004fe40000041810 */
[----:B------:R-:W2:Y:S11]  /*a150*/  LDL.LU.64 R16, [R1+0x9c0] ;  /* 0x0009c00001107983 */ /* 0x000eb60000300a00 */
[----:B------:R-:W-:Y:S10]  /*a160*/  @!UPT UIADD3 URZ, URZ, URZ, URZ ;  /* 0x0000003f3f3ff290 */ /* 0x000ff4000fffe03f */
[----:B------:R-:W-:Y:S04]  /*a170*/  STL.64 [R1+0x240], R4 ;  /* 0x0002400401007387 */ /* 0x000fe80000100a00 */
[----:B------:R0:W-:Y:S04]  /*a180*/  STL.64 [R1+0x248], R6 ;  /* 0x0002480601007387 */ /* 0x0001e80000100a00 */
[----:B0-----:R-:W2:Y:S04]  /*a190*/  LDL.LU.64 R6, [R1+0x9b8] ;  /* 0x0009b80001067983 */ /* 0x001ea80000300a00 */
[----:B------:R-:W2:Y:S01]  /*a1a0*/  LDL.LU.64 R4, [R1+0x9b0] ;  /* 0x0009b00001047983 */ /* 0x000ea20000300a00 */
[----:B------:R-:W-:-:S02]  /*a1b0*/  IMAD.MOV.U32 R20, RZ, RZ, R28 ;  /* 0x000000ffff147224 */ /* 0x000fc400078e001c */
[----:B------:R-:W-:-:S07]  /*a1c0*/  IMAD.MOV.U32 R21, RZ, RZ, R3 ;  /* 0x000000ffff157224 */ /* 0x000fce00078e0003 */
[C---:B------:R-:W-:Y:S08]  /*a1d0*/  HMMA.16816.F32.BF16 R24, R12.reuse, R20, R24 ;  /* 0x000000140c18723c */ /* 0x040ff00000041818 */
[C---:B--2---:R-:W-:Y:S01]  /*a1e0*/  HMMA.16816.F32.BF16 R16, R12.reuse, R16, R4 ;  /* 0x000000100c10723c */ /* 0x044fe20000041804 */
[----:B------:R-:W2:Y:S04]  /*a1f0*/  LDL.LU.64 R6, [R1+0x9a8] ;  /* 0x0009a80001067983 */ /* 0x000ea80000300a00 */
[----:B------:R-:W4:Y:S11]  /*a200*/  LDL.LU.64 R4, [R1+0x9a0] ;  /* 0x0009a00001047983 */ /* 0x000f360000300a00 */
[----:B------:R-:W-:Y:S07]  /*a210*/  @!UPT UIADD3 URZ, URZ, URZ, URZ ;  /* 0x0000003f3f3ff290 */ /* 0x000fee000fffe03f */
[----:B------:R-:W-:Y:S04]  /*a220*/  STL.64 [R1+0x200], R16 ;  /* 0x0002001001007387 */ /* 0x000fe80000100a00 */
[----:B------:R0:W-:Y:S04]  /*a230*/  STL.64 [R1+0x208], R18 ;  /* 0x0002081201007387 */ /* 0x0001e80000100a00 */
[----:B0-----:R-:W2:Y:S04]  /*a240*/  LDL.LU.64 R18, [R1+0x998] ;  /* 0x0009980001127983 */ /* 0x001ea80000300a00 */
[----:B------:R-:W2:Y:S04]  /*a250*/  LDL.LU.64 R16, [R1+0x990] ;  /* 0x0009900001107983 */ /* 0x000ea80000300a00 */
[----:B------:R-:W-:Y:S04]  /*a260*/  STL.64 [R1+0x110], R24 ;  /* 0x0001101801007387 */ /* 0x000fe80000100a00 */
[----:B------:R0:W-:Y:S04]  /*a270*/  STL.64 [R1+0x118], R26 ;  /* 0x0001181a01007387 */ /* 0x0001e80000100a00 */
[----:B0-----:R-:W2:Y:S04]  /*a280*/  LDL.LU.64 R26, [R1+0x988] ;  /* 0x00098800011a7983 */ /* 0x001ea80000300a00 */
[----:B------:R-:W2:Y:S01]  /*a290*/  LDL.LU.64 R24, [R1+0x980] ;  /* 0x0009800001187983 */ /* 0x000ea20000300a00 */
[----:B---3--:R-:W-:Y:S01]  /*a2a0*/  IMAD.MOV.U32 R23, RZ, RZ, R0 ;  /* 0x000000ffff177224 */ /* 0x008fe200078e0000 */
[----:B--2---:R-:W-:Y:S11]  /*a2b0*/  HMMA.16816.F32.BF16 R8, R12, R24, R8 ;  /* 0x000000180c08723c */ /* 0x004ff60000041808 */
[----:B------:R-:W-:Y:S11]  /*a2c0*/  @!UPT UIADD3 URZ, URZ, URZ, URZ ;  /* 0x0000003f3f3ff290 */ /* 0x000ff6000fffe03f */
[----:B------:R-:W-:Y:S02]  /*a2d0*/  @!UPT UIADD3 URZ, URZ, URZ, URZ ;  /* 0x0000003f3f3ff290 */ /* 0x000fe4000fffe03f */
[----:B------:R-:W-:Y:S02]  /*a2e0*/  IMAD.MOV.U32 R28, RZ, RZ, R10 ;  /* 0x000000ffff1c7224 */ /* 0x000fe400078e000a */
[----:B------:R-:W-:Y:S02]  /*a2f0*/  IMAD.MOV.U32 R25, RZ, RZ, R11 ;  /* 0x000000ffff197224 */ /* 0x000fe400078e000b */
[----:B------:R-:W-:Y:S01]  /*a300*/  IMAD.MOV.U32 R3, RZ, RZ, R8 ;  /* 0x000000ffff037224 */ /* 0x000fe200078e0008 */
[----:B------:R-:W2:Y:S01]  /*a310*/  LDL.LU.64 R10, [R1+0x978] ;  /* 0x00097800010a7983 */ /* 0x000ea20000300a00 */
[----:B------:R-:W-:-:S03]  /*a320*/  IMAD.MOV.U32 R0, RZ, RZ, R9 ;  /* 0x000000ffff007224 */ /* 0x000fc600078e0009 */
[----:B------:R-:W3:Y:S04]  /*a330*/  LDL.LU.64 R8, [R1+0x970] ;  /* 0x0009700001087983 */ /* 0x000ee80000300a00 */
[----:B------:R-:W2:Y:S01]  /*a340*/  LDL R21, [R1+0x3e4] ;  /* 0x0003e40001157983 */ /* 0x000ea20000100800 */
[----:B------:R-:W-:-:S05]  /*a350*/  IMAD.MOV.U32 R22, RZ, RZ, R2 ;  /* 0x000000ffff167224 */ /* 0x000fca00078e0002 */
[----:B------:R-:W-:Y:S04]  /*a360*/  STL.64 [R1+0x900], R22 ;  /* 0x0009001601007387 */ /* 0x000fe80000100a00 */
[----:B--2---:R0:W-:Y:S04]  /*a370*/  STL [R1+0x8f8], R21 ;  /* 0x0008f81501007387 */ /* 0x0041e80000100800 */
[----:B0-----:R-:W2:Y:S04]  /*a380*/  LDL.LU.64 R20, [R1+0xe0] ;  /* 0x0000e00001147983 */ /* 0x001ea80000300a00 */
[----:B------:R-:W2:Y:S04]  /*a390*/  LDL.LU.64 R22, [R1+0xe8] ;  /* 0x0000e80001167983 */ /* 0x000ea80000300a00 */
[----:B------:R-:W-:Y:S04]  /*a3a0*/  STL [R1+0x748], R25 ;  /* 0x0007481901007387 */ /* 0x000fe80000100800 */
[----:B------:R-:W-:Y:S04]  /*a3b0*/  STL.64 [R1+0x8f0], R26 ;  /* 0x0008f01a01007387 */ /* 0x000fe80000100a00 */
[----:B------:R-:W-:Y:S04]  /*a3c0*/  STL [R1+0x718], R28 ;  /* 0x0007181c01007387 */ /* 0x000fe80000100800 */
[----:B------:R-:W-:Y:S04]  /*a3d0*/  STL [R1+0x714], R0 ;  /* 0x0007140001007387 */ /* 0x000fe80000100800 */
[----:B------:R-:W-:Y:S01]  /*a3e0*/  STL [R1+0x710], R3 ;  /* 0x0007100301007387 */ /* 0x000fe20000100800 */
[----:B--2---:R-:W-:Y:S11]  /*a3f0*/  HMMA.16816.F32.BF16 R12, R12, R16, R20 ;  /* 0x000000100c0c723c */ /* 0x004ff60000041814 */
[----:B------:R-:W-:Y:S11]  /*a400*/  @!UPT UIADD3 URZ, URZ, URZ, URZ ;  /* 0x0000003f3f3ff290 */ /* 0x000ff6000fffe03f */
[----:B------:R-:W-:Y:S01]  /*a410*/  @!UPT UIADD3 URZ, URZ, URZ, URZ ;  /* 0x0000003f3f3ff290 */ /* 0x000fe2000fffe03f */
[----:B------:R4:W-:Y:S01]  /*a420*/  STL.64 [R1+0xe0], R12 ;  /* 0x0000e00c01007387 */ /* 0x0009e20000100a00 */
[----:B------:R-:W-:-:S03]  /*a430*/  IMAD.MOV.U32 R29, RZ, RZ, R14 ;  /* 0x000000ffff1d7224 */ /* 0x000fc600078e000e */
[----:B------:R-:W-:Y:S01]  /*a440*/  STL.64 [R1+0x940], R18 ;  /* 0x0009401201007387 */ /* 0x000fe20000100a00 */
[----:B------:R-:W-:Y:S02]  /*a450*/  IMAD.MOV.U32 R2, RZ, RZ, R15 ;  /* 0x000000ffff027224 */ /* 0x000fe400078e000f */
[----:B------:R-:W-:Y:S02]  /*a460*/  IMAD.MOV.U32 R14, RZ, RZ, R6 ;  /* 0x000000ffff0e7224 */ /* 0x000fe400078e0006 */
[----:B------:R-:W-:Y:S02]  /*a470*/  IMAD.MOV.U32 R15, RZ, RZ, R7 ;  /* 0x000000ffff0f7224 */ /* 0x000fe400078e0007 */
[----:B----4-:R-:W-:Y:S02]  /*a480*/  IMAD.MOV.U32 R12, RZ, RZ, R4 ;  /* 0x000000ffff0c7224 */ /* 0x010fe400078e0004 */
[----:B------:R-:W2:Y:S01]  /*a490*/  LDL.LU R4, [R1+0x96c] ;  /* 0x00096c0001047983 */ /* 0x000ea20000300800 */
[----:B------:R-:W-:-:S03]  /*a4a0*/  IMAD.MOV.U32 R13, RZ, RZ, R5 ;  /* 0x000000ffff0d7224 */ /* 0x000fc600078e0005 */
[----:B------:R-:W4:Y:S04]  /*a4b0*/  LDL.LU R5, [R1+0x968] ;  /* 0x0009680001057983 */ /* 0x000f280000300800 */
[----:B------:R-:W4:Y:S04]  /*a4c0*/  LDL.LU R6, [R1+0x964] ;  /* 0x0009640001067983 */ /* 0x000f280000300800 */
[----:B------:R-:W4:Y:S04]  /*a4d0*/  LDL.LU R7, [R1+0x960] ;  /* 0x0009600001077983 */ /* 0x000f280000300800 */
[----:B------:R0:W-:Y:S04]  /*a4e0*/  STL.64 [R1+0x840], R14 ;  /* 0x0008400e01007387 */ /* 0x0001e80000100a00 */
[----:B------:R3:W-:Y:S01]  /*a4f0*/  STL.64 [R1+0x838], R12 ;  /* 0x0008380c01007387 */ /* 0x0007e20000100a00 */
[----:B0-----:R-:W-:-:S02]  /*a500*/  IMAD.MOV.U32 R14, RZ, RZ, R10 ;  /* 0x000000ffff0e7224 */ /* 0x001fc400078e000a */
[----:B------:R-:W-:Y:S02]  /*a510*/  IMAD.MOV.U32 R15, RZ, RZ, R11 ;  /* 0x000000ffff0f7224 */ /* 0x000fe400078e000b */
[----:B---3--:R-:W-:Y:S02]  /*a520*/  IMAD.MOV.U32 R12, RZ, RZ, R8 ;  /* 0x000000ffff0c7224 */ /* 0x008fe400078e0008 */
[----:B------:R-:W3:Y:S01]  /*a530*/  LDL.LU R8, [R1+0x95c] ;  /* 0x00095c0001087983 */ /* 0x000ee20000300800 */
[----:B------:R-:W-:-:S03]  /*a540*/  IMAD.MOV.U32 R13, RZ, RZ, R9 ;  /* 0x000000ffff0d7224 */ /* 0x000fc600078e0009 */
[----:B------:R-:W3:Y:S04]  /*a550*/  LDL.LU R9, [R1+0x958] ;  /* 0x0009580001097983 */ /* 0x000ee80000300800 */
[----:B------:R-:W3:Y:S04]  /*a560*/  LDL.LU R10, [R1+0x954] ;  /* 0x00095400010a7983 */ /* 0x000ee80000300800 */
[----:B------:R-:W3:Y:S04]  /*a570*/  LDL.LU R11, [R1+0x950] ;  /* 0x00095000010b7983 */ /* 0x000ee80000300800 */
[----:B------:R2:W-:Y:S04]  /*a580*/  STL.64 [R1+0x850], R14 ;  /* 0x0008500e01007387 */ /* 0x0005e80000100a00 */
[----:B------:R0:W-:Y:S01]  /*a590*/  STL.64 [R1+0x848], R12 ;  /* 0x0008480c01007387 */ /* 0x0001e20000100a00 */
[----:B--2---:R-:W-:-:S03]  /*a5a0*/  IMAD.MOV.U32 R15, RZ, RZ, R4 ;  /* 0x000000ffff0f7224 */ /* 0x004fc600078e0004 */
[----:B------:R-:W2:Y:S01]  /*a5b0*/  LDL.LU R4, [R1+0x1c0] ;  /* 0x0001c00001047983 */ /* 0x000ea20000300800 */
[----:B----4-:R-:W-:-:S03]  /*a5c0*/  IMAD.MOV.U32 R14, RZ, RZ, R5 ;  /* 0x000000ffff0e7224 */ /* 0x010fc600078e0005 */
[----:B------:R-:W2:Y:S01]  /*a5d0*/  LDL.LU R5, [R1+0x1c4] ;  /* 0x0001c40001057983 */ /* 0x000ea20000300800 */
[----:B0-----:R-:W-:-:S03]  /*a5e0*/  IMAD.MOV.U32 R13, RZ, RZ, R6 ;  /* 0x000000ffff0d7224 */ /* 0x001fc600078e0006 */
[----:B------:R-:W4:Y:S01]  /*a5f0*/  LDL.LU R6, [R1+0x1c8] ;  /* 0x0001c80001067983 */ /* 0x000f220000300800 */
[----:B------:R-:W-:-:S03]  /*a600*/  IMAD.MOV.U32 R12, RZ, RZ, R7 ;  /* 0x000000ffff0c7224 */ /* 0x000fc600078e0007 */
[----:B------:R-:W4:Y:S04]  /*a610*/  LDL.LU R7, [R1+0x1cc] ;  /* 0x0001cc0001077983 */ /* 0x000f280000300800 */
[----:B------:R-:W3:Y:S04]  /*a620*/  LDL.LU R16, [R1+0x1e0] ;  /* 0x0001e00001107983 */ /* 0x000ee80000300800 */
[----:B------:R-:W3:Y:S04]  /*a630*/  LDL.LU R17, [R1+0x1e4] ;  /* 0x0001e40001117983 */ /* 0x000ee80000300800 */
[----:B------:R-:W3:Y:S04]  /*a640*/  LDL.LU R18, [R1+0x1e8] ;  /* 0x0001e80001127983 */ /* 0x000ee80000300800 */
[----:B------:R-:W3:Y:S04]  /*a650*/  LDL.LU R19, [R1+0x1ec] ;  /* 0x0001ec0001137983 */ /* 0x000ee80000300800 */
[----:B----4-:R0:W-:Y:S04]  /*a660*/  STL.64 [R1+0x930], R6 ;  /* 0x0009300601007387 */ /* 0x0101e80000100a00 */
[----:B--2---:R-:W-:Y:S04]  /*a670*/  STL.64 [R1+0x928], R4 ;  /* 0x0009280401007387 */ /* 0x004fe80000100a00 */
[----:B0-----:R-:W2:Y:S04]  /*a680*/  LDL R6, [R1+0x48] ;  /* 0x0000480001067983 */ /* 0x001ea80000100800 */
[----:B------:R-:W2:Y:S04]  /*a690*/  LDL R7, [R1+0x4c] ;  /* 0x00004c0001077983 */ /* 0x000ea80000100800 */
[----:B--2---:R0:W-:Y:S04]  /*a6a0*/  STL.64 [R1+0x948], R6 ;  /* 0x0009480601007387 */ /* 0x0041e80000100a00 */
[----:B0-----:R-:W3:Y:S04]  /*a6b0*/  LDL.64 R6, [R1+0x58] ;  /* 0x0000580001067983 */ /* 0x001ee80000100a00 */
[----:B------:R-:W2:Y:S04]  /*a6c0*/  LDL.LU R24, [R1+0x190] ;  /* 0x0001900001187983 */ /* 0x000ea80000300800 */
[----:B------:R-:W2:Y:S04]  /*a6d0*/  LDL.LU R25, [R1+0x194] ;  /* 0x0001940001197983 */ /* 0x000ea80000300800 */
[----:B------:R-:W4:Y:S04]  /*a6e0*/  LDL.LU R26, [R1+0x198] ;  /* 0x00019800011a7983 */ /* 0x000f280000300800 */
[----:B------:R-:W4:Y:S04]  /*a6f0*/  LDL.LU R27, [R1+0x19c] ;  /* 0x00019c00011b7983 */ /* 0x000f280000300800 */
[----:B----4-:R-:W-:Y:S04]  /*a700*/  STL.64 [R1+0x910], R26 ;  /* 0x0009101a01007387 */ /* 0x010fe80000100a00 */
[----:B--2---:R0:W-:Y:S04]  /*a710*/  STL.64 [R1+0x908], R24 ;  /* 0x0009081801007387 */ /* 0x0041e80000100a00 */
[----:B0-----:R-:W2:Y:S04]  /*a720*/  LDL.LU R24, [R1+0x1a0] ;  /* 0x0001a00001187983 */ /* 0x001ea80000300800 */
[----:B------:R-:W2:Y:S04]  /*a730*/  LDL.LU R25, [R1+0x1a4] ;  /* 0x0001a40001197983 */ /* 0x000ea80000300800 */
[----:B------:R-:W4:Y:S04]  /*a740*/  LDL.LU R26, [R1+0x1a8] ;  /* 0x0001a800011a7983 */ /* 0x000f280000300800 */
[----:B------:R-:W4:Y:S04]  /*a750*/  LDL.LU R27, [R1+0x1ac] ;  /* 0x0001ac00011b7983 */ /* 0x000f280000300800 */
[----:B----4-:R0:W-:Y:S04]  /*a760*/  STL.64 [R1+0x920], R26 ;  /* 0x0009201a01007387 */ /* 0x0101e80000100a00 */
[----:B--2---:R1:W-:Y:S04]  /*a770*/  STL.64 [R1+0x918], R24 ;  /* 0x0009181801007387 */ /* 0x0043e80000100a00 */
[----:B0-----:R-:W2:Y:S01]  /*a780*/  LDL.64 R26, [R1+0x38] ;  /* 0x00003800011a7983 */ /* 0x001ea20000100a00 */
[----:B---3--:R-:W-:Y:S01]  /*a790*/  HMMA.16816.F32.BF16 R16, R8, R6, R16 ;  /* 0x000000060810723c */ /* 0x008fe20000041810 */
[----:B------:R-:W-:-:S02]  /*a7a0*/  IMAD.MOV.U32 R0, RZ, RZ, R7 ;  /* 0x000000ffff007224 */ /* 0x000fc400078e0007 */
[----:B--2---:R0:W-:Y:S04]  /*a7b0*/  STL.64 [R1+0x938], R26 ;  /* 0x0009381a01007387 */ /* 0x0041e80000100a00 */
[----:B-1----:R-:W2:Y:S04]  /*a7c0*/  LDL.LU R24, [R1+0x1d0] ;  /* 0x0001d00001187983 */ /* 0x002ea80000300800 */
[----:B------:R-:W2:Y:S04]  /*a7d0*/  LDL.LU R25, [R1+0x1d4] ;  /* 0x0001d40001197983 */ /* 0x000ea80000300800 */
[----:B0-----:R-:W2:Y:S04]  /*a7e0*/  LDL.LU R26, [R1+0x1d8] ;  /* 0x0001d800011a7983 */ /* 0x001ea80000300800 */
[----:B------:R-:W2:Y:S04]  /*a7f0*/  LDL.LU R27, [R1+0x1dc] ;  /* 0x0001dc00011b7983 */ /* 0x000ea80000300800 */
[----:B------:R-:W3:Y:S04]  /*a800*/  LDL.64 R22, [R1+0x18] ;  /* 0x0000180001167983 */ /* 0x000ee80000100a00 */
[----:B------:R0:W-:Y:S04]  /*a810*/  STL.64 [R1+0x860], R14 ;  /* 0x0008600e01007387 */ /* 0x0001e80000100a00 */
[----:B------:R-:W-:Y:S04]  /*a820*/  STL.64 [R1+0x858], R12 ;  /* 0x0008580c01007387 */ /* 0x000fe80000100a00 */
[----:B0-----:R-:W4:Y:S04]  /*a830*/  LDL R14, [R1+0x28] ;  /* 0x00002800010e7983 */ /* 0x001f280000100800 */
[----:B------:R-:W4:Y:S04]  /*a840*/  LDL R15, [R1+0x2c] ;  /* 0x00002c00010f7983 */ /* 0x000f280000100800 */
[----:B------:R0:W-:Y:S04]  /*a850*/  STL [R1+0x720], R2 ;  /* 0x0007200201007387 */ /* 0x0001e80000100800 */
[----:B------:R-:W-:Y:S01]  /*a860*/  STL [R1+0x71c], R29 ;  /* 0x00071c1d01007387 */ /* 0x000fe20000100800 */
[----:B0-----:R-:W-:-:S03]  /*a870*/  IMAD.MOV.U32 R2, RZ, RZ, R6 ;  /* 0x000000ffff027224 */ /* 0x001fc600078e0006 */
[----:B------:R-:W2:Y:S04]  /*a880*/  LDL.LU.64 R6, [R1+0x948] ;  /* 0x0009480001067983 */ /* 0x000ea80000300a00 */
[----:B------:R0:W-:Y:S04]  /*a890*/  STL.64 [R1+0x1e0], R16 ;  /* 0x0001e01001007387 */ /* 0x0001e80000100a00 */
[----:B------:R1:W-:Y:S01]  /*a8a0*/  STL.64 [R1+0x1e8], R18 ;  /* 0x0001e81201007387 */ /* 0x0003e20000100a00 */
[----:B0-----:R-:W-:-:S03]  /*a8b0*/  IMAD.MOV.U32 R16, RZ, RZ, R18 ;  /* 0x000000ffff107224 */ /* 0x001fc600078e0012 */
[----:B-1----:R-:W3:Y:S01]  /*a8c0*/  LDL.LU.64 R18, [R1+0x940] ;  /* 0x0009400001127983 */ /* 0x002ee20000300a00 */
[----:B--2---:R-:W-:Y:S03]  /*a8d0*/  HMMA.16816.F32.BF16 R4, R8, R6, R24 ;  /* 0x000000060804723c */ /* 0x004fe60000041818 */
[----:B------:R-:W2:Y:S11]  /*a8e0*/  LDL.LU.64 R26, [R1+0x938] ;  /* 0x00093800011a7983 */ /* 0x000eb60000300a00 */
[----:B------:R-:W-:Y:S09]  /*a8f0*/  @!UPT UIADD3 URZ, URZ, URZ, URZ ;  /* 0x0000003f3f3ff290 */ /* 0x000ff2000fffe03f */
[----:B------:R-:W-:Y:S01]  /*a900*/  STL.64 [R1+0x1d0], R4 ;  /* 0x0001d00401007387 */ /* 0x000fe20000100a00 */
[----:B------:R-:W-:-:S03]  /*a910*/  IMAD.MOV.U32 R17, RZ, RZ, R6 ;  /* 0x000000ffff117224 */ /* 0x000fc600078e0006 */
[----:B------:R0:W-:Y:S04]  /*a920*/  STL.64 [R1+0x1d8], R6 ;  /* 0x0001d80601007387 */ /* 0x0001e80000100a00 */
[----:B0-----:R-:W4:Y:S04]  /*a930*/  LDL.LU.64 R6, [R1+0x930] ;  /* 0x0009300001067983 */ /* 0x001f280000300a00 */
[----:B------:R-:W4:Y:S04]  /*a940*/  LDL.LU.64 R4, [R1+0x928] ;  /* 0x0009280001047983 */ /* 0x000f280000300a00 */
[----:B---3--:R-:W-:Y:S04]  /*a950*/  STL.64 [R1+0x8d8], R18 ;  /* 0x0008d81201007387 */ /* 0x008fe80000100a00 */
[----:B------:R0:W-:Y:S04]  /*a960*/  STL.64 [R1+0x8d0], R16 ;  /* 0x0008d01001007387 */ /* 0x0001e80000100a00 */
[----:B0-----:R-:W3:Y:S04]  /*a970*/  LDL.LU R16, [R1+0x1b0] ;  /* 0x0001b00001107983 */ /* 0x001ee80000300800 */
[----:B------:R-:W3:Y:S04]  /*a980*/  LDL.LU R17, [R1+0x1b4] ;  /* 0x0001b40001117983 */ /* 0x000ee80000300800 */
[----:B------:R-:W3:Y:S04]  /*a990*/  LDL.LU R18, [R1+0x1b8] ;  /* 0x0001b80001127983 */ /* 0x000ee80000300800 */
[----:B------:R-:W3:Y:S01]  /*a9a0*/  LDL.LU R19, [R1+0x1bc] ;  /* 0x0001bc0001137983 */ /* 0x000ee20000300800 */
[----:B--2---:R-:W-:Y:S01]  /*a9b0*/  IMAD.MOV.U32 R3, RZ, RZ, R27 ;  /* 0x000000ffff037224 */ /* 0x004fe200078e001b */
[C---:B----4-:R-:W-:Y:S11]  /*a9c0*/  HMMA.16816.F32.BF16 R4, R8.reuse, R26, R4 ;  /* 0x0000001a0804723c */ /* 0x050ff60000041804 */
[----:B------:R-:W-:Y:S11]  /*a9d0*/  @!UPT UIADD3 URZ, URZ, URZ, URZ ;  /* 0x0000003f3f3ff290 */ /* 0x000ff6000fffe03f */
[----:B------:R-:W-:Y:S01]  /*a9e0*/  @!UPT UIADD3 URZ, URZ, URZ, URZ ;  /* 0x0000003f3f3ff290 */ /* 0x000fe2000fffe03f */
[----:B------:R0:W-:Y:S01]  /*a9f0*/  STL.64 [R1+0x1c0], R4 ;  /* 0x0001c00401007387 */ /* 0x0001e20000100a00 */
[----:B---3--:R-:W-:Y:S03]  /*aa00*/  HMMA.16816.F32.BF16 R16, R8, R14, R16 ;  /* 0x0000000e0810723c */ /* 0x008fe60000041810 */
[----:B------:R-:W-:Y:S01]  /*aa10*/  STL.64 [R1+0x1c8], R6 ;  /* 0x0001c80601007387 */ /* 0x000fe20000100a00 */
[----:B0-----:R-:W-:-:S03]  /*aa20*/  IMAD.MOV.U32 R4, RZ, RZ, R26 ;  /* 0x000000ffff047224 */ /* 0x001fc600078e001a */
[----:B------:R-:W2:Y:S04]  /*aa30*/  LDL.LU.64 R26, [R1+0x920] ;  /* 0x00092000011a7983 */ /* 0x000ea80000300a00 */
[----:B------:R-:W2:Y:S04]  /*aa40*/  LDL.LU.64 R24, [R1+0x918] ;  /* 0x0009180001187983 */ /* 0x000ea80000300a00 */
[----:B------:R0:W-:Y:S08]  /*aa50*/  STL.64 [R1+0x878], R14 ;  /* 0x0008780e01007387 */ /* 0x0001f00000100a00 */
[----:B------:R1:W-:Y:S01]  /*aa60*/  STL.64 [R1+0x1b0], R16 ;  /* 0x0001b01001007387 */ /* 0x0003e20000100a00 */
[----:B0-----:R-:W-:-:S03]  /*aa70*/  IMAD.MOV.U32 R14, RZ, RZ, R4 ;  /* 0x000000ffff0e7224 */ /* 0x001fc600078e0004 */
[----:B------:R0:W-:Y:S01]  /*aa80*/  STL.64 [R1+0x1b8], R18 ;  /* 0x0001b81201007387 */ /* 0x0001e20000100a00 */
[----:B------:R-:W-:-:S03]  /*aa90*/  IMAD.MOV.U32 R15, RZ, RZ, R3 ;  /* 0x000000ffff0f7224 */ /* 0x000fc600078e0003 */
[----:B------:R-:W3:Y:S04]  /*aaa0*/  LDL.LU R4, [R1+0xf0] ;  /* 0x0000f00001047983 */ /* 0x000ee80000300800 */
[----:B------:R-:W3:Y:S04]  /*aab0*/  LDL.LU R5, [R1+0xf4] ;  /* 0x0000f40001057983 */ /* 0x000ee80000300800 */
[----:B------:R-:W3:Y:S04]  /*aac0*/  LDL.LU R6, [R1+0xf8] ;  /* 0x0000f80001067983 */ /* 0x000ee80000300800 */
[----:B------:R-:W3:Y:S04]  /*aad0*/  LDL.LU R7, [R1+0xfc] ;  /* 0x0000fc0001077983 */ /* 0x000ee80000300800 */
[----:B-1----:R-:W4:Y:S04]  /*aae0*/  LDL.LU R16, [R1+0x180] ;  /* 0x0001800001107983 */ /* 0x002f280000300800 */
[----:B------:R-:W4:Y:S04]  /*aaf0*/  LDL.LU R17, [R1+0x184] ;  /* 0x0001840001117983 */ /* 0x000f280000300800 */
[----:B0-----:R-:W4:Y:S04]  /*ab00*/  LDL.LU R18, [R1+0x188] ;  /* 0x0001880001127983 */ /* 0x001f280000300800 */
[----:B------:R-:W4:Y:S04]  /*ab10*/  LDL.LU R19, [R1+0x18c] ;  /* 0x00018c0001137983 */ /* 0x000f280000300800 */
[----:B------:R0:W-:Y:S04]  /*ab20*/  STL.64 [R1+0x890], R14 ;  /* 0x0008900e01007387 */ /* 0x0001e80000100a00 */
[----:B0-----:R-:W3:Y:S01]  /*ab30*/  LDL.64 R14, [R1+0x48] ;  /* 0x00004800010e7983 */ /* 0x001ee20000100a00 */
[C---:B--2---:R-:W-:Y:S03]  /*ab40*/  HMMA.16816.F32.BF16 R24, R8.reuse, R22, R24 ;  /* 0x000000160818723c */ /* 0x044fe60000041818 */
[----:B---3--:R0:W-:Y:S11]  /*ab50*/  STL.64 [R1+0x8a8], R14 ;  /* 0x0008a80e01007387 */ /* 0x0081f60000100a00 */
[----:B------:R-:W-:Y:S09]  /*ab60*/  @!UPT UIADD3 URZ, URZ, URZ, URZ ;  /* 0x0000003f3f3ff290 */ /* 0x000ff2000fffe03f */
[----:B------:R-:W-:Y:S04]  /*ab70*/  STL.64 [R1+0x1a0], R24 ;  /* 0x0001a01801007387 */ /* 0x000fe80000100a00 */
[----:B------:R1:W-:Y:S01]  /*ab80*/  STL.64 [R1+0x1a8], R26 ;  /* 0x0001a81a01007387 */ /* 0x0003e20000100a00 */
[----:B0-----:R-:W-:Y:S02]  /*ab90*/  IMAD.MOV.U32 R14, RZ, RZ, R2 ;  /* 0x000000ffff0e7224 */ /* 0x001fe400078e0002 */
[----:B------:R-:W-:Y:S02]  /*aba0*/  IMAD.MOV.U32 R15, RZ, RZ, R0 ;  /* 0x000000ffff0f7224 */ /* 0x000fe400078e0000 */
[----:B------:R-:W-:Y:S02]  /*abb0*/  IMAD.MOV.U32 R2, RZ, RZ, R22 ;  /* 0x000000ffff027224 */ /* 0x000fe400078e0016 */
[----:B------:R-:W-:Y:S01]  /*abc0*/  IMAD.MOV.U32 R0, RZ, RZ, R23 ;  /* 0x000000ffff007224 */ /* 0x000fe200078e0017 */
[----:B-1----:R-:W2:Y:S04]  /*abd0*/  LDL.LU.64 R26, [R1+0x910] ;  /* 0x00091000011a7983 */ /* 0x002ea80000300a00 */
[----:B------:R-:W2:Y:S04]  /*abe0*/  LDL.LU.64 R24, [R1+0x908] ;  /* 0x0009080001187983 */ /* 0x000ea80000300a00 */
[----:B------:R-:W2:Y:S04]  /*abf0*/  LDL.LU.64 R22, [R1+0x900] ;  /* 0x0009000001167983 */ /* 0x000ea80000300a00 */
[----:B------:R-:W3:Y:S01]  /*ac00*/  LDL.LU R21, [R1+0x8f8] ;  /* 0x0008f80001157983 */ /* 0x000ee20000300800 */
[----:B--2---:R-:W-:Y:S11]  /*ac10*/  HMMA.16816.F32.BF16 R24, R8, R22, R24 ;  /* 0x000000160818723c */ /* 0x004ff60000041818 */
[----:B------:R-:W-:Y:S11]  /*ac20*/  @!UPT UIADD3 URZ, URZ, URZ, URZ ;  /* 0x0000003f3f3ff290 */ /* 0x000ff6000fffe03f */
[----:B------:R-:W-:Y:S01]  /*ac30*/  @!UPT UIADD3 URZ, URZ, URZ, URZ ;  /* 0x0000003f3f3ff290 */ /* 0x000fe2000fffe03f */
[----:B------:R-:W-:Y:S04]  /*ac40*/  STL.64 [R1+0x190], R24 ;  /* 0x0001901801007387 */ /* 0x000fe80000100a00 */
[----:B------:R0:W-:Y:S04]  /*ac50*/  STL.64 [R1+0x198], R26 ;  /* 0x0001981a01007387 */ /* 0x0001e80000100a00 */
[----:B0-----:R-:W2:Y:S04]  /*ac60*/  LDL.LU.64 R26, [R1+0x8f0] ;  /* 0x0008f000011a7983 */ /* 0x001ea80000300a00 */
[----:B------:R-:W-:Y:S04]  /*ac70*/  STL.64 [R1+0x870], R22 ;  /* 0x0008701601007387 */ /* 0x000fe80000100a00 */
[----:B---3--:R0:W-:Y:S04]  /*ac80*/  STL [R1+0x868], R21 ;  /* 0x0008681501007387 */ /* 0x0081e80000100800 */
[----:B------:R-:W3:Y:S04]  /*ac90*/  LDL.LU R20, [R1+0x80] ;  /* 0x0000800001147983 */ /* 0x000ee80000300800 */
[----:B0-----:R-:W3:Y:S01]  /*aca0*/  LDL.LU R21, [R1+0x84] ;  /* 0x0000840001157983 */ /* 0x001ee20000300800 */
[----:B--2---:R-:W-:-:S02]  /*acb0*/  IMAD.MOV.U32 R22, RZ, RZ, R27 ;  /* 0x000000ffff167224 */ /* 0x004fc400078e001b */
[----:B------:R-:W-:Y:S01]  /*acc0*/  IMAD.MOV.U32 R23, RZ, RZ, R26 ;  /* 0x000000ffff177224 */ /* 0x000fe200078e001a */
[----:B------:R-:W2:Y:S04]  /*acd0*/  LDL.LU R27, [R1+0x8ec] ;  /* 0x0008ec00011b7983 */ /* 0x000ea80000300800 */
[----:B------:R-:W2:Y:S04]  /*ace0*/  LDL.LU R26, [R1+0x8e8] ;  /* 0x0008e800011a7983 */ /* 0x000ea80000300800 */
[----:B------:R-:W-:Y:S04]  /*acf0*/  STL.64 [R1+0x888], R22 ;  /* 0x0008881601007387 */ /* 0x000fe80000100a00 */
[----:B---3--:R0:W-:Y:S04]  /*ad00*/  STL.64 [R1+0x880], R20 ;  /* 0x0008801401007387 */ /* 0x0081e80000100a00 */
[----:B0-----:R-:W3:Y:S04]  /*ad10*/  LDL.LU R20, [R1+0x90] ;  /* 0x0000900001147983 */ /* 0x001ee80000300800 */
[----:B------:R-:W3:Y:S04]  /*ad20*/  LDL.LU R21, [R1+0x94] ;  /* 0x0000940001157983 */ /* 0x000ee80000300800 */
[----:B------:R-:W2:Y:S04]  /*ad30*/  LDL.LU R22, [R1+0x98] ;  /* 0x0000980001167983 */ /* 0x000ea80000300800 */
[----:B------:R-:W2:Y:S04]  /*ad40*/  LDL.LU R23, [R1+0x9c] ;  /* 0x00009c0001177983 */ /* 0x000ea80000300800 */
[----:B--2---:R0:W-:Y:S04]  /*ad50*/  STL.64 [R1+0x8a0], R22 ;  /* 0x0008a01601007387 */ /* 0x0041e80000100a00 */
[----:B---3--:R1:W-:Y:S01]  /*ad60*/  STL.64 [R1+0x898], R20 ;  /* 0x0008981401007387 */ /* 0x0083e20000100a00 */
[----:B0-----:R-:W-:-:S02]  /*ad70*/  IMAD.MOV.U32 R22, RZ, RZ, R26 ;  /* 0x000000ffff167224 */ /* 0x001fc400078e001a */
[----:B------:R-:W-:Y:S01]  /*ad80*/  IMAD.MOV.U32 R23, RZ, RZ, R27 ;  /* 0x000000ffff177224 */ /* 0x000fe200078e001b */
[----:B-1----:R-:W2:Y:S04]  /*ad90*/  LDL.LU R20, [R1+0xa0] ;  /* 0x0000a00001147983 */ /* 0x002ea80000300800 */
[----:B------:R-:W2:Y:S04]  /*ada0*/  LDL.LU R21, [R1+0xa4] ;  /* 0x0000a40001157983 */ /* 0x000ea80000300800 */
[----:B------:R-:W4:Y:S04]  /*adb0*/  LDL.LU R26, [R1+0x8e4] ;  /* 0x0008e400011a7983 */ /* 0x000f280000300800 */
[----:B------:R-:W4:Y:S04]  /*adc0*/  LDL.LU R27, [R1+0x8e0] ;  /* 0x0008e000011b7983 */ /* 0x000f280000300800 */
[----:B------:R-:W-:Y:S01]  /*add0*/  STL.64 [R1+0x8b8], R22 ;  /* 0x0008b81601007387 */ /* 0x000fe20000100a00 */
[C---:B----4-:R-:W-:Y:S03]  /*ade0*/  HMMA.16816.F32.BF16 R16, R8.reuse, R26, R16 ;  /* 0x0000001a0810723c */ /* 0x050fe60000041810 */
[----:B--2---:R0:W-:Y:S04]  /*adf0*/  STL.64 [R1+0x8b0], R20 ;  /* 0x0008b01401007387 */ /* 0x0041e80000100a00 */
[----:B0-----:R-:W2:Y:S04]  /*ae00*/  LDL.LU R20, [R1+0xb0] ;  /* 0x0000b00001147983 */ /* 0x001ea80000300800 */
[----:B------:R-:W2:Y:S04]  /*ae10*/  LDL.LU R21, [R1+0xb4] ;  /* 0x0000b40001157983 */ /* 0x000ea80000300800 */
[----:B------:R-:W2:Y:S04]  /*ae20*/  LDL.LU R22, [R1+0xb8] ;  /* 0x0000b80001167983 */ /* 0x000ea80000300800 */
[----:B------:R-:W2:Y:S04]  /*ae30*/  LDL.LU R23, [R1+0xbc] ;  /* 0x0000bc0001177983 */ /* 0x000ea80000300800 */
[----:B------:R-:W-:Y:S04]  /*ae40*/  STL.64 [R1+0x180], R16 ;  /* 0x0001801001007387 */ /* 0x000fe80000100a00 */
[----:B------:R0:W-:Y:S04]  /*ae50*/  STL.64 [R1+0x188], R18 ;  /* 0x0001881201007387 */ /* 0x0001e80000100a00 */
[----:B0-----:R-:W3:Y:S04]  /*ae60*/  LDL.LU.64 R18, [R1+0x8d8] ;  /* 0x0008d80001127983 */ /* 0x001ee80000300a00 */
[----:B------:R-:W4:Y:S01]  /*ae70*/  LDL.LU.64 R16, [R1+0x8d0] ;  /* 0x0008d00001107983 */ /* 0x000f220000300a00 */
[----:B---3--:R-:W-:Y:S03]  /*ae80*/  HMMA.16816.F32.BF16 R8, R8, R18, R4 ;  /* 0x000000120808723c */ /* 0x008fe60000041804 */
[----:B------:R-:W2:Y:S04]  /*ae90*/  LDL.LU.64 R6, [R1+0x8c8] ;  /* 0x0008c80001067983 */ /* 0x000ea80000300a00 */
[----:B------:R-:W2:Y:S11]  /*aea0*/  LDL.LU.64 R4, [R1+0x8c0] ;  /* 0x0008c00001047983 */ /* 0x000eb60000300a00 */
[----:B------:R-:W-:Y:S05]  /*aeb0*/  @!UPT UIADD3 URZ, URZ, URZ, URZ ;  /* 0x0000003f3f3ff290 */ /* 0x000fea000fffe03f */
[----:B------:R-:W-:Y:S04]  /*aec0*/  STL.64 [R1+0xf0], R8 ;  /* 0x0000f00801007387 */ /* 0x000fe80000100a00 */
[----:B------:R-:W-:Y:S01]  /*aed0*/  STL.64 [R1+0xf8], R10 ;  /* 0x0000f80a01007387 */ /* 0x000fe20000100a00 */
[C---:B--2---:R-:W-:Y:S03]  /*aee0*/  HMMA.16816.F32.BF16 R12, R4.reuse, R14, R20 ;  /* 0x0000000e040c723c */ /* 0x044fe60000041814 */
[----:B------:R-:W2:Y:S04]  /*aef0*/  LDL.LU.64 R22, [R1+0x8b8] ;  /* 0x0008b80001167983 */ /* 0x000ea80000300a00 */
[----:B------:R-:W2:Y:S11]  /*af00*/  LDL.LU.64 R20, [R1+0x8b0] ;  /* 0x0008b00001147983 */ /* 0x000eb60000300a00 */
[----:B------:R-:W-:Y:S05]  /*af10*/  @!UPT UIADD3 URZ, URZ, URZ, URZ ;  /* 0x0000003f3f3ff290 */ /* 0x000fea000fffe03f */
[----:B------:R-:W-:Y:S04]  /*af20*/  STL.64 [R1+0x2d0], R12 ;  /* 0x0002d00c01007387 */ /* 0x000fe80000100a00 */
[----:B------:R0:W-:Y:S04]  /*af30*/  STL.64 [R1+0x2d8], R14 ;  /* 0x0002d80e01007387 */ /* 0x0001e80000100a00 */
[----:B0-----:R-:W2:Y:S01]  /*af40*/  LDL.LU.64 R14, [R1+0x8a8] ;  /* 0x0008a800010e7983 */ /* 0x001ea20000300a00 */
[----:B------:R-:W-:Y:S02]  /*af50*/  IMAD.MOV.U32 R10, RZ, RZ, R2 ;  /* 0x000000ffff0a7224 */ /* 0x000fe400078e0002 */
[----:B------:R-:W-:Y:S01]  /*af60*/  IMAD.MOV.U32 R11, RZ, RZ, R0 ;  /* 0x000000ffff0b7224 */ /* 0x000fe200078e0000 */
[----:B--2---:R-:W-:Y:S01]  /*af70*/  HMMA.16816.F32.BF16 R20, R4, R14, R20 ;  /* 0x0000000e0414723c */ /* 0x004fe20000041814 */
[----:B------:R-:W-:-:S02]  /*af80*/  IMAD.MOV.U32 R2, RZ, RZ, R14 ;  /* 0x000000ffff027224 */ /* 0x000fc400078e000e */
[----:B------:R-:W-:Y:S11]  /*af90*/  IMAD.MOV.U32 R0, RZ, RZ, R15 ;  /* 0x000000ffff007224 */ /* 0x000ff600078e000f */
[----:B------:R-:W-:Y:S09]  /*afa0*/  @!UPT UIADD3 URZ, URZ, URZ, URZ ;  /* 0x0000003f3f3ff290 */ /* 0x000ff2000fffe03f */
[----:B------:R-:W-:Y:S04]  /*afb0*/  STL.64 [R1+0x270], R20 ;  /* 0x0002701401007387 */ /* 0x000fe80000100a00 */
[----:B------:R0:W-:Y:S04]  /*afc0*/  STL.64 [R1+0x278], R22 ;  /* 0x0002781601007387 */ /* 0x0001e80000100a00 */
[----:B0-----:R-:W2:Y:S04]  /*afd0*/  LDL.LU.64 R22, [R1+0x8a0] ;  /* 0x0008a00001167983 */ /* 0x001ea80000300a00 */
[----:B------:R-:W2:Y:S04]  /*afe0*/  LDL.LU.64 R20, [R1+0x898] ;  /* 0x0008980001147983 */ /* 0x000ea80000300a00 */
[----:B------:R-:W2:Y:S02]  /*aff0*/  LDL.LU.64 R14, [R1+0x890] ;  /* 0x00089000010e7983 */ /* 0x000ea40000300a00 */
[C---:B--2---:R-:W-:Y:S02]  /*b000*/  HMMA.16816.F32.BF16 R12, R4.reuse, R14, R20 ;  /* 0x0000000e040c723c */ /* 0x044fe40000041814 */
[----:B------:R-:W2:Y:S04]  /*b010*/  LDL.LU.64 R22, [R1+0x888] ;  /* 0x0008880001167983 */ /* 0x000ea80000300a00 */
[----:B------:R-:W2:Y:S11]  /*b020*/  LDL.LU.64 R20, [R1+0x880] ;  /* 0x0008800001147983 */ /* 0x000eb60000300a00 */
[----:B------:R-:W-:Y:S06]  /*b030*/  @!UPT UIADD3 URZ, URZ, URZ, URZ ;  /* 0x0000003f3f3ff290 */ /* 0x000fec000fffe03f */
[----:B------:R-:W-:Y:S04]  /*b040*/  STL.64 [R1+0x260], R12 ;  /* 0x0002600c01007387 */ /* 0x000fe80000100a00 */
[----:B------:R0:W-:Y:S04]  /*b050*/  STL.64 [R1+0x268], R14 ;  /* 0x0002680e01007387 */ /* 0x0001e80000100a00 */
[----:B0-----:R-:W2:Y:S02]  /*b060*/  LDL.LU.64 R14, [R1+0x878] ;  /* 0x00087800010e7983 */ /* 0x001ea40000300a00 */
[C---:B--2---:R-:W-:Y:S02]  /*b070*/  HMMA.16816.F32.BF16 R12, R4.reuse, R14, R20 ;  /* 0x0000000e040c723c */ /* 0x044fe40000041814 */
[----:B------:R-:W2:Y:S04]  /*b080*/  LDL.LU.64 R22, [R1+0x870] ;  /* 0x0008700001167983 */ /* 0x000ea80000300a00 */
[----:B------:R-:W3:Y:S11]  /*b090*/  LDL.LU R21, [R1+0x868] ;  /* 0x0008680001157983 */ /* 0x000ef60000300800 */
[----:B------:R-:W-:Y:S06]  /*b0a0*/  @!UPT UIADD3 URZ, URZ, URZ, URZ ;  /* 0x0000003f3f3ff290 */ /* 0x000fec000fffe03f */
[----:B------:R-:W-:Y:S04]  /*b0b0*/  STL.64 [R1+0x2c0], R12 ;  /* 0x0002c00c01007387 */ /* 0x000fe80000100a00 */
[----:B------:R0:W-:Y:S04]  /*b0c0*/  STL.64 [R1+0x2c8], R14 ;  /* 0x0002c80e01007387 */ /* 0x0001e80000100a00 */
[----:B0-----:R-:W2:Y:S04]  /*b0d0*/  LDL.LU.64 R14, [R1+0x860] ;  /* 0x00086000010e7983 */ /* 0x001ea80000300a00 */
[----:B------:R-:W2:Y:S02]  /*b0e0*/  LDL.LU.64 R12, [R1+0x858] ;  /* 0x00085800010c7983 */ /* 0x000ea40000300a00 */
[C---:B--2---:R-:W-:Y:S02]  /*b0f0*/  HMMA.16816.F32.BF16 R8, R4.reuse, R10, R12 ;  /* 0x0000000a0408723c */ /* 0x044fe4000004180c */
[----:B------:R-:W2:Y:S04]  /*b100*/  LDL.LU.64 R14, [R1+0x850] ;  /* 0x00085000010e7983 */ /* 0x000ea80000300a00 */
[----:B------:R-:W2:Y:S11]  /*b110*/  LDL.LU.64 R12, [R1+0x848] ;  /* 0x00084800010c7983 */ /* 0x000eb60000300a00 */
[----:B------:R-:W-:Y:S06]  /*b120*/  @!UPT UIADD3 URZ, URZ, URZ, URZ ;  /* 0x0000003f3f3ff290 */ /* 0x000fec000fffe03f */
[----:B------:R-:W-:Y:S04]  /*b130*/  STL.64 [R1+0x2b0], R8 ;  /* 0x0002b00801007387 */ /* 0x000fe80000100a00 */
[----:B------:R-:W-:Y:S04]  /*b140*/  STL.64 [R1+0x2b8], R10 ;  /* 0x0002b80a01007387 */ /* 0x000fe80000100a00 */
[----:B---3--:R-:W0:Y:S04]  /*b150*/  LDSM.16.MT88.4 R8, [R21+0x1080] ;  /* 0x001080001508783b */ /* 0x008e280000004200 */
[----:B0-----:R-:W-:Y:S04]  /*b160*/  STL [R1+0x77c], R10 ;  /* 0x00077c0a01007387 */ /* 0x001fe80000100800 */
[----:B------:R-:W-:Y:S04]  /*b170*/  STL [R1+0x778], R11 ;  /* 0x0007780b01007387 */ /* 0x000fe80000100800 */
[----:B------:R0:W-:Y:S04]  /*b180*/  STL.64 [R1+0x820], R8 ;  /* 0x0008200801007387 */ /* 0x0001e80000100a00 */
[----:B0-----:R-:W3:Y:S04]  /*b190*/  LDL.LU R8, [R1+0xc0] ;  /* 0x0000c00001087983 */ /* 0x001ee80000300800 */
[----:B------:R-:W3:Y:S04]  /*b1a0*/  LDL.LU R9, [R1+0xc4] ;  /* 0x0000c40001097983 */ /* 0x000ee80000300800 */
[----:B------:R-:W3:Y:S04]  /*b1b0*/  LDL.LU R10, [R1+0xc8] ;  /* 0x0000c800010a7983 */ /* 0x000ee80000300800 */
[----:B------:R-:W3:Y:S01]  /*b1c0*/  LDL.LU R11, [R1+0xcc] ;  /* 0x0000cc00010b7983 */ /* 0x000ee20000300800 */
[C---:B--2---:R-:W-:Y:S03]  /*b1d0*/  HMMA.16816.F32.BF16 R20, R4.reuse, R22, R12 ;  /* 0x000000160414723c */ /* 0x044fe6000004180c */
[----:B------:R-:W2:Y:S04]  /*b1e0*/  LDL.LU.64 R14, [R1+0x840] ;  /* 0x00084000010e7983 */ /* 0x000ea80000300a00 */
[----:B------:R-:W2:Y:S11]  /*b1f0*/  LDL.LU.64 R12, [R1+0x838] ;  /* 0x00083800010c7983 */ /* 0x000eb60000300a00 */
[----:B------:R-:W-:Y:S05]  /*b200*/  @!UPT UIADD3 URZ, URZ, URZ, URZ ;  /* 0x0000003f3f3ff290 */ /* 0x000fea000fffe03f */
[----:B------:R-:W-:Y:S04]  /*b210*/  STL.64 [R1+0x2a0], R20 ;  /* 0x0002a01401007387 */ /* 0x000fe80000100a00 */
[----:B------:R0:W-:Y:S04]  /*b220*/  STL.64 [R1+0x2a8], R22 ;  /* 0x0002a81601007387 */ /* 0x0001e80000100a00 */
[----:B0-----:R-:W4:Y:S04]  /*b230*/  LDL.LU.64 R22, [R1+0x830] ;  /* 0x0008300001167983 */ /* 0x001f280000300a00 */
[----:B------:R-:W4:Y:S04]  /*b240*/  LDL.LU.64 R20, [R1+0x828] ;  /* 0x0008280001147983 */ /* 0x000f280000300a00 */
[----:B------:R0:W-:Y:S01]  /*b250*/  STL.64 [R1+0x7f0], R26 ;  /* 0x0007f01a01007387 */ /* 0x0001e20000100a00 */
[C---:B---3--:R-:W-:Y:S11]  /*b260*/  HMMA.16816.F32.BF16 R8, R4.reuse, R26, R8 ;  /* 0x0000001a0408723c */ /* 0x048ff60000041808 */
[----:B------:R-:W-:Y:S11]  /*b270*/  @!UPT UIADD3 URZ, URZ, URZ, URZ ;  /* 0x0000003f3f3ff290 */ /* 0x000ff6000fffe03f */
[----:B------:R-:W-:Y:S01]  /*b280*/  @!UPT UIADD3 URZ, URZ, URZ, URZ ;  /* 0x0000003f3f3ff290 */ /* 0x000fe2000fffe03f */
[----:B------:R-:W-:Y:S04]  /*b290*/  STL.64 [R1+0x290], R8 ;  /* 0x0002900801007387 */ /* 0x000fe80000100a00 */
[----:B------:R-:W-:Y:S04]  /*b2a0*/  STL.64 [R1+0x298], R10 ;  /* 0x0002980a01007387 */ /* 0x000fe80000100a00 */
[----:B0-----:R-:W3:Y:S01]  /*b2b0*/  LDL.64 R26, [R1+0x38] ;  /* 0x00003800011a7983 */ /* 0x001ee20000100a00 */
[----:B--2---:R-:W-:Y:S03]  /*b2c0*/  HMMA.16816.F32.BF16 R4, R4, R18, R12 ;  /* 0x000000120404723c */ /* 0x004fe6000004180c */
[----:B---3--:R-:W-:Y:S11]  /*b2d0*/  STL.64 [R1+0x800], R26 ;  /* 0x0008001a01007387 */ /* 0x008ff60000100a00 */
[----:B------:R-:W-:Y:S09]  /*b2e0*/  @!UPT UIADD3 URZ, URZ, URZ, URZ ;  /* 0x0000003f3f3ff290 */ /* 0x000ff2000fffe03f */
[----:B------:R-:W-:Y:S04]  /*b2f0*/  STL.64 [R1+0x280], R4 ;  /* 0x0002800401007387 */ /* 0x000fe80000100a00 */
[----:B------:R0:W-:Y:S04]  /*b300*/  STL.64 [R1+0x288], R6 ;  /* 0x0002880601007387 */ /* 0x0001e80000100a00 */
[----:B0-----:R-:W2:Y:S04]  /*b310*/  LDL.LU.64 R6, [R1+0x2e0] ;  /* 0x0002e00001067983 */ /* 0x001ea80000300a00 */
[----:B------:R-:W3:Y:S04]  /*b320*/  LDL.LU.64 R4, [R1+0x2e8] ;  /* 0x0002e80001047983 */ /* 0x000ee80000300a00 */
[----:B--2---:R0:W-:Y:S04]  /*b330*/  STL.64 [R1+0x7a8], R6 ;  /* 0x0007a80601007387 */ /* 0x0041e80000100a00 */
[----:B---3--:R-:W-:Y:S04]  /*b340*/  STL.64 [R1+0x7a0], R4 ;  /* 0x0007a00401007387 */ /* 0x008fe80000100a00 */
[----:B0-----:R-:W2:Y:S04]  /*b350*/  LDL.LU.64 R6, [R1+0x8] ;  /* 0x0000080001067983 */ /* 0x001ea80000300a00 */
[----:B--2---:R0:W-:Y:S04]  /*b360*/  STL.64 [R1+0x7c0], R6 ;  /* 0x0007c00601007387 */ /* 0x0041e80000100a00 */
[----:B0-----:R-:W2:Y:S04]  /*b370*/  LDL.LU.64 R6, [R1+0x18] ;  /* 0x0000180001067983 */ /* 0x001ea80000300a00 */
[----:B--2---:R0:W-:Y:S04]  /*b380*/  STL.64 [R1+0x7d8], R6 ;  /* 0x0007d80601007387 */ /* 0x0041e80000100a00 */
[----:B0-----:R-:W2:Y:S04]  /*b390*/  LDL.64 R6, [R1+0x28] ;  /* 0x0000280001067983 */ /* 0x001ea80000100a00 */
[----:B--2---:R0:W-:Y:S04]  /*b3a0*/  STL.64 [R1+0x7f8], R6 ;  /* 0x0007f80601007387 */ /* 0x0041e80000100a00 */
[----:B------:R-:W2:Y:S04]  /*b3b0*/  LDL.LU R4, [R1+0x150] ;  /* 0x0001500001047983 */ /* 0x000ea80000300800 */
[----:B------:R-:W2:Y:S04]  /*b3c0*/  LDL.LU R5, [R1+0x154] ;  /* 0x0001540001057983 */ /* 0x000ea80000300800 */
[----:B0-----:R-:W3:Y:S04]  /*b3d0*/  LDL.LU R6, [R1+0x158] ;  /* 0x0001580001067983 */ /* 0x001ee80000300800 */
[----:B------:R-:W3:Y:S01]  /*b3e0*/  LDL.LU R7, [R1+0x15c] ;  /* 0x00015c0001077983 */ /* 0x000ee20000300800 */
[----:B------:R-:W-:-:S02]  /*b3f0*/  IMAD.MOV.U32 R26, RZ, RZ, R2 ;  /* 0x000000ffff1a7224 */ /* 0x000fc400078e0002 */
[----:B------:R-:W-:Y:S01]  /*b400*/  IMAD.MOV.U32 R27, RZ, RZ, R0 ;  /* 0x000000ffff1b7224 */ /* 0x000fe200078e0000 */
[----:B---3--:R-:W-:Y:S04]  /*b410*/  STL.64 [R1+0x810], R6 ;  /* 0x0008100601007387 */ /* 0x008fe80000100a00 */
[----:B--2---:R-:W-:Y:S04]  /*b420*/  STL.64 [R1+0x808], R4 ;  /* 0x0008080401007387 */ /* 0x004fe80000100a00 */
[----:B------:R-:W2:Y:S04]  /*b430*/  LDL.LU R8, [R1+0x170] ;  /* 0x0001700001087983 */ /* 0x000ea80000300800 */
[----:B------:R-:W2:Y:S04]  /*b440*/  LDL.LU R9, [R1+0x174] ;  /* 0x0001740001097983 */ /* 0x000ea80000300800 */
[----:B------:R-:W2:Y:S04]  /*b450*/  LDL.LU R10, [R1+0x178] ;  /* 0x00017800010a7983 */ /* 0x000ea80000300800 */
[----:B------:R-:W2:Y:S04]  /*b460*/  LDL.LU R11, [R1+0x17c] ;  /* 0x00017c00010b7983 */ /* 0x000ea80000300800 */
[----:B------:R0:W-:Y:S04]  /*b470*/  STL.64 [R1+0x818], R26 ;  /* 0x0008181a01007387 */ /* 0x0001e80000100a00 */
[----:B0-----:R-:W2:Y:S04]  /*b480*/  LDL.LU.64 R26, [R1+0x58] ;  /* 0x00005800011a7983 */ /* 0x001ea80000300a00 */
[----:B------:R-:W3:Y:S04]  /*b490*/  LDL.LU R4, [R1+0x160] ;  /* 0x0001600001047983 */ /* 0x000ee80000300800 */
[----:B------:R-:W3:Y:S04]  /*b4a0*/  LDL.LU R5, [R1+0x164] ;  /* 0x0001640001057983 */ /* 0x000ee80000300800 */
[----:B------:R-:W3:Y:S04]  /*b4b0*/  LDL.LU R6, [R1+0x168] ;  /* 0x0001680001067983 */ /* 0x000ee80000300800 */
[----:B------:R-:W3:Y:S04]  /*b4c0*/  LDL.LU R7, [R1+0x16c] ;  /* 0x00016c0001077983 */ /* 0x000ee80000300800 */
[----:B------:R-:W2:Y:S04]  /*b4d0*/  LDL.LU.64 R14, [R1+0x2f0] ;  /* 0x0002f000010e7983 */ /* 0x000ea80000300a00 */
[----:B------:R-:W-:Y:S04]  /*b4e0*/  STL.64 [R1+0x798], R18 ;  /* 0x0007981201007387 */ /* 0x000fe80000100a00 */
[----:B----4-:R0:W-:Y:S04]  /*b4f0*/  STL.64 [R1+0x790], R16 ;  /* 0x0007901001007387 */ /* 0x0101e80000100a00 */
[----:B0-----:R-:W4:Y:S04]  /*b500*/  LDL.LU R16, [R1+0x1f0] ;  /* 0x0001f00001107983 */ /* 0x001f280000300800 */
[----:B------:R-:W4:Y:S04]  /*b510*/  LDL.LU R17, [R1+0x1f4] ;  /* 0x0001f40001117983 */ /* 0x000f280000300800 */
[----:B------:R-:W2:Y:S04]  /*b520*/  LDL.LU R18, [R1+0x1f8] ;  /* 0x0001f80001127983 */ /* 0x000ea80000300800 */
[----:B------:R-:W2:Y:S04]  /*b530*/  LDL.LU R19, [R1+0x1fc] ;  /* 0x0001fc0001137983 */ /* 0x000ea80000300800 */
[----:B--2---:R-:W-:Y:S04]  /*b540*/  STL.64 [R1+0x7b8], R18 ;  /* 0x0007b81201007387 */ /* 0x004fe80000100a00 */
[----:B----4-:R0:W-:Y:S04]  /*b550*/  STL.64 [R1+0x7b0], R16 ;  /* 0x0007b01001007387 */ /* 0x0101e80000100a00 */
[----:B0-----:R-:W2:Y:S04]  /*b560*/  LDL.LU R16, [R1+0x120] ;  /* 0x0001200001107983 */ /* 0x001ea80000300800 */
[----:B------:R-:W2:Y:S04]  /*b570*/  LDL.LU R17, [R1+0x124] ;  /* 0x0001240001117983 */ /* 0x000ea80000300800 */
[----:B------:R-:W4:Y:S04]  /*b580*/  LDL.LU R18, [R1+0x128] ;  /* 0x0001280001127983 */ /* 0x000f280000300800 */
[----:B------:R-:W4:Y:S01]  /*b590*/  LDL.LU R19, [R1+0x12c] ;  /* 0x00012c0001137983 */ /* 0x000f220000300800 */
[----:B------:R-:W-:Y:S03]  /*b5a0*/  HMMA.16816.F32.BF16 R8, R20, R26, R8 ;  /* 0x0000001a1408723c */ /* 0x000fe60000041808 */
[----:B----4-:R-:W-:Y:S04]  /*b5b0*/  STL.64 [R1+0x7d0], R18 ;  /* 0x0007d01201007387 */ /* 0x010fe80000100a00 */
[----:B--2---:R0:W-:Y:S04]  /*b5c0*/  STL.64 [R1+0x7c8], R16 ;  /* 0x0007c81001007387 */ /* 0x0041e80000100a00 */
[----:B0-----:R-:W2:Y:S04]  /*b5d0*/  LDL.LU R16, [R1+0x130] ;  /* 0x0001300001107983 */ /* 0x001ea80000300800 */
[----:B------:R-:W2:Y:S04]  /*b5e0*/  LDL.LU R17, [R1+0x134] ;  /* 0x0001340001117983 */ /* 0x000ea80000300800 */
[----:B------:R-:W4:Y:S04]  /*b5f0*/  LDL.LU R18, [R1+0x138] ;  /* 0x0001380001127983 */ /* 0x000f280000300800 */
[----:B------:R-:W4:Y:S04]  /*b600*/  LDL.LU R19, [R1+0x13c] ;  /* 0x00013c0001137983 */ /* 0x000f280000300800 */
[----:B----4-:R-:W-:Y:S04]  /*b610*/  STL.64 [R1+0x7e8], R18 ;  /* 0x0007e81201007387 */ /* 0x010fe80000100a00 */
[----:B--2---:R0:W-:Y:S04]  /*b620*/  STL.64 [R1+0x7e0], R16 ;  /* 0x0007e01001007387 */ /* 0x0041e80000100a00 */
[----:B0-----:R-:W2:Y:S04]  /*b630*/  LDL.LU R16, [R1+0x140] ;  /* 0x0001400001107983 */ /* 0x001ea80000300800 */
[----:B------:R-:W2:Y:S04]  /*b640*/  LDL.LU R17, [R1+0x144] ;  /* 0x0001440001117983 */ /* 0x000ea80000300800 */
[----:B------:R-:W2:Y:S04]  /*b650*/  LDL.LU R18, [R1+0x148] ;  /* 0x0001480001127983 */ /* 0x000ea80000300800 */
[----:B------:R-:W2:Y:S04]  /*b660*/  LDL.LU R19, [R1+0x14c] ;  /* 0x00014c0001137983 */ /* 0x000ea80000300800 */
[----:B------:R-:W4:Y:S04]  /*b670*/  LDL.LU.64 R12, [R1+0x2f8] ;  /* 0x0002f800010c7983 */ /* 0x000f280000300a00 */
[----:B------:R0:W-:Y:S04]  /*b680*/  STL.64 [R1+0xd0], R8 ;  /* 0x0000d00801007387 */ /* 0x0001e80000100a00 */
[----:B------:R1:W-:Y:S04]  /*b690*/  STL.64 [R1+0xd8], R10 ;  /* 0x0000d80a01007387 */ /* 0x0003e80000100a00 */
[----:B0-----:R-:W2:Y:S01]  /*b6a0*/  LDL.LU.64 R8, [R1+0x820] ;  /* 0x0008200001087983 */ /* 0x001ea20000300a00 */
[----:B-1----:R-:W-:-:S02]  /*b6b0*/  IMAD.MOV.U32 R10, RZ, RZ, R26 ;  /* 0x000000ffff0a7224 */ /* 0x002fc400078e001a */
[----:B------:R-:W-:Y:S02]  /*b6c0*/  IMAD.MOV.U32 R11, RZ, RZ, R27 ;  /* 0x000000ffff0b7224 */ /* 0x000fe400078e001b */
[----:B------:R-:W3:Y:S04]  /*b6d0*/  LDL.LU.64 R26, [R1+0x818] ;  /* 0x00081800011a7983 */ /* 0x000ee80000300a00 */
[----:B------:R-:W-:Y:S01]  /*b6e0*/  STL.64 [R1+0x788], R10 ;  /* 0x0007880a01007387 */ /* 0x000fe20000100a00 */
[C---:B---3--:R-:W-:Y:S03]  /*b6f0*/  HMMA.16816.F32.BF16 R24, R20.reuse, R26, R4 ;  /* 0x0000001a1418723c */ /* 0x048fe60000041804 */
[----:B--2---:R0:W-:Y:S04]  /*b700*/  STL.64 [R1+0x780], R8 ;  /* 0x0007800801007387 */ /* 0x0041e80000100a00 */
[----:B0-----:R-:W2:Y:S04]  /*b710*/  LDL.LU R8, [R1+0x210] ;  /* 0x0002100001087983 */ /* 0x001ea80000300800 */
[----:B------:R-:W2:Y:S04]  /*b720*/  LDL.LU R9, [R1+0x214] ;  /* 0x0002140001097983 */ /* 0x000ea80000300800 */
[----:B------:R-:W2:Y:S04]  /*b730*/  LDL.LU R10, [R1+0x218] ;  /* 0x00021800010a7983 */ /* 0x000ea80000300800 */
[----:B------:R-:W2:Y:S04]  /*b740*/  LDL.LU R11, [R1+0x21c] ;  /* 0x00021c00010b7983 */ /* 0x000ea80000300800 */
[----:B------:R-:W3:Y:S04]  /*b750*/  LDL.LU.64 R6, [R1+0x810] ;  /* 0x0008100001067983 */ /* 0x000ee80000300a00 */
[----:B------:R-:W3:Y:S04]  /*b760*/  LDL.LU.64 R4, [R1+0x808] ;  /* 0x0008080001047983 */ /* 0x000ee80000300a00 */
[----:B------:R-:W-:Y:S04]  /*b770*/  STL.64 [R1+0xc0], R24 ;  /* 0x0000c01801007387 */ /* 0x000fe80000100a00 */
[----:B------:R0:W-:Y:S04]  /*b780*/  STL.64 [R1+0xc8], R26 ;  /* 0x0000c81a01007387 */ /* 0x0001e80000100a00 */
[----:B0-----:R-:W3:Y:S02]  /*b790*/  LDL.LU.64 R26, [R1+0x800] ;  /* 0x00080000011a7983 */ /* 0x001ee40000300a00 */
[----:B---3--:R-:W-:Y:S11]  /*b7a0*/  HMMA.16816.F32.BF16 R4, R20, R26, R4 ;  /* 0x0000001a1404723c */ /* 0x008ff60000041804 */
[----:B------:R-:W-:Y:S11]  /*b7b0*/  @!UPT UIADD3 URZ, URZ, URZ, URZ ;  /* 0x0000003f3f3ff290 */ /* 0x000ff6000fffe03f */
[----:B------:R-:W-:Y:S01]  /*b7c0*/  @!UPT UIADD3 URZ, URZ, URZ, URZ ;  /* 0x0000003f3f3ff290 */ /* 0x000fe2000fffe03f */
[----:B------:R-:W-:Y:S04]  /*b7d0*/  STL.64 [R1+0xb0], R4 ;  /* 0x0000b00401007387 */ /* 0x000fe80000100a00 */
[----:B------:R0:W-:Y:S04]  /*b7e0*/  STL.64 [R1+0xb8], R6 ;  /* 0x0000b80601007387 */ /* 0x0001e80000100a00 */
[----:B0-----:R-:W3:Y:S01]  /*b7f0*/  LDL.LU.64 R6, [R1+0x7f8] ;  /* 0x0007f80001067983 */ /* 0x001ee20000300a00 */
[----:B------:R-:W-:-:S03]  /*b800*/  IMAD.MOV.U32 R25, RZ, RZ, R27 ;  /* 0x000000ffff197224 */ /* 0x000fc600078e001b */
[----:B------:R-:W2:Y:S01]  /*b810*/  LDL.LU.64 R26, [R1+0x7f0] ;  /* 0x0007f000011a7983 */ /* 0x000ea20000300a00 */
[C---:B---3--:R-:W-:Y:S01]  /*b820*/  HMMA.16816.F32.BF16 R16, R20.reuse, R6, R16 ;  /* 0x000000061410723c */ /* 0x048fe20000041810 */
[----:B------:R-:W-:Y:S11]  /*b830*/  IMAD.MOV.U32 R2, RZ, RZ, R7 ;  /* 0x000000ffff027224 */ /* 0x000ff600078e0007 */
[----:B------:R-:W-:Y:S11]  /*b840*/  @!UPT UIADD3 URZ, URZ, URZ, URZ ;  /* 0x0000003f3f3ff290 */ /* 0x000ff6000fffe03f */
[----:B------:R-:W-:Y:S04]  /*b850*/  STL.64 [R1+0xa0], R16 ;  /* 0x0000a01001007387 */ /* 0x000fe80000100a00 */
[----:B------:R0:W-:Y:S04]  /*b860*/  STL.64 [R1+0xa8], R18 ;  /* 0x0000a81201007387 */ /* 0x0001e80000100a00 */
[----:B0-----:R-:W3:Y:S04]  /*b870*/  LDL.LU.64 R18, [R1+0x7e8] ;  /* 0x0007e80001127983 */ /* 0x001ee80000300a00 */
[----:B------:R-:W3:Y:S04]  /*b880*/  LDL.LU.64 R16, [R1+0x7e0] ;  /* 0x0007e00001107983 */ /* 0x000ee80000300a00 */
[----:B------:R-:W3:Y:S02]  /*b890*/  LDL.LU.64 R6, [R1+0x7d8] ;  /* 0x0007d80001067983 */ /* 0x000ee40000300a00 */
[----:B---3--:R-:W-:Y:S01]  /*b8a0*/  HMMA.16816.F32.BF16 R16, R20, R6, R16 ;  /* 0x000000061410723c */ /* 0x008fe20000041810 */
[----:B------:R-:W-:-:S02]  /*b8b0*/  IMAD.MOV.U32 R29, RZ, RZ, R6 ;  /* 0x000000ffff1d7224 */ /* 0x000fc400078e0006 */
[----:B------:R-:W-:Y:S11]  /*b8c0*/  IMAD.MOV.U32 R28, RZ, RZ, R7 ;  /* 0x000000ffff1c7224 */ /* 0x000ff600078e0007 */
[----:B------:R-:W-:Y:S09]  /*b8d0*/  @!UPT UIADD3 URZ, URZ, URZ, URZ ;  /* 0x0000003f3f3ff290 */ /* 0x000ff2000fffe03f */
        /* <DEDUP_REMOVED lines=11> */
[----:B0-----:R-:W2:Y:S04]  /*b990*/  LDL.LU.64 R18, [R1+0x7b8] ;  /* 0x0007b80001127983 */ /* 0x001ea80000300a00 */
[----:B------:R-:W2:Y:S04]  /*b9a0*/  LDL.LU.64 R16, [R1+0x7b0] ;  /* 0x0007b00001107983 */ /* 0x000ea80000300a00 */
[----:B------:R-:W3:Y:S01]  /*b9b0*/  LDL.LU.64 R6, [R1+0x7a8] ;  /* 0x0007a80001067983 */ /* 0x000ee20000300a00 */
[----:B------:R-:W-:-:S03]  /*b9c0*/  IMAD.MOV.U32 R24, RZ, RZ, c[0x0][0x18c] ;  /* 0x00006300ff187624 */ /* 0x000fc600078e00ff */
[----:B------:R-:W4:Y:S01]  /*b9d0*/  LDL.LU.64 R4, [R1+0x7a0] ;  /* 0x0007a00001047983 */ /* 0x000f220000300a00 */
[----:B------:R-:W-:Y:S01]  /*b9e0*/  IMAD.SHL.U32 R24, R24, 0x20, RZ ;  /* 0x0000002018187824 */ /* 0x000fe200078e00ff */
[----:B--2---:R-:W-:Y:S03]  /*b9f0*/  HMMA.16816.F32.BF16 R16, R20, R26, R16 ;  /* 0x0000001a1410723c */ /* 0x004fe60000041810 */
[----:B---3--:R-:W-:-:S05]  /*ba00*/  IMAD.WIDE R6, R24, 0x2, R6 ;  /* 0x0000000218067825 */ /* 0x008fca00078e0206 */
[----:B------:R-:W-:Y:S11]  /*ba10*/  STL [R1+0x658], R6 ;  /* 0x0006580601007387 */ /* 0x000ff60000100800 */
[----:B------:R-:W-:Y:S04]  /*ba20*/  @!UPT UIADD3 URZ, URZ, URZ, URZ ;  /* 0x0000003f3f3ff290 */ /* 0x000fe8000fffe03f */
[----:B------:R-:W-:Y:S04]  /*ba30*/  STL.64 [R1+0x70], R16 ;  /* 0x0000701001007387 */ /* 0x000fe80000100a00 */
[----:B------:R0:W-:Y:S04]  /*ba40*/  STL.64 [R1+0x78], R18 ;  /* 0x0000781201007387 */ /* 0x0001e80000100a00 */
[----:B0-----:R-:W2:Y:S01]  /*ba50*/  LDL.LU.64 R18, [R1+0x798] ;  /* 0x0007980001127983 */ /* 0x001ea20000300a00 */
[----:B----4-:R-:W-:-:S03]  /*ba60*/  IMAD.WIDE R4, R24, 0x2, R4 ;  /* 0x0000000218047825 */ /* 0x010fc600078e0204 */
[----:B------:R-:W3:Y:S01]  /*ba70*/  LDL.LU.64 R16, [R1+0x790] ;  /* 0x0007900001107983 */ /* 0x000ee20000300a00 */
[----:B------:R-:W-:-:S03]  /*ba80*/  IMAD.WIDE R14, R24, 0x2, R14 ;  /* 0x00000002180e7825 */ /* 0x000fc600078e020e */
[----:B------:R0:W-:Y:S04]  /*ba90*/  STL [R1+0x654], R7 ;  /* 0x0006540701007387 */ /* 0x0001e80000100800 */
[----:B0-----:R-:W4:Y:S04]  /*baa0*/  LDL.LU.64 R6, [R1+0x308] ;  /* 0x0003080001067983 */ /* 0x001f280000300a00 */
[----:B------:R-:W-:Y:S04]  /*bab0*/  STL [R1+0x650], R4 ;  /* 0x0006500401007387 */ /* 0x000fe80000100800 */
[----:B------:R0:W-:Y:S04]  /*bac0*/  STL [R1+0x64c], R5 ;  /* 0x00064c0501007387 */ /* 0x0001e80000100800 */
[----:B0-----:R-:W3:Y:S04]  /*bad0*/  LDL.LU.64 R4, [R1+0x300] ;  /* 0x0003000001047983 */ /* 0x001ee80000300a00 */
[----:B------:R-:W-:Y:S04]  /*bae0*/  STL [R1+0x648], R14 ;  /* 0x0006480e01007387 */ /* 0x000fe80000100800 */
[----:B------:R0:W-:Y:S04]  /*baf0*/  STL [R1+0x644], R15 ;  /* 0x0006440f01007387 */ /* 0x0001e80000100800 */
[----:B0-----:R-:W3:Y:S01]  /*bb00*/  LDL.LU.64 R14, [R1+0x338] ;  /* 0x00033800010e7983 */ /* 0x001ee20000300a00 */
[----:B--2---:R-:W-:Y:S03]  /*bb10*/  HMMA.16816.F32.BF16 R20, R20, R18, R8 ;  /* 0x000000121414723c */ /* 0x004fe60000041808 */
[----:B------:R-:W2:Y:S04]  /*bb20*/  LDL.LU.64 R10, [R1+0x788] ;  /* 0x00078800010a7983 */ /* 0x000ea80000300a00 */
[----:B------:R-:W2:Y:S11]  /*bb30*/  LDL.LU.64 R8, [R1+0x780] ;  /* 0x0007800001087983 */ /* 0x000eb60000300a00 */
[----:B------:R-:W-:Y:S05]  /*bb40*/  @!UPT UIADD3 URZ, URZ, URZ, URZ ;  /* 0x0000003f3f3ff290 */ /* 0x000fea000fffe03f */
[----:B------:R0:W-:Y:S04]  /*bb50*/  STL.64 [R1+0x60], R20 ;  /* 0x0000601401007387 */ /* 0x0001e80000100a00 */
[----:B------:R1:W-:Y:S04]  /*bb60*/  STL.64 [R1+0x68], R22 ;  /* 0x0000681601007387 */ /* 0x0003e80000100a00 */
[----:B0-----:R-:W2:Y:S04]  /*bb70*/  LDL.LU.64 R20, [R1+0x318] ;  /* 0x0003180001147983 */ /* 0x001ea80000300a00 */
[----:B-1----:R-:W2:Y:S01]  /*bb80*/  LDL.LU.64 R22, [R1+0x320] ;  /* 0x0003200001167983 */ /* 0x002ea20000300a00 */
[----:B------:R-:W-:-:S03]  /*bb90*/  IMAD.WIDE R12, R24, 0x2, R12 ;  /* 0x00000002180c7825 */ /* 0x000fc600078e020c */
[----:B--2---:R0:W-:Y:S02]  /*bba0*/  STL.64 [R1+0x768], R22 ;  /* 0x0007681601007387 */ /* 0x0041e40000100a00 */
[----:B0-----:R-:W-:Y:S02]  /*bbb0*/  IMAD.MOV.U32 R22, RZ, RZ, R10 ;  /* 0x000000ffff167224 */ /* 0x001fe400078e000a */
[----:B------:R-:W2:Y:S01]  /*bbc0*/  LDL.LU R10, [R1+0x77c] ;  /* 0x00077c00010a7983 */ /* 0x000ea20000300800 */
[----:B------:R-:W-:-:S03]  /*bbd0*/  IMAD.MOV.U32 R23, RZ, RZ, R11 ;  /* 0x000000ffff177224 */ /* 0x000fc600078e000b */
[----:B------:R-:W2:Y:S04]  /*bbe0*/  LDL.LU R11, [R1+0x778] ;  /* 0x00077800010b7983 */ /* 0x000ea80000300800 */
[----:B------:R0:W-:Y:S04]  /*bbf0*/  STL.64 [R1+0x6b8], R18 ;  /* 0x0006b81201007387 */ /* 0x0001e80000100a00 */
[----:B0-----:R-:W2:Y:S04]  /*bc00*/  LDL.LU.64 R18, [R1+0x310] ;  /* 0x0003100001127983 */ /* 0x001ea80000300a00 */
[----:B---3--:R0:W-:Y:S04]  /*bc10*/  STL.64 [R1+0x6b0], R16 ;  /* 0x0006b01001007387 */ /* 0x0081e80000100a00 */
[----:B0-----:R-:W3:Y:S04]  /*bc20*/  LDL.LU.64 R16, [R1+0x330] ;  /* 0x0003300001107983 */ /* 0x001ee80000300a00 */
[----:B------:R0:W-:Y:S04]  /*bc30*/  STL [R1+0x640], R12 ;  /* 0x0006400c01007387 */ /* 0x0001e80000100800 */
[----:B------:R1:W-:Y:S04]  /*bc40*/  STL [R1+0x63c], R13 ;  /* 0x00063c0d01007387 */ /* 0x0003e80000100800 */
[----:B------:R4:W-:Y:S04]  /*bc50*/  STL.64 [R1+0x770], R14 ;  /* 0x0007700e01007387 */ /* 0x0009e80000100a00 */
[----:B0-----:R-:W3:Y:S04]  /*bc60*/  LDL.LU R12, [R1+0x220] ;  /* 0x00022000010c7983 */ /* 0x001ee80000300800 */
[----:B-1----:R-:W3:Y:S04]  /*bc70*/  LDL.LU R13, [R1+0x224] ;  /* 0x00022400010d7983 */ /* 0x002ee80000300800 */
[----:B----4-:R-:W3:Y:S04]  /*bc80*/  LDL.LU R14, [R1+0x228] ;  /* 0x00022800010e7983 */ /* 0x010ee80000300800 */
[----:B------:R-:W3:Y:S01]  /*bc90*/  LDL.LU R15, [R1+0x22c] ;  /* 0x00022c00010f7983 */ /* 0x000ee20000300800 */
[----:B------:R-:W-:-:S04]  /*bca0*/  IMAD.WIDE R4, R24, 0x2, R4 ;  /* 0x0000000218047825 */ /* 0x000fc800078e0204 */
[C---:B------:R-:W-:Y:S01]  /*bcb0*/  IMAD.WIDE R6, R24.reuse, 0x2, R6 ;  /* 0x0000000218067825 */ /* 0x040fe200078e0206 */
[----:B------:R-:W-:Y:S04]  /*bcc0*/  STL [R1+0x638], R4 ;  /* 0x0006380401007387 */ /* 0x000fe80000100800 */
[----:B------:R2:W-:Y:S04]  /*bcd0*/  STL [R1+0x634], R5 ;  /* 0x0006340501007387 */ /* 0x0005e80000100800 */
[----:B------:R-:W-:Y:S04]  /*bce0*/  STL [R1+0x630], R6 ;  /* 0x0006300601007387 */ /* 0x000fe80000100800 */
[----:B------:R0:W-:Y:S01]  /*bcf0*/  STL [R1+0x62c], R7 ;  /* 0x00062c0701007387 */ /* 0x0001e20000100800 */
[----:B--2---:R-:W-:-:S03]  /*bd00*/  IMAD.WIDE R4, R24, 0x2, R18 ;  /* 0x0000000218047825 */ /* 0x004fc600078e0212 */
[----:B------:R-:W2:Y:S01]  /*bd10*/  LDL.LU.64 R18, [R1+0x358] ;  /* 0x0003580001127983 */ /* 0x000ea20000300a00 */
[C---:B0-----:R-:W-:Y:S02]  /*bd20*/  IMAD.WIDE R6, R24.reuse, 0x2, R20 ;  /* 0x0000000218067825 */ /* 0x041fe400078e0214 */
[----:B---3--:R-:W-:Y:S01]  /*bd30*/  HMMA.16816.F32.BF16 R20, R8, R22, R12 ;  /* 0x000000160814723c */ /* 0x008fe2000004180c */
[----:B--2---:R0:W-:Y:S04]  /*bd40*/  STL.64 [R1+0x750], R18 ;  /* 0x0007501201007387 */ /* 0x0041e80000100a00 */
[----:B0-----:R-:W2:Y:S04]  /*bd50*/  LDL.LU R18, [R1+0x48] ;  /* 0x0000480001127983 */ /* 0x001ea80000300800 */
[----:B------:R-:W2:Y:S04]  /*bd60*/  LDL.LU R19, [R1+0x4c] ;  /* 0x00004c0001137983 */ /* 0x000ea80000300800 */
[----:B------:R-:W3:Y:S10]  /*bd70*/  LDL.LU.64 R14, [R1+0x770] ;  /* 0x00077000010e7983 */ /* 0x000ef40000300a00 */
[----:B------:R-:W-:Y:S04]  /*bd80*/  STL.64 [R1+0x220], R20 ;  /* 0x0002201401007387 */ /* 0x000fe80000100a00 */
[----:B------:R0:W-:Y:S04]  /*bd90*/  STL.64 [R1+0x228], R22 ;  /* 0x0002281601007387 */ /* 0x0001e80000100a00 */
[----:B0-----:R-:W4:Y:S04]  /*bda0*/  LDL.LU.64 R22, [R1+0x768] ;  /* 0x0007680001167983 */ /* 0x001f280000300a00 */
[----:B------:R-:W-:Y:S04]  /*bdb0*/  STL [R1+0x628], R4 ;  /* 0x0006280401007387 */ /* 0x000fe80000100800 */
[----:B------:R-:W2:Y:S04]  /*bdc0*/  LDL.LU.64 R20, [R1+0x348] ;  /* 0x0003480001147983 */ /* 0x000ea80000300a00 */
[----:B------:R0:W-:Y:S04]  /*bdd0*/  STL [R1+0x624], R5 ;  /* 0x0006240501007387 */ /* 0x0001e80000100800 */
[----:B0-----:R-:W2:Y:S04]  /*bde0*/  LDL.LU.64 R4, [R1+0x328] ;  /* 0x0003280001047983 */ /* 0x001ea80000300a00 */
[----:B------:R-:W-:Y:S01]  /*bdf0*/  STL [R1+0x620], R6 ;  /* 0x0006200601007387 */ /* 0x000fe20000100800 */
[----:B----4-:R-:W-:-:S03]  /*be00*/  IMAD.WIDE R12, R24, 0x2, R22 ;  /* 0x00000002180c7825 */ /* 0x010fc600078e0216 */
[----:B------:R-:W4:Y:S04]  /*be10*/  LDL.LU.64 R22, [R1+0x360] ;  /* 0x0003600001167983 */ /* 0x000f280000300a00 */
[----:B----4-:R-:W-:Y:S04]  /*be20*/  STL.64 [R1+0x760], R22 ;  /* 0x0007601601007387 */ /* 0x010fe80000100a00 */
[----:B--2---:R0:W-:Y:S04]  /*be30*/  STL.64 [R1+0x758], R20 ;  /* 0x0007581401007387 */ /* 0x0041e80000100a00 */
[----:B0-----:R-:W2:Y:S04]  /*be40*/  LDL.LU R20, [R1+0x230] ;  /* 0x0002300001147983 */ /* 0x001ea80000300800 */
[----:B------:R-:W2:Y:S04]  /*be50*/  LDL.LU R21, [R1+0x234] ;  /* 0x0002340001157983 */ /* 0x000ea80000300800 */
[----:B------:R-:W2:Y:S04]  /*be60*/  LDL.LU R22, [R1+0x238] ;  /* 0x0002380001167983 */ /* 0x000ea80000300800 */
[----:B------:R-:W2:Y:S04]  /*be70*/  LDL.LU R23, [R1+0x23c] ;  /* 0x00023c0001177983 */ /* 0x000ea80000300800 */
[----:B------:R0:W-:Y:S02]  /*be80*/  STL [R1+0x61c], R7 ;  /* 0x00061c0701007387 */ /* 0x0001e40000100800 */
[----:B0-----:R-:W-:-:S02]  /*be90*/  IMAD.WIDE R6, R24, 0x2, R16 ;  /* 0x0000000218067825 */ /* 0x001fc400078e0210 */
[----:B------:R-:W-:Y:S02]  /*bea0*/  STL [R1+0x618], R12 ;  /* 0x0006180c01007387 */ /* 0x000fe40000100800 */
[C---:B------:R-:W-:Y:S02]  /*beb0*/  IMAD.WIDE R4, R24.reuse, 0x2, R4 ;  /* 0x0000000218047825 */ /* 0x040fe400078e0204 */
[----:B------:R3:W-:Y:S02]  /*bec0*/  STL [R1+0x614], R13 ;  /* 0x0006140d01007387 */ /* 0x0007e40000100800 */
[----:B---3--:R-:W-:Y:S01]  /*bed0*/  IMAD.WIDE R12, R24, 0x2, R14 ;  /* 0x00000002180c7825 */ /* 0x008fe200078e020e */
[----:B--2---:R-:W-:Y:S01]  /*bee0*/  HMMA.16816.F32.BF16 R16, R8, R18, R20 ;  /* 0x000000120810723c */ /* 0x004fe20000041814 */
[----:B------:R-:W2:Y:S04]  /*bef0*/  LDL.LU.64 R22, [R1+0x760] ;  /* 0x0007600001167983 */ /* 0x000ea80000300a00 */
[----:B------:R-:W3:Y:S11]  /*bf00*/  LDL.LU.64 R20, [R1+0x758] ;  /* 0x0007580001147983 */ /* 0x000ef60000300a00 */
[----:B------:R-:W-:Y:S07]  /*bf10*/  @!UPT UIADD3 URZ, URZ, URZ, URZ ;  /* 0x0000003f3f3ff290 */ /* 0x000fee000fffe03f */
[----:B------:R-:W-:Y:S04]  /*bf20*/  STL.64 [R1+0x230], R16 ;  /* 0x0002301001007387 */ /* 0x000fe80000100a00 */
[----:B------:R0:W-:Y:S04]  /*bf30*/  STL.64 [R1+0x238], R18 ;  /* 0x0002381201007387 */ /* 0x0001e80000100a00 */
[----:B0-----:R-:W4:Y:S04]  /*bf40*/  LDL.LU.64 R18, [R1+0x750] ;  /* 0x0007500001127983 */ /* 0x001f280000300a00 */
[----:B------:R-:W-:Y:S04]  /*bf50*/  STL [R1+0x610], R4 ;  /* 0x0006100401007387 */ /* 0x000fe80000100800 */
[----:B------:R0:W-:Y:S04]  /*bf60*/  STL [R1+0x60c], R5 ;  /* 0x00060c0501007387 */ /* 0x0001e80000100800 */
[----:B0-----:R-:W2:Y:S04]  /*bf70*/  LDL.LU.64 R4, [R1+0x340] ;  /* 0x0003400001047983 */ /* 0x001ea80000300a00 */
[----:B------:R-:W-:Y:S04]  /*bf80*/  STL [R1+0x608], R6 ;  /* 0x0006080601007387 */ /* 0x000fe80000100800 */
[----:B------:R-:W-:Y:S04]  /*bf90*/  STL [R1+0x604], R7 ;  /* 0x0006040701007387 */ /* 0x000fe80000100800 */
[----:B------:R-:W2:Y:S04]  /*bfa0*/  LDL.LU.64 R14, [R1+0x368] ;  /* 0x00036800010e7983 */ /* 0x000ea80000300a00 */
[----:B------:R-:W2:Y:S04]  /*bfb0*/  LDL.LU.64 R16, [R1+0x380] ;  /* 0x0003800001107983 */ /* 0x000ea80000300a00 */
[----:B----4-:R0:W-:Y:S02]  /*bfc0*/  STL.64 [R1+0x730], R18 ;  /* 0x0007301201007387 */ /* 0x0101e40000100a00 */
[----:B0-----:R-:W-:-:S02]  /*bfd0*/  IMAD.MOV.U32 R19, RZ, RZ, R25 ;  /* 0x000000ffff137224 */ /* 0x001fc400078e0019 */
[----:B--2---:R-:W-:Y:S04]  /*bfe0*/  STL.64 [R1+0x728], R16 ;  /* 0x0007281001007387 */ /* 0x004fe80000100a00 */
[----:B------:R-:W2:Y:S04]  /*bff0*/  LDL.LU R18, [R1+0x38] ;  /* 0x0000380001127983 */ /* 0x000ea80000300800 */
[----:B------:R-:W4:Y:S04]  /*c000*/  LDL.LU R25, [R1+0x748] ;  /* 0x0007480001197983 */ /* 0x000f280000300800 */
[----:B------:R-:W-:Y:S04]  /*c010*/  STL [R1+0x600], R12 ;  /* 0x0006000c01007387 */ /* 0x000fe80000100800 */
[----:B------:R0:W-:Y:S04]  /*c020*/  STL [R1+0x5fc], R13 ;  /* 0x0005fc0d01007387 */ /* 0x0001e80000100800 */
[----:B0-----:R-:W2:Y:S04]  /*c030*/  LDL.LU.64 R12, [R1+0x350] ;  /* 0x00035000010c7983 */ /* 0x001ea80000300a00 */
[----:B------:R-:W-:Y:S04]  /*c040*/  STL.64 [R1+0x740], R14 ;  /* 0x0007400e01007387 */ /* 0x000fe80000100a00 */
[----:B--2---:R0:W-:Y:S04]  /*c050*/  STL.64 [R1+0x738], R12 ;  /* 0x0007380c01007387 */ /* 0x0041e80000100a00 */
[----:B0-----:R-:W2:Y:S04]  /*c060*/  LDL.LU R12, [R1+0x250] ;  /* 0x00025000010c7983 */ /* 0x001ea80000300800 */
[----:B------:R-:W2:Y:S04]  /*c070*/  LDL.LU R13, [R1+0x254] ;  /* 0x00025400010d7983 */ /* 0x000ea80000300800 */
[----:B------:R-:W2:Y:S04]  /*c080*/  LDL.LU R14, [R1+0x258] ;  /* 0x00025800010e7983 */ /* 0x000ea80000300800 */
[----:B------:R-:W2:Y:S01]  /*c090*/  LDL.LU R15, [R1+0x25c] ;  /* 0x00025c00010f7983 */ /* 0x000ea20000300800 */
[----:B---3--:R-:W-:-:S03]  /*c0a0*/  IMAD.WIDE R6, R24, 0x2, R20 ;  /* 0x0000000218067825 */ /* 0x008fc600078e0214 */
[----:B------:R-:W3:Y:S01]  /*c0b0*/  LDL.LU.64 R20, [R1+0x390] ;  /* 0x0003900001147983 */ /* 0x000ee20000300a00 */
[----:B--2---:R-:W-:Y:S03]  /*c0c0*/  HMMA.16816.F32.BF16 R16, R8, R18, R12 ;  /* 0x000000120810723c */ /* 0x004fe6000004180c */
[----:B------:R-:W2:Y:S04]  /*c0d0*/  LDL.LU.64 R14, [R1+0x740] ;  /* 0x00074000010e7983 */ /* 0x000ea80000300a00 */
[----:B------:R-:W2:Y:S11]  /*c0e0*/  LDL.LU.64 R12, [R1+0x738] ;  /* 0x00073800010c7983 */ /* 0x000eb60000300a00 */
[----:B------:R-:W-:Y:S05]  /*c0f0*/  @!UPT UIADD3 URZ, URZ, URZ, URZ ;  /* 0x0000003f3f3ff290 */ /* 0x000fea000fffe03f */
[----:B------:R-:W-:Y:S04]  /*c100*/  STL.64 [R1+0x250], R16 ;  /* 0x0002501001007387 */ /* 0x000fe80000100a00 */
[----:B------:R0:W-:Y:S04]  /*c110*/  STL.64 [R1+0x258], R18 ;  /* 0x0002581201007387 */ /* 0x0001e80000100a00 */
[----:B0-----:R-:W3:Y:S01]  /*c120*/  LDL.LU.64 R18, [R1+0x730] ;  /* 0x0007300001127983 */ /* 0x001ee20000300a00 */
[----:B------:R-:W-:-:S03]  /*c130*/  IMAD.WIDE R4, R24, 0x2, R4 ;  /* 0x0000000218047825 */ /* 0x000fc600078e0204 */
[----:B------:R-:W4:Y:S04]  /*c140*/  LDL.LU.64 R16, [R1+0x728] ;  /* 0x0007280001107983 */ /* 0x000f280000300a00 */
[----:B------:R-:W-:Y:S04]  /*c150*/  STL [R1+0x5f8], R4 ;  /* 0x0005f80401007387 */ /* 0x000fe80000100800 */
[----:B------:R-:W-:Y:S04]  /*c160*/  STL [R1+0x5f4], R5 ;  /* 0x0005f40501007387 */ /* 0x000fe80000100800 */
[----:B------:R-:W-:Y:S04]  /*c170*/  STL [R1+0x348], R6 ;  /* 0x0003480601007387 */ /* 0x000fe80000100800 */
[----:B------:R0:W-:Y:S02]  /*c180*/  STL [R1+0x344], R7 ;  /* 0x0003440701007387 */ /* 0x0001e40000100800 */
[----:B0-----:R-:W-:-:S04]  /*c190*/  IMAD.WIDE R6, R24, 0x2, R22 ;  /* 0x0000000218067825 */ /* 0x001fc800078e0216 */
[----:B--2---:R-:W-:-:S05]  /*c1a0*/  IMAD.WIDE R12, R24, 0x2, R12 ;  /* 0x00000002180c7825 */ /* 0x004fca00078e020c */
[----:B------:R-:W-:Y:S04]  /*c1b0*/  STL [R1+0x340], R12 ;  /* 0x0003400c01007387 */ /* 0x000fe80000100800 */
[----:B------:R-:W-:Y:S04]  /*c1c0*/  STL [R1+0x33c], R13 ;  /* 0x00033c0d01007387 */ /* 0x000fe80000100800 */
[----:B------:R0:W-:Y:S04]  /*c1d0*/  STL.64 [R1+0x6f8], R14 ;  /* 0x0006f80e01007387 */ /* 0x0001e80000100a00 */
[----:B0-----:R-:W2:Y:S01]  /*c1e0*/  LDL.LU R14, [R1+0x28] ;  /* 0x00002800010e7983 */ /* 0x001ea20000300800 */
[----:B------:R-:W-:-:S03]  /*c1f0*/  IMAD.MOV.U32 R15, RZ, RZ, R2 ;  /* 0x000000ffff0f7224 */ /* 0x000fc600078e0002 */
[----:B------:R-:W2:Y:S04]  /*c200*/  LDL.LU R2, [R1+0x720] ;  /* 0x0007200001027983 */ /* 0x000ea80000300800 */
[----:B------:R-:W-:Y:S01]  /*c210*/  STL.64 [R1+0x708], R26 ;  /* 0x0007081a01007387 */ /* 0x000fe20000100a00 */
[----:B---3--:R-:W-:-:S03]  /*c220*/  IMAD.WIDE R4, R24, 0x2, R18 ;  /* 0x0000000218047825 */ /* 0x008fc600078e0212 */
[----:B----4-:R0:W-:Y:S04]  /*c230*/  STL.64 [R1+0x700], R24 ;  /* 0x0007001801007387 */ /* 0x0101e80000100a00 */
[----:B0-----:R-:W2:Y:S04]  /*c240*/  LDL.LU R24, [R1+0x240] ;  /* 0x0002400001187983 */ /* 0x001ea80000300800 */
[----:B------:R-:W2:Y:S04]  /*c250*/  LDL.LU R25, [R1+0x244] ;  /* 0x0002440001197983 */ /* 0x000ea80000300800 */
[----:B------:R-:W2:Y:S04]  /*c260*/  LDL.LU R26, [R1+0x248] ;  /* 0x00024800011a7983 */ /* 0x000ea80000300800 */
[----:B------:R-:W2:Y:S04]  /*c270*/  LDL.LU R27, [R1+0x24c] ;  /* 0x00024c00011b7983 */ /* 0x000ea80000300800 */
[----:B------:R-:W3:Y:S01]  /*c280*/  LDL.LU.64 R22, [R1+0x3a0] ;  /* 0x0003a00001167983 */ /* 0x000ee20000300a00 */
[----:B------:R-:W-:-:S02]  /*c290*/  IMAD.MOV.U32 R18, RZ, RZ, R0 ;  /* 0x000000ffff127224 */ /* 0x000fc400078e0000 */
[----:B------:R-:W-:Y:S01]  /*c2a0*/  IMAD.MOV.U32 R19, RZ, RZ, R3 ;  /* 0x000000ffff137224 */ /* 0x000fe200078e0003 */
[----:B--2---:R-:W-:Y:S01]  /*c2b0*/  HMMA.16816.F32.BF16 R12, R8, R14, R24 ;  /* 0x0000000e080c723c */ /* 0x004fe20000041818 */
[----:B---3--:R0:W-:Y:S04]  /*c2c0*/  STL.64 [R1+0x6e0], R22 ;  /* 0x0006e01601007387 */ /* 0x0081e80000100a00 */
[----:B------:R1:W-:Y:S01]  /*c2d0*/  STL.64 [R1+0x6d8], R20 ;  /* 0x0006d81401007387 */ /* 0x0003e20000100a00 */
[----:B0-----:R-:W-:Y:S02]  /*c2e0*/  IMAD.MOV.U32 R22, RZ, RZ, R29 ;  /* 0x000000ffff167224 */ /* 0x001fe400078e001d */
[----:B------:R-:W-:Y:S01]  /*c2f0*/  IMAD.MOV.U32 R23, RZ, RZ, R28 ;  /* 0x000000ffff177224 */ /* 0x000fe200078e001c */
[----:B-1----:R-:W2:Y:S04]  /*c300*/  LDL.LU.64 R20, [R1+0x378] ;  /* 0x0003780001147983 */ /* 0x002ea80000300a00 */
[----:B------:R-:W3:Y:S04]  /*c310*/  LDL.LU R29, [R1+0x71c] ;  /* 0x00071c00011d7983 */ /* 0x000ee80000300800 */
[----:B------:R-:W4:Y:S04]  /*c320*/  LDL.LU R28, [R1+0x718] ;  /* 0x00071800011c7983 */ /* 0x000f280000300800 */
[----:B------:R-:W2:Y:S04]  /*c330*/  LDL.LU R0, [R1+0x714] ;  /* 0x0007140001007983 */ /* 0x000ea80000300800 */
[----:B------:R-:W2:Y:S04]  /*c340*/  LDL.LU R3, [R1+0x710] ;  /* 0x0007100001037983 */ /* 0x000ea80000300800 */
[----:B------:R-:W-:Y:S04]  /*c350*/  STL.64 [R1+0x6f0], R18 ;  /* 0x0006f01201007387 */ /* 0x000fe80000100a00 */
[----:B------:R0:W-:Y:S04]  /*c360*/  STL.64 [R1+0x6e8], R16 ;  /* 0x0006e81001007387 */ /* 0x0001e80000100a00 */
[----:B0-----:R-:W2:Y:S04]  /*c370*/  LDL.LU R16, [R1+0x200] ;  /* 0x0002000001107983 */ /* 0x001ea80000300800 */
[----:B------:R-:W2:Y:S04]  /*c380*/  LDL.LU R17, [R1+0x204] ;  /* 0x0002040001117983 */ /* 0x000ea80000300800 */
[----:B------:R-:W2:Y:S04]  /*c390*/  LDL.LU R18, [R1+0x208] ;  /* 0x0002080001127983 */ /* 0x000ea80000300800 */
[----:B------:R-:W2:Y:S04]  /*c3a0*/  LDL.LU R19, [R1+0x20c] ;  /* 0x00020c0001137983 */ /* 0x000ea80000300800 */
[----:B------:R-:W2:Y:S04]  /*c3b0*/  LDL.LU.64 R26, [R1+0x708] ;  /* 0x00070800011a7983 */ /* 0x000ea80000300a00 */
[----:B------:R-:W2:Y:S04]  /*c3c0*/  LDL.LU.64 R24, [R1+0x700] ;  /* 0x0007000001187983 */ /* 0x000ea80000300a00 */
[----:B------:R-:W-:Y:S04]  /*c3d0*/  STL.64 [R1+0x240], R12 ;  /* 0x0002400c01007387 */ /* 0x000fe80000100a00 */
[----:B------:R0:W-:Y:S04]  /*c3e0*/  STL.64 [R1+0x248], R14 ;  /* 0x0002480e01007387 */ /* 0x0001e80000100a00 */
[----:B0-----:R-:W2:Y:S04]  /*c3f0*/  LDL.LU.64 R14, [R1+0x6f8] ;  /* 0x0006f800010e7983 */ /* 0x001ea80000300a00 */
[----:B------:R-:W-:Y:S04]  /*c400*/  STL [R1+0x338], R4 ;  /* 0x0003380401007387 */ /* 0x000fe80000100800 */
[----:B------:R0:W-:Y:S04]  /*c410*/  STL [R1+0x334], R5 ;  /* 0x0003340501007387 */ /* 0x0001e80000100800 */
[----:B0-----:R-:W3:Y:S04]  /*c420*/  LDL.LU.64 R4, [R1+0x370] ;  /* 0x0003700001047983 */ /* 0x001ee80000300a00 */
[----:B------:R-:W-:Y:S01]  /*c430*/  STL [R1+0x330], R6 ;  /* 0x0003300601007387 */ /* 0x000fe20000100800 */
[----:B--2---:R-:W-:-:S03]  /*c440*/  IMAD.WIDE R12, R24, 0x2, R14 ;  /* 0x00000002180c7825 */ /* 0x004fc600078e020e */
[----:B------:R-:W2:Y:S04]  /*c450*/  LDL.LU.64 R14, [R1+0x3b0] ;  /* 0x0003b000010e7983 */ /* 0x000ea80000300a00 */
[----:B------:R0:W-:Y:S02]  /*c460*/  STL [R1+0x32c], R7 ;  /* 0x00032c0701007387 */ /* 0x0001e40000100800 */
[C---:B0-----:R-:W-:Y:S02]  /*c470*/  IMAD.WIDE R6, R24.reuse, 0x2, R20 ;  /* 0x0000000218067825 */ /* 0x041fe400078e0214 */
[----:B------:R-:W-:Y:S01]  /*c480*/  HMMA.16816.F32.BF16 R20, R8, R22, R16 ;  /* 0x000000160814723c */ /* 0x000fe20000041810 */
[----:B------:R-:W-:Y:S04]  /*c490*/  STL [R1+0x328], R12 ;  /* 0x0003280c01007387 */ /* 0x000fe80000100800 */
[----:B------:R-:W-:Y:S04]  /*c4a0*/  STL [R1+0x324], R13 ;  /* 0x0003240d01007387 */ /* 0x000fe80000100800 */
[----:B------:R-:W2:Y:S04]  /*c4b0*/  LDL.LU.64 R18, [R1+0x6f0] ;  /* 0x0006f00001127983 */ /* 0x000ea80000300a00 */
[----:B------:R-:W2:Y:S10]  /*c4c0*/  LDL.LU.64 R16, [R1+0x6e8] ;  /* 0x0006e80001107983 */ /* 0x000eb40000300a00 */
[----:B------:R-:W-:Y:S04]  /*c4d0*/  STL.64 [R1+0x200], R20 ;  /* 0x0002001401007387 */ /* 0x000fe80000100a00 */
[----:B------:R0:W-:Y:S04]  /*c4e0*/  STL.64 [R1+0x208], R22 ;  /* 0x0002081601007387 */ /* 0x0001e80000100a00 */
[----:B0-----:R-:W4:Y:S04]  /*c4f0*/  LDL.LU.64 R22, [R1+0x6e0] ;  /* 0x0006e00001167983 */ /* 0x001f280000300a00 */
[----:B------:R-:W4:Y:S01]  /*c500*/  LDL.LU.64 R20, [R1+0x6d8] ;  /* 0x0006d80001147983 */ /* 0x000f220000300a00 */
[----:B---3--:R-:W-:-:S05]  /*c510*/  IMAD.WIDE R4, R24, 0x2, R4 ;  /* 0x0000000218047825 */ /* 0x008fca00078e0204 */
[----:B------:R-:W-:Y:S04]  /*c520*/  STL [R1+0x320], R4 ;  /* 0x0003200401007387 */ /* 0x000fe80000100800 */
[----:B------:R4:W-:Y:S04]  /*c530*/  STL [R1+0x31c], R5 ;  /* 0x00031c0501007387 */ /* 0x0009e80000100800 */
[----:B------:R-:W-:Y:S04]  /*c540*/  STL [R1+0x318], R6 ;  /* 0x0003180601007387 */ /* 0x000fe80000100800 */
[----:B------:R-:W-:Y:S01]  /*c550*/  STL [R1+0x314], R7 ;  /* 0x0003140701007387 */ /* 0x000fe20000100800 */
[----:B--2---:R-:W-:-:S04]  /*c560*/  IMAD.WIDE R12, R24, 0x2, R16 ;  /* 0x00000002180c7825 */ /* 0x004fc800078e0210 */
[C---:B----4-:R-:W-:Y:S02]  /*c570*/  IMAD.WIDE R4, R24.reuse, 0x2, R20 ;  /* 0x0000000218047825 */ /* 0x050fe400078e0214 */
[----:B------:R-:W2:Y:S04]  /*c580*/  LDL.LU.64 R20, [R1+0x3c8] ;  /* 0x0003c80001147983 */ /* 0x000ea80000300a00 */
[----:B------:R-:W-:Y:S04]  /*c590*/  STL [R1+0x310], R12 ;  /* 0x0003100c01007387 */ /* 0x000fe80000100800 */
[----:B------:R0:W-:Y:S04]  /*c5a0*/  STL [R1+0x30c], R13 ;  /* 0x00030c0d01007387 */ /* 0x0001e80000100800 */
[----:B0-----:R-:W3:Y:S04]  /*c5b0*/  LDL.LU.64 R12, [R1+0x3a8] ;  /* 0x0003a800010c7983 */ /* 0x001ee80000300a00 */
[----:B------:R-:W-:Y:S01]  /*c5c0*/  STL.64 [R1+0x6c8], R14 ;  /* 0x0006c80e01007387 */ /* 0x000fe20000100a00 */
[----:B------:R-:W-:-:S03]  /*c5d0*/  IMAD.WIDE R6, R24, 0x2, R22 ;  /* 0x0000000218067825 */ /* 0x000fc600078e0216 */
[----:B---3--:R0:W-:Y:S04]  /*c5e0*/  STL.64 [R1+0x6c0], R12 ;  /* 0x0006c00c01007387 */ /* 0x0081e80000100a00 */
[----:B0-----:R-:W3:Y:S04]  /*c5f0*/  LDL.LU R12, [R1+0x110] ;  /* 0x00011000010c7983 */ /* 0x001ee80000300800 */
[----:B------:R-:W3:Y:S04]  /*c600*/  LDL.LU R13, [R1+0x114] ;  /* 0x00011400010d7983 */ /* 0x000ee80000300800 */
[----:B------:R-:W3:Y:S04]  /*c610*/  LDL.LU R14, [R1+0x118] ;  /* 0x00011800010e7983 */ /* 0x000ee80000300800 */
[----:B------:R-:W3:Y:S04]  /*c620*/  LDL.LU R15, [R1+0x11c] ;  /* 0x00011c00010f7983 */ /* 0x000ee80000300800 */
[----:B------:R-:W4:Y:S04]  /*c630*/  LDL.LU.64 R22, [R1+0x3d0] ;  /* 0x0003d00001167983 */ /* 0x000f280000300a00 */
[----:B----4-:R0:W-:Y:S04]  /*c640*/  STL.64 [R1+0x690], R22 ;  /* 0x0006901601007387 */ /* 0x0101e80000100a00 */
[----:B--2---:R1:W-:Y:S01]  /*c650*/  STL.64 [R1+0x688], R20 ;  /* 0x0006881401007387 */ /* 0x0043e20000100a00 */
[----:B---3--:R-:W-:Y:S01]  /*c660*/  HMMA.16816.F32.BF16 R16, R8, R18, R12 ;  /* 0x000000120810723c */ /* 0x008fe2000004180c */
[----:B0-----:R-:W-:-:S02]  /*c670*/  IMAD.MOV.U32 R22, RZ, RZ, R29 ;  /* 0x000000ffff167224 */ /* 0x001fc400078e001d */
[----:B------:R-:W-:Y:S01]  /*c680*/  IMAD.MOV.U32 R23, RZ, RZ, R2 ;  /* 0x000000ffff177224 */ /* 0x000fe200078e0002 */
[----:B-1----:R-:W2:Y:S04]  /*c690*/  LDL.LU R20, [R1+0xe0] ;  /* 0x0000e00001147983 */ /* 0x002ea80000300800 */
[----:B------:R-:W2:Y:S04]  /*c6a0*/  LDL.LU R21, [R1+0xe4] ;  /* 0x0000e40001157983 */ /* 0x000ea80000300800 */
[----:B------:R0:W5:Y:S04]  /*c6b0*/  LDL.LU R29, [R1+0x6d4] ;  /* 0x0006d400011d7983 */ /* 0x0001680000300800 */
[----:B------:R-:W3:Y:S04]  /*c6c0*/  LDL.LU R2, [R1+0x6d0] ;  /* 0x0006d00001027983 */ /* 0x000ee80000300800 */
[----:B------:R-:W4:Y:S04]  /*c6d0*/  LDL.LU.64 R14, [R1+0x6c8] ;  /* 0x0006c800010e7983 */ /* 0x000f280000300a00 */
[----:B------:R-:W2:Y:S04]  /*c6e0*/  LDL.LU.64 R12, [R1+0x6c0] ;  /* 0x0006c000010c7983 */ /* 0x000ea80000300a00 */
[----:B------:R-:W-:Y:S04]  /*c6f0*/  STL.64 [R1+0x110], R16 ;  /* 0x0001101001007387 */ /* 0x000fe80000100a00 */
[----:B------:R1:W-:Y:S04]  /*c700*/  STL.64 [R1+0x118], R18 ;  /* 0x0001181201007387 */ /* 0x0003e80000100a00 */
[----:B-1----:R-:W3:Y:S04]  /*c710*/  LDL.LU.64 R18, [R1+0x6b8] ;  /* 0x0006b80001127983 */ /* 0x002ee80000300a00 */
[----:B------:R0:W5:Y:S04]  /*c720*/  LDL.LU.64 R16, [R1+0x6b0] ;  /* 0x0006b00001107983 */ /* 0x0001680000300a00 */
[----:B------:R-:W-:Y:S04]  /*c730*/  STL [R1+0x308], R4 ;  /* 0x0003080401007387 */ /* 0x000fe80000100800 */
[----:B------:R-:W-:Y:S04]  /*c740*/  STL [R1+0x304], R5 ;  /* 0x0003040501007387 */ /* 0x000fe80000100800 */
[----:B------:R-:W-:Y:S04]  /*c750*/  STL [R1+0x300], R6 ;  /* 0x0003000601007387 */ /* 0x000fe80000100800 */
[----:B------:R1:W-:Y:S04]  /*c760*/  STL [R1+0x2fc], R7 ;  /* 0x0002fc0701007387 */ /* 0x0003e80000100800 */
[----:B-1----:R-:W3:Y:S01]  /*c770*/  LDL.LU.64 R6, [R1+0x3b8] ;  /* 0x0003b80001067983 */ /* 0x002ee20000300a00 */
[----:B--2---:R-:W-:-:S05]  /*c780*/  IMAD.WIDE R12, R24, 0x2, R12 ;  /* 0x00000002180c7825 */ /* 0x004fca00078e020c */
[----:B------:R1:W-:Y:S04]  /*c790*/  STL [R1+0x2f8], R12 ;  /* 0x0002f80c01007387 */ /* 0x0003e80000100800 */
[----:B------:R2:W-:Y:S01]  /*c7a0*/  STL [R1+0x2f4], R13 ;  /* 0x0002f40d01007387 */ /* 0x0005e20000100800 */
[----:B-1----:R-:W-:-:S03]  /*c7b0*/  IMAD.MOV.U32 R12, RZ, RZ, R3 ;  /* 0x000000ffff0c7224 */ /* 0x002fc600078e0003 */
[----:B------:R-:W3:Y:S01]  /*c7c0*/  LDL.LU R3, [R1+0x6ac] ;  /* 0x0006ac0001037983 */ /* 0x000ee20000300800 */
[----:B----4-:R-:W-:-:S04]  /*c7d0*/  IMAD.WIDE R4, R24, 0x2, R14 ;  /* 0x0000000218047825 */ /* 0x010fc800078e020e */
[----:B--2---:R-:W-:Y:S02]  /*c7e0*/  IMAD.MOV.U32 R13, RZ, RZ, R0 ;  /* 0x000000ffff0d7224 */ /* 0x004fe400078e0000 */
[----:B------:R-:W-:Y:S01]  /*c7f0*/  IMAD.MOV.U32 R14, RZ, RZ, R28 ;  /* 0x000000ffff0e7224 */ /* 0x000fe200078e001c */
[----:B------:R-:W2:Y:S01]  /*c800*/  LDL.LU R0, [R1+0x6a8] ;  /* 0x0006a80001007983 */ /* 0x000ea20000300800 */
[----:B------:R-:W-:-:S07]  /*c810*/  IMAD.MOV.U32 R15, RZ, RZ, R25 ;  /* 0x000000ffff0f7224 */ /* 0x000fce00078e0019 */
[----:B------:R-:W-:Y:S01]  /*c820*/  HMMA.16816.F32.BF16 R12, R8, R26, R12 ;  /* 0x0000001a080c723c */ /* 0x000fe2000004180c */
[----:B------:R-:W4:Y:S11]  /*c830*/  LDL.LU.64 R26, [R1+0x3c0] ;  /* 0x0003c000011a7983 */ /* 0x000f360000300a00 */
[----:B------:R-:W-:Y:S11]  /*c840*/  @!UPT UIADD3 URZ, URZ, URZ, URZ ;  /* 0x0000003f3f3ff290 */ /* 0x000ff6000fffe03f */
[----:B------:R3:W-:Y:S04]  /*c850*/  STL.64 [R1+0x100], R12 ;  /* 0x0001000c01007387 */ /* 0x0007e80000100a00 */
[----:B------:R1:W-:Y:S01]  /*c860*/  STL.64 [R1+0x108], R14 ;  /* 0x0001080e01007387 */ /* 0x0003e20000100a00 */
[----:B---3--:R-:W-:-:S03]  /*c870*/  IMAD.WIDE R12, R24, 0x2, R2 ;  /* 0x00000002180c7825 */ /* 0x008fc600078e0202 */
[----:B------:R-:W3:Y:S01]  /*c880*/  LDL.LU.64 R2, [R1+0x6a0] ;  /* 0x0006a00001027983 */ /* 0x000ee20000300a00 */
[----:B------:R-:W-:-:S03]  /*c890*/  IMAD.WIDE R6, R24, 0x2, R6 ;  /* 0x0000000218067825 */ /* 0x000fc600078e0206 */
[----:B------:R-:W-:Y:S04]  /*c8a0*/  STL [R1+0x2f0], R4 ;  /* 0x0002f00401007387 */ /* 0x000fe80000100800 */
[----:B-1----:R-:W2:Y:S04]  /*c8b0*/  LDL.LU R14, [R1+0x5ec] ;  /* 0x0005ec00010e7983 */ /* 0x002ea80000300800 */
[----:B------:R-:W-:Y:S04]  /*c8c0*/  STL [R1+0x2ec], R5 ;  /* 0x0002ec0501007387 */ /* 0x000fe80000100800 */
[----:B------:R-:W-:Y:S04]  /*c8d0*/  STL [R1+0x2e8], R6 ;  /* 0x0002e80601007387 */ /* 0x000fe80000100800 */
[----:B------:R3:W-:Y:S04]  /*c8e0*/  STL [R1+0x2e4], R7 ;  /* 0x0002e40701007387 */ /* 0x0007e80000100800 */
[----:B------:R-:W-:Y:S04]  /*c8f0*/  STL [R1+0x2e0], R12 ;  /* 0x0002e00c01007387 */ /* 0x000fe80000100800 */
[----:B------:R-:W-:Y:S01]  /*c900*/  STL [R1+0x10], R13 ;  /* 0x0000100d01007387 */ /* 0x000fe20000100800 */
[----:B---3--:R-:W-:-:S03]  /*c910*/  IMAD.WIDE R6, R24, 0x2, R2 ;  /* 0x0000000218067825 */ /* 0x008fc600078e0202 */
[----:B------:R-:W3:Y:S01]  /*c920*/  LDL.LU.64 R2, [R1+0x698] ;  /* 0x0006980001027983 */ /* 0x000ee20000300a00 */
[----:B------:R-:W-:Y:S01]  /*c930*/  HMMA.16816.F32.BF16 R20, R8, R18, R20 ;  /* 0x000000120814723c */ /* 0x000fe20000041814 */
[C---:B----4-:R-:W-:Y:S11]  /*c940*/  IMAD.WIDE R4, R24.reuse, 0x2, R26 ;  /* 0x0000000218047825 */ /* 0x050ff600078e021a */
[----:B------:R-:W-:Y:S11]  /*c950*/  @!UPT UIADD3 URZ, URZ, URZ, URZ ;  /* 0x0000003f3f3ff290 */ /* 0x000ff6000fffe03f */
[----:B------:R-:W-:Y:S01]  /*c960*/  STL.64 [R1+0xe0], R20 ;  /* 0x0000e01401007387 */ /* 0x000fe20000100a00 */
[----:B------:R-:W-:Y:S02]  /*c970*/  IMAD.MOV.U32 R11, RZ, RZ, R22 ;  /* 0x000000ffff0b7224 */ /* 0x000fe400078e0016 */
[----:B------:R-:W-:Y:S01]  /*c980*/  IMAD.MOV.U32 R10, RZ, RZ, R23 ;  /* 0x000000ffff0a7224 */ /* 0x000fe200078e0017 */
[----:B------:R1:W-:Y:S04]  /*c990*/  STL.64 [R1+0xe8], R22 ;  /* 0x0000e81601007387 */ /* 0x0003e80000100a00 */
[----:B-1----:R-:W4:Y:S04]  /*c9a0*/  LDL.LU.64 R22, [R1+0x690] ;  /* 0x0006900001167983 */ /* 0x002f280000300a00 */
[----:B------:R-:W4:Y:S04]  /*c9b0*/  LDL.LU.64 R20, [R1+0x688] ;  /* 0x0006880001147983 */ /* 0x000f280000300a00 */
[----:B------:R-:W-:Y:S04]  /*c9c0*/  STL [R1+0xc], R4 ;  /* 0x00000c0401007387 */ /* 0x000fe80000100800 */
[----:B------:R1:W-:Y:S01]  /*c9d0*/  STL [R1+0x8], R5 ;  /* 0x0000080501007387 */ /* 0x0003e20000100800 */
[----:B---3--:R-:W-:-:S03]  /*c9e0*/  IMAD.WIDE R8, R24, 0x2, R2 ;  /* 0x0000000218087825 */ /* 0x008fc600078e0202 */
[----:B------:R-:W3:Y:S04]  /*c9f0*/  LDL.LU.64 R2, [R1+0x680] ;  /* 0x0006800001027983 */ /* 0x000ee80000300a00 */
[----:B------:R-:W0:Y:S01]  /*ca00*/  S2R R28, SR_TID.X ;  /* 0x00000000001c7919 */ /* 0x000e220000002100 */
[----:B--2---:R-:W-:-:S05]  /*ca10*/  IADD3 R14, R14, -0x1, RZ ;  /* 0xffffffff0e0e7810 */ /* 0x004fca0007ffe0ff */
[----:B------:R2:W-:Y:S01]  /*ca20*/  STL [R1+0x5ec], R14 ;  /* 0x0005ec0e01007387 */ /* 0x0005e20000100800 */
[----:B------:R-:W-:Y:S01]  /*ca30*/  ISETP.NE.U32.AND P0, PT, R14, RZ, PT ;  /* 0x000000ff0e00720c */ /* 0x000fe20003f05070 */
[----:B------:R-:W-:Y:S02]  /*ca40*/  IMAD.MOV.U32 R15, RZ, RZ, c[0x0][0x188] ;  /* 0x00006200ff0f7624 */ /* 0x000fe400078e00ff */
[----:B------:R-:W-:Y:S02]  /*ca50*/  IMAD.MOV.U32 R27, RZ, RZ, R6 ;  /* 0x000000ffff1b7224 */ /* 0x000fe400078e0006 */
[----:B------:R-:W-:Y:S02]  /*ca60*/  IMAD.MOV.U32 R26, RZ, RZ, R7 ;  /* 0x000000ffff1a7224 */ /* 0x000fe400078e0007 */
[----:B------:R-:W-:Y:S01]  /*ca70*/  IMAD.SHL.U32 R12, R15, 0x20, RZ ;  /* 0x000000200f0c7824 */ /* 0x000fe200078e00ff */
[----:B------:R-:W-:Y:S02]  /*ca80*/  IADD3 R0, R0, -0x20, RZ ;  /* 0xffffffe000007810 */ /* 0x000fe40007ffe0ff */
[----:B0-----:R-:W-:-:S05]  /*ca90*/  LOP3.LUT R28, R28, 0x3f, RZ, 0xc0, !PT ;  /* 0x0000003f1c1c7812 */ /* 0x001fca00078ec0ff */
[----:B------:R-:W-:Y:S02]  /*caa0*/  IMAD.SHL.U32 R28, R28, 0x2, RZ ;  /* 0x000000021c1c7824 */ /* 0x000fe400078e00ff */
[----:B----4-:R-:W-:-:S04]  /*cab0*/  IMAD.WIDE R6, R24, 0x2, R22 ;  /* 0x0000000218067825 */ /* 0x010fc800078e0216 */
[----:B-1----:R-:W-:-:S04]  /*cac0*/  IMAD.WIDE R4, R24, 0x2, R20 ;  /* 0x0000000218047825 */ /* 0x002fc800078e0214 */
[----:B------:R-:W-:Y:S02]  /*cad0*/  IMAD.MOV.U32 R25, RZ, RZ, R4 ;  /* 0x000000ffff197224 */ /* 0x000fe400078e0004 */
[----:B------:R-:W-:Y:S02]  /*cae0*/  IMAD.MOV.U32 R24, RZ, RZ, R5 ;  /* 0x000000ffff187224 */ /* 0x000fe400078e0005 */
[----:B------:R-:W-:Y:S02]  /*caf0*/  IMAD.MOV.U32 R23, RZ, RZ, R6 ;  /* 0x000000ffff177224 */ /* 0x000fe400078e0006 */
[----:B------:R-:W-:Y:S02]  /*cb00*/  IMAD.MOV.U32 R22, RZ, RZ, R7 ;  /* 0x000000ffff167224 */ /* 0x000fe400078e0007 */
[----:B------:R-:W-:Y:S02]  /*cb10*/  IMAD.MOV.U32 R21, RZ, RZ, R8 ;  /* 0x000000ffff157224 */ /* 0x000fe400078e0008 */
[----:B------:R-:W-:-:S02]  /*cb20*/  IMAD.MOV.U32 R20, RZ, RZ, R9 ;  /* 0x000000ffff147224 */ /* 0x000fc400078e0009 */
[----:B---3--:R-:W-:Y:S01]  /*cb30*/  IMAD.WIDE R2, R12, 0x2, R2 ;  /* 0x000000020c027825 */ /* 0x008fe200078e0202 */
[----:B--2---:R-:W-:Y:S01]  /*cb40*/  @!P0 CALL.REL.NOINC `(.L_x_2) ;  /* 0x0000001000008944 */ /* 0x004fe20003c00000 */
[----:B------:R-:W-:Y:S05]  /*cb50*/  BRA `(.L_x_3) ;  /* 0xffff7d0000007947 */ /* 0x000fea000383ffff */
.L_x_2:
[----:B------:R-:W2:Y:S04]  /*cb60*/  LDL.LU R0, [R1+0x88] ;  /* 0x0000880001007983 */ /* 0x000ea80000300800 */
[----:B--2---:R0:W-:Y:S04]  /*cb70*/  STL [R1+0x70c], R0 ;  /* 0x00070c0001007387 */ /* 0x0041e80000100800 */
[----:B0-----:R-:W2:Y:S04]  /*cb80*/  LDL.LU R0, [R1+0x7c] ;  /* 0x00007c0001007983 */ /* 0x001ea80000300800 */
        /* <DEDUP_REMOVED lines=33> */
[----:B-----5:R-:W2:Y:S01]  /*cda0*/  LDL.LU R29, [R1+0x9c] ;  /* 0x00009c00011d7983 */ /* 0x020ea20000300800 */
[----:B0-----:R-:W-:-:S03]  /*cdb0*/  IMAD.MOV.U32 R0, RZ, RZ, R11 ;  /* 0x000000ffff007224 */ /* 0x001fc600078e000b */
        /* <DEDUP_REMOVED lines=33> */
[----:B------:R-:W2:Y:S04]  /*cfd0*/  LDL.LU R28, [R1+0x98] ;  /* 0x00009800011c7983 */ /* 0x000ea80000300800 */
[----:B------:R-:W3:Y:S04]  /*cfe0*/  LDL.LU R27, [R1+0x64] ;  /* 0x00006400011b7983 */ /* 0x000ee80000300800 */
[----:B------:R-:W3:Y:S04]  /*cff0*/  LDL.LU R25, [R1+0x60] ;  /* 0x0000600001197983 */ /* 0x000ee80000300800 */
[----:B------:R-:W4:Y:S04]  /*d000*/  LDL.LU R23, [R1+0x74] ;  /* 0x0000740001177983 */ /* 0x000f280000300800 */
[----:B------:R-:W4:Y:S04]  /*d010*/  LDL.LU R21, [R1+0x70] ;  /* 0x0000700001157983 */ /* 0x000f280000300800 */
[----:B------:R-:W2:Y:S04]  /*d020*/  LDL.LU R26, [R1+0x84] ;  /* 0x00008400011a7983 */ /* 0x000ea80000300800 */
[----:B------:R-:W2:Y:S04]  /*d030*/  LDL.LU R24, [R1+0x80] ;  /* 0x0000800001187983 */ /* 0x000ea80000300800 */
[----:B------:R-:W2:Y:S04]  /*d040*/  LDL.LU R22, [R1+0x94] ;  /* 0x0000940001167983 */ /* 0x000ea80000300800 */
[----:B------:R-:W2:Y:S04]  /*d050*/  LDL.LU R20, [R1+0x90] ;  /* 0x0000900001147983 */ /* 0x000ea80000300800 */
[----:B------:R-:W2:Y:S04]  /*d060*/  LDL.LU R2, [R1+0xfc] ;  /* 0x0000fc0001027983 */ /* 0x000ea80000300800 */
[----:B------:R-:W2:Y:S04]  /*d070*/  LDL.LU R3, [R1+0xf8] ;  /* 0x0000f80001037983 */ /* 0x000ea80000300800 */
[----:B------:R-:W2:Y:S04]  /*d080*/  LDL.LU R8, [R1+0x18c] ;  /* 0x00018c0001087983 */ /* 0x000ea80000300800 */
[----:B------:R-:W2:Y:S01]  /*d090*/  LDL.LU R9, [R1+0x188] ;  /* 0x0001880001097983 */ /* 0x000ea20000300800 */
[----:B0-----:R-:W-:-:S03]  /*d0a0*/  IMAD.MOV.U32 R29, RZ, RZ, R10 ;  /* 0x000000ffff1d7224 */ /* 0x001fc600078e000a */
[----:B------:R-:W2:Y:S04]  /*d0b0*/  LDL.LU R6, [R1+0x19c] ;  /* 0x00019c0001067983 */ /* 0x000ea80000300800 */
        /* <DEDUP_REMOVED lines=8> */
[----:B------:R-:W-:-:S03]  /*d140*/  F2FP.BF16.PACK_AB R0, R29, R0 ;  /* 0x000000001d00723e */ /* 0x000fc600000010ff */
[----:B------:R-:W2:Y:S04]  /*d150*/  LDL.LU R13, [R1+0x190] ;  /* 0x00019000010d7983 */ /* 0x000ea80000300800 */
[----:B------:R-:W2:Y:S04]  /*d160*/  LDL.LU R14, [R1+0x1a4] ;  /* 0x0001a400010e7983 */ /* 0x000ea80000300800 */
[----:B------:R-:W2:Y:S04]  /*d170*/  LDL.LU R15, [R1+0x1a0] ;  /* 0x0001a000010f7983 */ /* 0x000ea80000300800 */
[----:B------:R0:W-:Y:S04]  /*d180*/  STL [R1+0x684], R17 ;  /* 0x0006841101007387 */ /* 0x0001e80000100800 */
[----:B0-----:R-:W2:Y:S04]  /*d190*/  LDL.LU R17, [R1+0x8c] ;  /* 0x00008c0001117983 */ /* 0x001ea80000300800 */
[----:B------:R0:W-:Y:S04]  /*d1a0*/  STL [R1+0x680], R16 ;  /* 0x0006801001007387 */ /* 0x0001e80000100800 */
[----:B0-----:R-:W2:Y:S04]  /*d1b0*/  LDL.LU R16, [R1+0x78] ;  /* 0x0000780001107983 */ /* 0x001ea80000300800 */
[----:B------:R-:W2:Y:S04]  /*d1c0*/  LDL.LU R29, [R1+0x794] ;  /* 0x00079400011d7983 */ /* 0x000ea80000300800 */
[----:B------:R0:W-:Y:S04]  /*d1d0*/  STL [R1+0x13c], R0 ;  /* 0x00013c0001007387 */ /* 0x0001e80000100800 */
[----:B0-----:R-:W2:Y:S02]  /*d1e0*/  LDL.LU R0, [R1+0x790] ;  /* 0x0007900001007983 */ /* 0x001ea40000300800 */
[----:B--2---:R-:W-:-:S02]  /*d1f0*/  F2FP.BF16.PACK_AB R0, R29, R0 ;  /* 0x000000001d00723e */ /* 0x004fc400000010ff */
        /* <DEDUP_REMOVED lines=65> */
[----:B------:R3:W-:Y:S01]  /*d610*/  STL [R1+0xe8], R16 ;  /* 0x0000e81001007387 */ /* 0x0007e20000100800 */
[----:B------:R-:W-:Y:S02]  /*d620*/  F2FP.BF16.PACK_AB R2, R2, R3 ;  /* 0x000000030202723e */ /* 0x000fe400000010ff */
[----:B---3--:R-:W-:Y:S02]  /*d630*/  F2FP.BF16.PACK_AB R16, R27, R25 ;  /* 0x000000191b10723e */ /* 0x008fe400000010ff */
[----:B------:R-:W-:Y:S02]  /*d640*/  F2FP.BF16.PACK_AB R3, R6, R7 ;  /* 0x000000070603723e */ /* 0x000fe400000010ff */
[----:B--2---:R-:W-:-:S02]  /*d650*/  F2FP.BF16.PACK_AB R17, R17, R0 ;  /* 0x000000001111723e */ /* 0x004fc400000010ff */
[----:B------:R-:W-:-:S03]  /*d660*/  F2FP.BF16.PACK_AB R0, R29, R28 ;  /* 0x0000001c1d00723e */ /* 0x000fc600000010ff */
[----:B------:R4:W-:Y:S04]  /*d670*/  STL [R1+0xe4], R17 ;  /* 0x0000e41101007387 */ /* 0x0009e80000100800 */
[----:B------:R0:W-:Y:S01]  /*d680*/  STL [R1+0xe0], R0 ;  /* 0x0000e00001007387 */ /* 0x0001e20000100800 */
[----:B----4-:R-:W-:-:S03]  /*d690*/  F2FP.BF16.PACK_AB R17, R23, R21 ;  /* 0x000000151711723e */ /* 0x010fc600000010ff */
[----:B------:R1:W-:Y:S01]  /*d6a0*/  STL [R1+0x6c], R16 ;  /* 0x00006c1001007387 */ /* 0x0003e20000100800 */
[----:B0-----:R-:W-:-:S03]  /*d6b0*/  F2FP.BF16.PACK_AB R0, R26, R24 ;  /* 0x000000181a00723e */ /* 0x001fc600000010ff */
[----:B------:R-:W-:Y:S04]  /*d6c0*/  STL [R1+0x68], R17 ;  /* 0x0000681101007387 */ /* 0x000fe80000100800 */
[----:B------:R0:W-:Y:S01]  /*d6d0*/  STL [R1+0x64], R0 ;  /* 0x0000640001007387 */ /* 0x0001e20000100800 */
[----:B-1----:R-:W-:-:S05]  /*d6e0*/  F2FP.BF16.PACK_AB R16, R22, R20 ;  /* 0x000000141610723e */ /* 0x002fca00000010ff */
[----:B------:R-:W-:Y:S01]  /*d6f0*/  STL [R1+0x60], R16 ;  /* 0x0000601001007387 */ /* 0x000fe20000100800 */
[----:B0-----:R-:W-:-:S03]  /*d700*/  F2FP.BF16.PACK_AB R0, R8, R9 ;  /* 0x000000090800723e */ /* 0x001fc600000010ff */
[----:B------:R0:W-:Y:S04]  /*d710*/  STL [R1+0x5c], R2 ;  /* 0x00005c0201007387 */ /* 0x0001e80000100800 */
[----:B------:R1:W-:Y:S04]  /*d720*/  STL [R1+0x58], R0 ;  /* 0x0000580001007387 */ /* 0x0003e80000100800 */
[----:B------:R2:W-:Y:S01]  /*d730*/  STL [R1+0x54], R3 ;  /* 0x0000540301007387 */ /* 0x0005e20000100800 */
[----:B0-----:R-:W-:Y:S02]  /*d740*/  F2FP.BF16.PACK_AB R2, R4, R5 ;  /* 0x000000050402723e */ /* 0x001fe400000010ff */
[----:B-1----:R-:W-:-:S03]  /*d750*/  F2FP.BF16.PACK_AB R0, R10, R11 ;  /* 0x0000000b0a00723e */ /* 0x002fc600000010ff */
[----:B------:R0:W-:Y:S01]  /*d760*/  STL [R1+0x50], R2 ;  /* 0x0000500201007387 */ /* 0x0001e20000100800 */
[----:B--2---:R-:W-:-:S03]  /*d770*/  F2FP.BF16.PACK_AB R3, R18, R19 ;  /* 0x000000131203723e */ /* 0x004fc600000010ff */
[----:B------:R1:W-:Y:S04]  /*d780*/  STL [R1+0x4c], R0 ;  /* 0x00004c0001007387 */ /* 0x0003e80000100800 */
[----:B------:R-:W-:Y:S04]  /*d790*/  STL [R1+0x48], R3 ;  /* 0x0000480301007387 */ /* 0x000fe80000100800 */
[----:B------:R-:W2:Y:S01]  /*d7a0*/  LDL.LU R27, [R1+0x2c8] ;  /* 0x0002c800011b7983 */ /* 0x000ea20000300800 */
[----:B0-----:R-:W-:Y:S02]  /*d7b0*/  F2FP.BF16.PACK_AB R2, R12, R13 ;  /* 0x0000000d0c02723e */ /* 0x001fe400000010ff */
[----:B-1----:R-:W-:-:S03]  /*d7c0*/  F2FP.BF16.PACK_AB R0, R14, R15 ;  /* 0x0000000f0e00723e */ /* 0x002fc600000010ff */
[----:B------:R-:W-:Y:S04]  /*d7d0*/  STL [R1+0x44], R2 ;  /* 0x0000440201007387 */ /* 0x000fe80000100800 */
[----:B--2---:R0:W-:Y:S04]  /*d7e0*/  STL [R1+0x6cc], R27 ;  /* 0x0006cc1b01007387 */ /* 0x0041e80000100800 */
[----:B------:R-:W-:Y:S04]  /*d7f0*/  STL [R1+0x40], R0 ;  /* 0x0000400001007387 */ /* 0x000fe80000100800 */
        /* <DEDUP_REMOVED lines=15> */
[----:B------:R-:W3:Y:S04]  /*d8f0*/  LDL.LU R26, [R1+0x268] ;  /* 0x00026800011a7983 */ /* 0x000ee80000300800 */
[----:B---3--:R0:W-:Y:S04]  /*d900*/  STL [R1+0x6c8], R26 ;  /* 0x0006c81a01007387 */ /* 0x0081e80000100800 */
[----:B0-----:R-:W3:Y:S04]  /*d910*/  LDL.LU R26, [R1+0x2cc] ;  /* 0x0002cc00011a7983 */ /* 0x001ee80000300800 */
        /* <DEDUP_REMOVED lines=15> */
[----:B0-----:R-:W2:Y:S04]  /*da10*/  LDL.LU R26, [R1+0x24c] ;  /* 0x00024c00011a7983 */ /* 0x001ea80000300800 */
[----:B------:R-:W3:Y:S04]  /*da20*/  LDL.LU R25, [R1+0x278] ;  /* 0x0002780001197983 */ /* 0x000ee80000300800 */
[----:B---3--:R0:W-:Y:S04]  /*da30*/  STL [R1+0x6c4], R25 ;  /* 0x0006c41901007387 */ /* 0x0081e80000100800 */
[----:B0-----:R-:W3:Y:S04]  /*da40*/  LDL.LU R25, [R1+0x26c] ;  /* 0x00026c0001197983 */ /* 0x001ee80000300800 */
[----:B------:R-:W4:Y:S04]  /*da50*/  LDL.LU R24, [R1+0x2d8] ;  /* 0x0002d80001187983 */ /* 0x000f280000300800 */
[----:B----4-:R0:W-:Y:S04]  /*da60*/  STL [R1+0x6c0], R24 ;  /* 0x0006c01801007387 */ /* 0x0101e80000100800 */
[----:B0-----:R-:W4:Y:S04]  /*da70*/  LDL.LU R24, [R1+0x27c] ;  /* 0x00027c0001187983 */ /* 0x001f280000300800 */
[----:B------:R-:W2:Y:S04]  /*da80*/  LDL.LU R11, [R1+0x2c0] ;  /* 0x0002c000010b7983 */ /* 0x000ea80000300800 */
[----:B--2---:R0:W-:Y:S04]  /*da90*/  STL [R1+0x6bc], R11 ;  /* 0x0006bc0b01007387 */ /* 0x0041e80000100800 */
[----:B0-----:R-:W2:Y:S04]  /*daa0*/  LDL.LU R11, [R1+0x2dc] ;  /* 0x0002dc00010b7983 */ /* 0x001ea80000300800 */
        /* <DEDUP_REMOVED lines=36> */
[----:B------:R-:W2:Y:S01]  /*dcf0*/  LDL.LU R17, [R1+0x1cc] ;  /* 0x0001cc0001117983 */ /* 0x000ea20000300800 */
[----:B------:R-:W-:-:S03]  /*dd00*/  F2FP.BF16.PACK_AB R27, R26, R27 ;  /* 0x0000001b1a1b723e */ /* 0x000fc600000010ff */
[----:B--2---:R0:W-:Y:S04]  /*dd10*/  STL [R1+0x688], R17 ;  /* 0x0006881101007387 */ /* 0x0041e80000100800 */
[----:B0-----:R-:W2:Y:S04]  /*dd20*/  LDL.LU R17, [R1+0x1bc] ;  /* 0x0001bc0001117983 */ /* 0x001ea80000300800 */
        /* <DEDUP_REMOVED lines=43> */
[----:B------:R-:W3:Y:S02]  /*dfe0*/  LDL.LU R26, [R1+0x6c8] ;  /* 0x0006c800011a7983 */ /* 0x000ee40000300800 */
[----:B---3--:R-:W-:Y:S02]  /*dff0*/  F2FP.BF16.PACK_AB R26, R25, R26 ;  /* 0x0000001a191a723e */ /* 0x008fe400000010ff */
[----:B------:R-:W4:Y:S02]  /*e000*/  LDL.LU R25, [R1+0x6c4] ;  /* 0x0006c40001197983 */ /* 0x000f240000300800 */
[----:B----4-:R-:W-:Y:S02]  /*e010*/  F2FP.BF16.PACK_AB R25, R24, R25 ;  /* 0x000000191819723e */ /* 0x010fe400000010ff */
[----:B------:R-:W2:Y:S02]  /*e020*/  LDL.LU R24, [R1+0x6c0] ;  /* 0x0006c00001187983 */ /* 0x000ea40000300800 */
[----:B--2---:R-:W-:-:S02]  /*e030*/  F2FP.BF16.PACK_AB R24, R11, R24 ;  /* 0x000000180b18723e */ /* 0x004fc400000010ff */
[----:B------:R-:W2:Y:S02]  /*e040*/  LDL.LU R11, [R1+0x6bc] ;  /* 0x0006bc00010b7983 */ /* 0x000ea40000300800 */
[----:B--2---:R-:W-:Y:S02]  /*e050*/  F2FP.BF16.PACK_AB R11, R10, R11 ;  /* 0x0000000b0a0b723e */ /* 0x004fe400000010ff */
[----:B------:R-:W2:Y:S02]  /*e060*/  LDL.LU R10, [R1+0x6b8] ;  /* 0x0006b800010a7983 */ /* 0x000ea40000300800 */
[----:B--2---:R-:W-:Y:S02]  /*e070*/  F2FP.BF16.PACK_AB R10, R9, R10 ;  /* 0x0000000a090a723e */ /* 0x004fe400000010ff */
        /* <DEDUP_REMOVED lines=26> */
[----:B------:R-:W2:Y:S01]  /*e220*/  LDL.LU R16, [R1+0x680] ;  /* 0x0006800001107983 */ /* 0x000ea20000300800 */
[----:B------:R-:W-:Y:S02]  /*e230*/  F2FP.BF16.PACK_AB R21, R21, R20 ;  /* 0x000000141515723e */ /* 0x000fe400000010ff */
[----:B------:R-:W-:Y:S02]  /*e240*/  F2FP.BF16.PACK_AB R23, R29, R23 ;  /* 0x000000171d17723e */ /* 0x000fe400000010ff */
[----:B------:R-:W-:Y:S02]  /*e250*/  F2FP.BF16.PACK_AB R22, R28, R22 ;  /* 0x000000161c16723e */ /* 0x000fe400000010ff */
[----:B------:R-:W-:Y:S02]  /*e260*/  F2FP.BF16.PACK_AB R20, R2, R3 ;  /* 0x000000030214723e */ /* 0x000fe400000010ff */
[----:B--2---:R-:W-:Y:S02]  /*e270*/  F2FP.BF16.PACK_AB R16, R0, R16 ;  /* 0x000000100010723e */ /* 0x004fe400000010ff */
.L_x_1:
[----:B-1----:R-:W2:Y:S04]  /*e280*/  LDL.LU R0, [R1+0x67c] ;  /* 0x00067c0001007983 */ /* 0x002ea80000300800 */
[----:B0-----:R-:W0:Y:S04]  /*e290*/  S2R R29, SR_TID.X ;  /* 0x00000000001d7919 */ /* 0x001e280000002100 */
[----:B------:R-:W-:Y:S04]  /*e2a0*/  STL [R1+0x744], R26 ;  /* 0x0007441a01007387 */ /* 0x000fe80000100800 */
[----:B------:R1:W-:Y:S04]  /*e2b0*/  STL [R1+0x740], R27 ;  /* 0x0007401b01007387 */ /* 0x0003e80000100800 */
[----:B-1----:R-:W1:Y:S01]  /*e2c0*/  S2R R27, SR_TID.X ;  /* 0x00000000001b7919 */ /* 0x002e620000002100 */
[----:B0-----:R-:W-:-:S02]  /*e2d0*/  IMAD.SHL.U32 R2, R29, 0x20, RZ ;  /* 0x000000201d027824 */ /* 0x001fc400078e00ff */
[C---:B------:R-:W-:Y:S02]  /*e2e0*/  IMAD.SHL.U32 R3, R29.reuse, 0x4, RZ ;  /* 0x000000041d037824 */ /* 0x040fe400078e00ff */
[----:B------:R-:W-:Y:S01]  /*e2f0*/  IMAD.SHL.U32 R28, R29, 0x200, RZ ;  /* 0x000002001d1c7824 */ /* 0x000fe200078e00ff */
[----:B------:R-:W-:Y:S01]  /*e300*/  BAR.SYNC.DEFER_BLOCKING 0x0 ;  /* 0x0000000000007b1d */ /* 0x000fe20000010000 */
[----:B--2---:R-:W-:-:S04]  /*e310*/  LOP3.LUT R0, R0, 0xc00, RZ, 0xc0, !PT ;  /* 0x00000c0000007812 */ /* 0x004fc800078ec0ff */
[----:B------:R-:W-:-:S04]  /*e320*/  LOP3.LUT R0, R0, 0x60, R2, 0xf8, !PT ;  /* 0x0000006000007812 */ /* 0x000fc800078ef802 */
[----:B------:R-:W-:Y:S02]  /*e330*/  LOP3.LUT R0, R0, 0x70, R3, 0x78, !PT ;  /* 0x0000007000007812 */ /* 0x000fe400078e7803 */
[----:B------:R-:W2:Y:S01]  /*e340*/  LDL R3, [R1+0x5e0] ;  /* 0x0005e00001037983 */ /* 0x000ea20000100800 */
[C---:B-1----:R-:W-:Y:S02]  /*e350*/  LOP3.LUT R26, R27.reuse, 0x20, RZ, 0xc0, !PT ;  /* 0x000000201b1a7812 */ /* 0x042fe400078ec0ff */
[----:B------:R-:W-:Y:S02]  /*e360*/  LOP3.LUT R28, R28, 0xc00, RZ, 0xc0, !PT ;  /* 0x00000c001c1c7812 */ /* 0x000fe400078ec0ff */
[----:B------:R-:W-:Y:S01]  /*e370*/  LOP3.LUT R27, R27, 0x3f, RZ, 0xc0, !PT ;  /* 0x0000003f1b1b7812 */ /* 0x000fe200078ec0ff */
[----:B------:R-:W-:Y:S02]  /*e380*/  IMAD R0, R26, 0x8, R0 ;  /* 0x000000081a007824 */ /* 0x000fe400078e0200 */
[----:B------:R-:W3:Y:S04]  /*e390*/  LDL.LU R26, [R1+0x744] ;  /* 0x00074400011a7983 */ /* 0x000ee80000300800 */
[----:B------:R0:W-:Y:S04]  /*e3a0*/  STS.128 [R0], R20 ;  /* 0x0000001400007388 */ /* 0x0001e80000000c00 */
[----:B------:R1:W-:Y:S04]  /*e3b0*/  STS.128 [R0+0x80], R16 ;  /* 0x0000801000007388 */ /* 0x0003e80000000c00 */
[----:B------:R-:W-:Y:S04]  /*e3c0*/  STS.128 [R0+0x200], R12 ;  /* 0x0002000c00007388 */ /* 0x000fe80000000c00 */
[----:B------:R-:W-:Y:S01]  /*e3d0*/  STS.128 [R0+0x280], R4 ;  /* 0x0002800400007388 */ /* 0x000fe20000000c00 */
[----:B------:R-:W-:-:S03]  /*e3e0*/  IMAD R27, R27, 0x10, R28 ;  /* 0x000000101b1b7824 */ /* 0x000fc600078e021c */
[----:B------:R-:W-:Y:S06]  /*e3f0*/  BAR.SYNC.DEFER_BLOCKING 0x0 ;  /* 0x0000000000007b1d */ /* 0x000fec0000010000 */
[----:B0-----:R-:W4:Y:S04]  /*e400*/  LDL.LU R20, [R1+0x30] ;  /* 0x0000300001147983 */ /* 0x001f280000300800 */
[----:B------:R-:W4:Y:S04]  /*e410*/  LDL.LU R21, [R1+0x34] ;  /* 0x0000340001157983 */ /* 0x000f280000300800 */
[----:B------:R-:W4:Y:S04]  /*e420*/  LDL.LU R22, [R1+0x38] ;  /* 0x0000380001167983 */ /* 0x000f280000300800 */
[----:B------:R-:W4:Y:S01]  /*e430*/  LDL.LU R23, [R1+0x3c] ;  /* 0x00003c0001177983 */ /* 0x000f220000300800 */
[----:B------:R-:W-:-:S03]  /*e440*/  LOP3.LUT R28, R27, 0x20, RZ, 0x3c, !PT ;  /* 0x000000201b1c7812 */ /* 0x000fc600078e3cff */
[----:B-1----:R-:W5:Y:S04]  /*e450*/  LDL.LU R16, [R1+0x20] ;  /* 0x0000200001107983 */ /* 0x002f680000300800 */
[----:B------:R-:W5:Y:S04]  /*e460*/  LDL.LU R17, [R1+0x24] ;  /* 0x0000240001117983 */ /* 0x000f680000300800 */
[----:B------:R-:W5:Y:S04]  /*e470*/  LDL.LU R18, [R1+0x28] ;  /* 0x0000280001127983 */ /* 0x000f680000300800 */
[----:B------:R-:W5:Y:S04]  /*e480*/  LDL.LU R19, [R1+0x2c] ;  /* 0x00002c0001137983 */ /* 0x000f680000300800 */
[----:B------:R0:W1:Y:S04]  /*e490*/  LDS.128 R12, [R27] ;  /* 0x000000001b0c7984 */ /* 0x0000680000000c00 */
[----:B------:R0:W-:Y:S01]  /*e4a0*/  LDS.128 R4, [R28] ;  /* 0x000000001c047984 */ /* 0x0001e20000000c00 */
[----:B--2---:R-:W-:-:S02]  /*e4b0*/  IADD3 R2, R3, 0x1, RZ ;  /* 0x0000000103027810 */ /* 0x004fc40007ffe0ff */
[----:B------:R-:W-:Y:S02]  /*e4c0*/  IADD3 R3, R3, 0x2, RZ ;  /* 0x0000000203037810 */ /* 0x000fe40007ffe0ff */
[----:B------:R-:W-:Y:S02]  /*e4d0*/  ISETP.GE.AND P0, PT, R2, c[0x0][0x17c], PT ;  /* 0x00005f0002007a0c */ /* 0x000fe40003f06270 */
[----:B------:R-:W-:Y:S02]  /*e4e0*/  ISETP.GE.AND P5, PT, R3, c[0x0][0x17c], PT ;  /* 0x00005f0003007a0c */ /* 0x000fe40003fa6270 */
[C---:B------:R-:W-:Y:S02]  /*e4f0*/  LOP3.LUT R3, R27.reuse, 0x40, RZ, 0x3c, !PT ;  /* 0x000000401b037812 */ /* 0x040fe400078e3cff */
[----:B------:R-:W-:Y:S02]  /*e500*/  LOP3.LUT R2, R27, 0x60, RZ, 0x3c, !PT ;  /* 0x000000601b027812 */ /* 0x000fe400078e3cff */
[----:B0-----:R-:W3:Y:S04]  /*e510*/  LDL.LU R27, [R1+0x740] ;  /* 0x00074000011b7983 */ /* 0x001ee80000300800 */
[----:B-1----:R-:W-:Y:S04]  /*e520*/  STL.64 [R1+0x10], R12 ;  /* 0x0000100c01007387 */ /* 0x002fe80000100a00 */
[----:B------:R-:W-:Y:S04]  /*e530*/  STL.64 [R1+0x18], R14 ;  /* 0x0000180e01007387 */ /* 0x000fe80000100a00 */
[----:B------:R-:W0:Y:S04]  /*e540*/  LDS.128 R12, [R3] ;  /* 0x00000000030c7984 */ /* 0x000e280000000c00 */
[----:B------:R-:W1:Y:S04]  /*e550*/  S2R R28, SR_TID.X ;  /* 0x00000000001c7919 */ /* 0x000e680000002100 */
[----:B0-----:R1:W-:Y:S04]  /*e560*/  STL.64 [R1+0x6a8], R12 ;  /* 0x0006a80c01007387 */ /* 0x0013e80000100a00 */
[----:B------:R-:W-:Y:S04]  /*e570*/  STL.64 [R1], R4 ;  /* 0x0000000401007387 */ /* 0x000fe80000100a00 */
[----:B------:R-:W-:Y:S04]  /*e580*/  STL.64 [R1+0x8], R6 ;  /* 0x0000080601007387 */ /* 0x000fe80000100a00 */
[----:B------:R0:W2:Y:S04]  /*e590*/  LDS.128 R4, [R2] ;  /* 0x0000000002047984 */ /* 0x0000a80000000c00 */
[----:B------:R-:W-:Y:S01]  /*e5a0*/  BAR.SYNC.DEFER_BLOCKING 0x0 ;  /* 0x0000000000007b1d */ /* 0x000fe20000010000 */
[----:B-1----:R-:W-:Y:S01]  /*e5b0*/  IMAD.SHL.U32 R13, R28, 0x200, RZ ;  /* 0x000002001c0d7824 */ /* 0x002fe200078e00ff */
[----:B0-----:R-:W-:-:S04]  /*e5c0*/  LOP3.LUT R2, R29, 0x3f, RZ, 0xc0, !PT ;  /* 0x0000003f1d027812 */ /* 0x001fc800078ec0ff */
[----:B------:R-:W-:Y:S01]  /*e5d0*/  LOP3.LUT R13, R13, 0xc00, RZ, 0xc0, !PT ;  /* 0x00000c000d0d7812 */ /* 0x000fe200078ec0ff */
[----:B------:R-:W-:Y:S04]  /*e5e0*/  STS.128 [R0], R8 ;  /* 0x0000000800007388 */ /* 0x000fe80000000c00 */
[----:B-----5:R-:W-:Y:S04]  /*e5f0*/  STS.128 [R0+0x200], R16 ;  /* 0x0002001000007388 */ /* 0x020fe80000000c00 */
[----:B----4-:R-:W-:Y:S01]  /*e600*/  STS.128 [R0+0x280], R20 ;  /* 0x0002801400007388 */ /* 0x010fe20000000c00 */
[----:B------:R-:W-:-:S03]  /*e610*/  IMAD R13, R2, 0x10, R13 ;  /* 0x00000010020d7824 */ /* 0x000fc600078e020d */
[----:B------:R-:W-:Y:S04]  /*e620*/  STL [R1+0x688], R14 ;  /* 0x0006880e01007387 */ /* 0x000fe80000100800 */
[----:B------:R0:W-:Y:S04]  /*e630*/  STL [R1+0x684], R15 ;  /* 0x0006840f01007387 */ /* 0x0001e80000100800 */
[----:B0-----:R-:W4:Y:S04]  /*e640*/  LDL R15, [R1+0x5e0] ;  /* 0x0005e000010f7983 */ /* 0x001f280000100800 */
[----:B--2---:R-:W-:Y:S04]  /*e650*/  STL.64 [R1+0x6b0], R4 ;  /* 0x0006b00401007387 */ /* 0x004fe80000100a00 */
[----:B------:R0:W-:Y:S04]  /*e660*/  STL [R1+0x680], R7 ;  /* 0x0006800701007387 */ /* 0x0001e80000100800 */
[----:B0-----:R-:W2:Y:S04]  /*e670*/  LDL R7, [R1+0x5e4] ;  /* 0x0005e40001077983 */ /* 0x001ea80000100800 */
[----:B------:R-:W5:Y:S04]  /*e680*/  LDL.LU R5, [R1+0x10] ;  /* 0x0000100001057983 */ /* 0x000f680000300800 */
[----:B------:R-:W2:Y:S04]  /*e690*/  LDL R14, [R1+0x5f0] ;  /* 0x0005f000010e7983 */ /* 0x000ea80000100800 */
[----:B---3--:R-:W-:Y:S04]  /*e6a0*/  STS.128 [R0+0x80], R24 ;  /* 0x0000801800007388 */ /* 0x008fe80000000c00 */
[----:B------:R-:W-:Y:S06]  /*e6b0*/  BAR.SYNC.DEFER_BLOCKING 0x0 ;  /* 0x0000000000007b1d */ /* 0x000fec0000010000 */
[----:B------:R-:W0:Y:S04]  /*e6c0*/  LDS.128 R8, [R13] ;  /* 0x000000000d087984 */ /* 0x000e280000000c00 */
[----:B0-----:R-:W-:Y:S04]  /*e6d0*/  STL.64 [R1+0x690], R10 ;  /* 0x0006900a01007387 */ /* 0x001fe80000100a00 */
[----:B------:R-:W-:Y:S04]  /*e6e0*/  STL [R1+0x6d0], R10 ;  /* 0x0006d00a01007387 */ /* 0x000fe80000100800 */
[----:B------:R0:W-:Y:S04]  /*e6f0*/  STL.64 [R1+0x6c8], R8 ;  /* 0x0006c80801007387 */ /* 0x0001e80000100a00 */
[----:B0-----:R-:W3:Y:S04]  /*e700*/  LDL.LU R8, [R1+0x130] ;  /* 0x0001300001087983 */ /* 0x001ee80000300800 */
[----:B------:R-:W3:Y:S04]  /*e710*/  LDL.LU R9, [R1+0x134] ;  /* 0x0001340001097983 */ /* 0x000ee80000300800 */
[----:B------:R-:W2:Y:S04]  /*e720*/  LDL.LU R10, [R1+0x138] ;  /* 0x00013800010a7983 */ /* 0x000ea80000300800 */
[----:B------:R-:W2:Y:S04]  /*e730*/  LDL.LU R11, [R1+0x13c] ;  /* 0x00013c00010b7983 */ /* 0x000ea80000300800 */
[----:B--2---:R-:W-:Y:S04]  /*e740*/  STL.64 [R1+0x6e0], R10 ;  /* 0x0006e00a01007387 */ /* 0x004fe80000100a00 */
[----:B---3--:R0:W-:Y:S04]  /*e750*/  STL.64 [R1+0x6d8], R8 ;  /* 0x0006d80801007387 */ /* 0x0081e80000100a00 */
[----:B0-----:R-:W2:Y:S04]  /*e760*/  LDL.LU R8, [R1+0x120] ;  /* 0x0001200001087983 */ /* 0x001ea80000300800 */
[----:B------:R-:W2:Y:S04]  /*e770*/  LDL.LU R9, [R1+0x124] ;  /* 0x0001240001097983 */ /* 0x000ea80000300800 */
[----:B------:R-:W3:Y:S04]  /*e780*/  LDL.LU R10, [R1+0x128] ;  /* 0x00012800010a7983 */ /* 0x000ee80000300800 */
[----:B------:R-:W3:Y:S04]  /*e790*/  LDL.LU R11, [R1+0x12c] ;  /* 0x00012c00010b7983 */ /* 0x000ee80000300800 */
[----:B---3--:R-:W-:Y:S04]  /*e7a0*/  STL.64 [R1+0x6f0], R10 ;  /* 0x0006f00a01007387 */ /* 0x008fe80000100a00 */
[----:B--2---:R0:W-:Y:S04]  /*e7b0*/  STL.64 [R1+0x6e8], R8 ;  /* 0x0006e80801007387 */ /* 0x0041e80000100a00 */
[----:B0-----:R-:W2:Y:S04]  /*e7c0*/  LDL.LU R8, [R1+0x100] ;  /* 0x0001000001087983 */ /* 0x001ea80000300800 */
[----:B------:R-:W2:Y:S04]  /*e7d0*/  LDL.LU R9, [R1+0x104] ;  /* 0x0001040001097983 */ /* 0x000ea80000300800 */
[----:B------:R-:W3:Y:S04]  /*e7e0*/  LDL.LU R10, [R1+0x108] ;  /* 0x00010800010a7983 */ /* 0x000ee80000300800 */
[----:B------:R-:W3:Y:S01]  /*e7f0*/  LDL.LU R11, [R1+0x10c] ;  /* 0x00010c00010b7983 */ /* 0x000ee20000300800 */
[----:B----4-:R-:W-:-:S02]  /*e800*/  IADD3 R2, R15, 0x3, RZ ;  /* 0x000000030f027810 */ /* 0x010fc40007ffe0ff */
[C---:B------:R-:W-:Y:S02]  /*e810*/  IADD3 R16, R15.reuse, 0x4, RZ ;  /* 0x000000040f107810 */ /* 0x040fe40007ffe0ff */
[----:B------:R-:W-:Y:S02]  /*e820*/  IADD3 R17, R15, 0x5, RZ ;  /* 0x000000050f117810 */ /* 0x000fe40007ffe0ff */
[----:B------:R-:W-:Y:S02]  /*e830*/  LOP3.LUT R24, R28, 0x3f, RZ, 0xc0, !PT ;  /* 0x0000003f1c187812 */ /* 0x000fe400078ec0ff */
[----:B------:R-:W-:Y:S02]  /*e840*/  ISETP.GE.AND P1, PT, R16, c[0x0][0x17c], PT ;  /* 0x00005f0010007a0c */ /* 0x000fe40003f26270 */
[----:B------:R-:W-:Y:S01]  /*e850*/  ISETP.GE.AND P3, PT, R17, c[0x0][0x17c], PT ;  /* 0x00005f0011007a0c */ /* 0x000fe20003f66270 */
[----:B---3--:R-:W-:Y:S04]  /*e860*/  STL.64 [R1+0x700], R10 ;  /* 0x0007000a01007387 */ /* 0x008fe80000100a00 */
[----:B--2---:R-:W-:Y:S04]  /*e870*/  STL.64 [R1+0x6f8], R8 ;  /* 0x0006f80801007387 */ /* 0x004fe80000100a00 */
[----:B------:R-:W-:Y:S04]  /*e880*/  STL.64 [R1+0x728], R14 ;  /* 0x0007280e01007387 */ /* 0x000fe80000100a00 */
[----:B------:R0:W-:Y:S04]  /*e890*/  STL.64 [R1+0x720], R12 ;  /* 0x0007200c01007387 */ /* 0x0001e80000100a00 */
[----:B0-----:R-:W2:Y:S04]  /*e8a0*/  LDL.LU R12, [R1+0x50] ;  /* 0x00005000010c7983 */ /* 0x001ea80000300800 */
[----:B------:R-:W2:Y:S04]  /*e8b0*/  LDL.LU R13, [R1+0x54] ;  /* 0x00005400010d7983 */ /* 0x000ea80000300800 */
[----:B------:R-:W3:Y:S04]  /*e8c0*/  LDL.LU R14, [R1+0x58] ;  /* 0x00005800010e7983 */ /* 0x000ee80000300800 */
[----:B------:R-:W3:Y:S01]  /*e8d0*/  LDL.LU R15, [R1+0x5c] ;  /* 0x00005c00010f7983 */ /* 0x000ee20000300800 */
[----:B------:R-:W-:-:S05]  /*e8e0*/  IMAD.SHL.U32 R10, R28, 0x200, RZ ;  /* 0x000002001c0a7824 */ /* 0x000fca00078e00ff */
[----:B------:R-:W-:-:S05]  /*e8f0*/  LOP3.LUT R10, R10, 0xc00, RZ, 0xc0, !PT ;  /* 0x00000c000a0a7812 */ /* 0x000fca00078ec0ff */
[----:B------:R-:W-:-:S05]  /*e900*/  IMAD R10, R24, 0x10, R10 ;  /* 0x00000010180a7824 */ /* 0x000fca00078e020a */
[----:B------:R-:W-:-:S05]  /*e910*/  LOP3.LUT R10, R10, 0x20, RZ, 0x3c, !PT ;  /* 0x000000200a0a7812 */ /* 0x000fca00078e3cff */
[----:B------:R-:W0:Y:S01]  /*e920*/  LDS.128 R16, [R10] ;  /* 0x000000000a107984 */ /* 0x000e220000000c00 */
[----:B------:R-:W-:-:S05]  /*e930*/  IMAD.SHL.U32 R11, R28, 0x200, RZ ;  /* 0x000002001c0b7824 */ /* 0x000fca00078e00ff */
[----:B------:R-:W-:-:S05]  /*e940*/  LOP3.LUT R11, R11, 0xc00, RZ, 0xc0, !PT ;  /* 0x00000c000b0b7812 */ /* 0x000fca00078ec0ff */
[----:B------:R-:W-:Y:S01]  /*e950*/  IMAD R11, R24, 0x10, R11 ;  /* 0x00000010180b7824 */ /* 0x000fe200078e020b */
[----:B---3--:R-:W-:Y:S04]  /*e960*/  STL.64 [R1+0x738], R14 ;  /* 0x0007380e01007387 */ /* 0x008fe80000100a00 */
[----:B--2---:R1:W-:Y:S04]  /*e970*/  STL.64 [R1+0x730], R12 ;  /* 0x0007300c01007387 */ /* 0x0043e80000100a00 */
[----:B-1----:R-:W2:Y:S04]  /*e980*/  LDL.LU R12, [R1+0x40] ;  /* 0x00004000010c7983 */ /* 0x002ea80000300800 */
[----:B------:R-:W2:Y:S04]  /*e990*/  LDL.LU R13, [R1+0x44] ;  /* 0x00004400010d7983 */ /* 0x000ea80000300800 */
[----:B------:R-:W2:Y:S04]  /*e9a0*/  LDL.LU R14, [R1+0x48] ;  /* 0x00004800010e7983 */ /* 0x000ea80000300800 */
[----:B------:R-:W2:Y:S04]  /*e9b0*/  LDL.LU R15, [R1+0x4c] ;  /* 0x00004c00010f7983 */ /* 0x000ea80000300800 */
[----:B0-----:R0:W-:Y:S04]  /*e9c0*/  STL.64 [R1+0x6b8], R16 ;  /* 0x0006b81001007387 */ /* 0x0011e80000100a00 */
[----:B------:R-:W-:Y:S04]  /*e9d0*/  STL.64 [R1+0x698], R18 ;  /* 0x0006981201007387 */ /* 0x000fe80000100a00 */
[----:B------:R1:W-:Y:S04]  /*e9e0*/  STL.64 [R1+0x708], R18 ;  /* 0x0007081201007387 */ /* 0x0003e80000100a00 */
[----:B0-----:R-:W3:Y:S04]  /*e9f0*/  LDL.LU R16, [R1+0xe0] ;  /* 0x0000e00001107983 */ /* 0x001ee80000300800 */
[----:B------:R-:W3:Y:S04]  /*ea00*/  LDL.LU R17, [R1+0xe4] ;  /* 0x0000e40001117983 */ /* 0x000ee80000300800 */
[----:B-1----:R-:W4:Y:S04]  /*ea10*/  LDL.LU R18, [R1+0xe8] ;  /* 0x0000e80001127983 */ /* 0x002f280000300800 */
[----:B------:R-:W4:Y:S01]  /*ea20*/  LDL.LU R19, [R1+0xec] ;  /* 0x0000ec0001137983 */ /* 0x000f220000300800 */
[----:B------:R-:W-:Y:S01]  /*ea30*/  LOP3.LUT R11, R11, 0x40, RZ, 0x3c, !PT ;  /* 0x000000400b0b7812 */ /* 0x000fe200078e3cff */
[----:B------:R-:W-:-:S04]  /*ea40*/  IMAD.SHL.U32 R4, R28, 0x200, RZ ;  /* 0x000002001c047824 */ /* 0x000fc800078e00ff */
[----:B------:R-:W0:Y:S01]  /*ea50*/  LDS.128 R20, [R11] ;  /* 0x000000000b147984 */ /* 0x000e220000000c00 */
[----:B------:R-:W-:-:S05]  /*ea60*/  LOP3.LUT R4, R4, 0xc00, RZ, 0xc0, !PT ;  /* 0x00000c0004047812 */ /* 0x000fca00078ec0ff */
[----:B------:R-:W-:-:S05]  /*ea70*/  IMAD R4, R24, 0x10, R4 ;  /* 0x0000001018047824 */ /* 0x000fca00078e0204 */
[----:B------:R-:W-:-:S05]  /*ea80*/  LOP3.LUT R4, R4, 0x60, RZ, 0x3c, !PT ;  /* 0x0000006004047812 */ /* 0x000fca00078e3cff */
[----:B------:R-:W-:Y:S04]  /*ea90*/  LDS.128 R24, [R4] ;  /* 0x0000000004187984 */ /* 0x000fe80000000c00 */
[----:B------:R-:W-:Y:S06]  /*eaa0*/  BAR.SYNC.DEFER_BLOCKING 0x0 ;  /* 0x0000000000007b1d */ /* 0x000fec0000010000 */
[----:B--2---:R-:W-:Y:S04]  /*eab0*/  STS.128 [R0], R12 ;  /* 0x0000000c00007388 */ /* 0x004fe80000000c00 */
[----:B----4-:R-:W-:Y:S04]  /*eac0*/  STL.64 [R1+0x718], R18 ;  /* 0x0007181201007387 */ /* 0x010fe80000100a00 */
[----:B---3--:R1:W-:Y:S04]  /*ead0*/  STL.64 [R1+0x710], R16 ;  /* 0x0007101001007387 */ /* 0x0083e80000100a00 */
[----:B-1----:R-:W2:Y:S04]  /*eae0*/  LDL.LU R16, [R1+0x60] ;  /* 0x0000600001107983 */ /* 0x002ea80000300800 */
[----:B------:R-:W2:Y:S04]  /*eaf0*/  LDL.LU R17, [R1+0x64] ;  /* 0x0000640001117983 */ /* 0x000ea80000300800 */
[----:B------:R-:W2:Y:S04]  /*eb00*/  LDL.LU R18, [R1+0x68] ;  /* 0x0000680001127983 */ /* 0x000ea80000300800 */
[----:B------:R-:W2:Y:S04]  /*eb10*/  LDL.LU R19, [R1+0x6c] ;  /* 0x00006c0001137983 */ /* 0x000ea80000300800 */
[----:B0-----:R0:W-:Y:S04]  /*eb20*/  STL.64 [R1+0x6c0], R20 ;  /* 0x0006c01401007387 */ /* 0x0011e80000100a00 */
[----:B------:R1:W-:Y:S04]  /*eb30*/  STL.64 [R1+0x6a0], R22 ;  /* 0x0006a01601007387 */ /* 0x0003e80000100a00 */
[----:B0-----:R-:W3:Y:S04]  /*eb40*/  LDL.LU R20, [R1+0x110] ;  /* 0x0001100001147983 */ /* 0x001ee80000300800 */
[----:B------:R-:W3:Y:S04]  /*eb50*/  LDL.LU R21, [R1+0x114] ;  /* 0x0001140001157983 */ /* 0x000ee80000300800 */
[----:B-1----:R-:W3:Y:S04]  /*eb60*/  LDL.LU R22, [R1+0x118] ;  /* 0x0001180001167983 */ /* 0x002ee80000300800 */
[----:B------:R-:W3:Y:S04]  /*eb70*/  LDL.LU R23, [R1+0x11c] ;  /* 0x00011c0001177983 */ /* 0x000ee80000300800 */
[----:B------:R-:W4:Y:S04]  /*eb80*/  LDL.LU.64 R14, [R1+0x738] ;  /* 0x00073800010e7983 */ /* 0x000f280000300a00 */
[----:B------:R-:W4:Y:S04]  /*eb90*/  LDL.LU.64 R12, [R1+0x730] ;  /* 0x00073000010c7983 */ /* 0x000f280000300a00 */
[----:B--2---:R-:W-:Y:S04]  /*eba0*/  STS.128 [R0+0x200], R16 ;  /* 0x0002001000007388 */ /* 0x004fe80000000c00 */
[----:B----4-:R0:W-:Y:S04]  /*ebb0*/  STS.128 [R0+0x80], R12 ;  /* 0x0000800c00007388 */ /* 0x0101e80000000c00 */
[----:B0-----:R-:W2:Y:S04]  /*ebc0*/  LDL.LU.64 R14, [R1+0x728] ;  /* 0x00072800010e7983 */ /* 0x001ea80000300a00 */
[----:B------:R-:W4:Y:S04]  /*ebd0*/  LDL.LU.64 R12, [R1+0x720] ;  /* 0x00072000010c7983 */ /* 0x000f280000300a00 */
[----:B------:R-:W2:Y:S04]  /*ebe0*/  LDL.LU.64 R18, [R1+0x718] ;  /* 0x0007180001127983 */ /* 0x000ea80000300a00 */
[----:B------:R-:W2:Y:S04]  /*ebf0*/  LDL.LU.64 R16, [R1+0x710] ;  /* 0x0007100001107983 */ /* 0x000ea80000300a00 */
[----:B--2---:R-:W-:Y:S04]  /*ec00*/  STS.128 [R0+0x280], R16 ;  /* 0x0002801000007388 */ /* 0x004fe80000000c00 */
[----:B------:R-:W-:Y:S06]  /*ec10*/  BAR.SYNC.DEFER_BLOCKING 0x0 ;  /* 0x0000000000007b1d */ /* 0x000fec0000010000 */
[----:B----4-:R0:W1:Y:S04]  /*ec20*/  LDS.128 R16, [R13] ;  /* 0x000000000d107984 */ /* 0x0100680000000c00 */
[----:B0-----:R-:W2:Y:S04]  /*ec30*/  LDL.LU R13, [R1] ;  /* 0x00000000010d7983 */ /* 0x001ea80000300800 */
[----:B-1----:R-:W-:Y:S04]  /*ec40*/  STL.64 [R1+0x90], R16 ;  /* 0x0000901001007387 */ /* 0x002fe80000100a00 */
[----:B------:R-:W-:Y:S04]  /*ec50*/  STL.64 [R1+0x98], R18 ;  /* 0x0000981201007387 */ /* 0x000fe80000100a00 */
[----:B------:R-:W0:Y:S04]  /*ec60*/  LDS.128 R16, [R10] ;  /* 0x000000000a107984 */ /* 0x000e280000000c00 */
[----:B------:R-:W1:Y:S04]  /*ec70*/  LDS.128 R8, [R11] ;  /* 0x000000000b087984 */ /* 0x000e680000000c00 */
[----:B0-----:R-:W-:Y:S04]  /*ec80*/  STL.64 [R1+0x80], R16 ;  /* 0x0000801001007387 */ /* 0x001fe80000100a00 */
[----:B------:R0:W-:Y:S04]  /*ec90*/  STL.64 [R1+0x88], R18 ;  /* 0x0000881201007387 */ /* 0x0001e80000100a00 */
[----:B0-----:R-:W4:Y:S04]  /*eca0*/  LDL.LU.64 R18, [R1+0x708] ;  /* 0x0007080001127983 */ /* 0x001f280000300a00 */
[----:B-1----:R-:W-:Y:S04]  /*ecb0*/  STL.64 [R1+0x60], R8 ;  /* 0x0000600801007387 */ /* 0x002fe80000100a00 */
[----:B------:R-:W-:Y:S04]  /*ecc0*/  STL.64 [R1+0x68], R10 ;  /* 0x0000680a01007387 */ /* 0x000fe80000100a00 */
[----:B------:R-:W0:Y:S04]  /*ecd0*/  LDS.128 R8, [R4] ;  /* 0x0000000004087984 */ /* 0x000e280000000c00 */
[----:B------:R-:W-:Y:S06]  /*ece0*/  BAR.SYNC.DEFER_BLOCKING 0x0 ;  /* 0x0000000000007b1d */ /* 0x000fec0000010000 */
[----:B0-----:R-:W-:Y:S04]  /*ecf0*/  STL.64 [R1+0x40], R8 ;  /* 0x0000400801007387 */ /* 0x001fe80000100a00 */
[----:B------:R0:W-:Y:S04]  /*ed00*/  STL.64 [R1+0x48], R10 ;  /* 0x0000480a01007387 */ /* 0x0001e80000100a00 */
[----:B0-----:R-:W2:Y:S04]  /*ed10*/  LDL.LU.64 R10, [R1+0x700] ;  /* 0x00070000010a7983 */ /* 0x001ea80000300a00 */
[----:B------:R-:W2:Y:S04]  /*ed20*/  LDL.LU.64 R8, [R1+0x6f8] ;  /* 0x0006f80001087983 */ /* 0x000ea80000300a00 */
[----:B--2---:R0:W-:Y:S04]  /*ed30*/  STS.128 [R0], R8 ;  /* 0x0000000800007388 */ /* 0x0041e80000000c00 */
[----:B0-----:R-:W2:Y:S04]  /*ed40*/  LDL.LU.64 R10, [R1+0x6f0] ;  /* 0x0006f000010a7983 */ /* 0x001ea80000300a00 */
[----:B------:R-:W2:Y:S04]  /*ed50*/  LDL.LU.64 R8, [R1+0x6e8] ;  /* 0x0006e80001087983 */ /* 0x000ea80000300a00 */
[----:B--2---:R0:W-:Y:S04]  /*ed60*/  STS.128 [R0+0x200], R8 ;  /* 0x0002000800007388 */ /* 0x0041e80000000c00 */
[----:B0-----:R-:W2:Y:S04]  /*ed70*/  LDL.LU.64 R10, [R1+0x6e0] ;  /* 0x0006e000010a7983 */ /* 0x001ea80000300a00 */
[----:B------:R-:W2:Y:S01]  /*ed80*/  LDL.LU.64 R8, [R1+0x6d8] ;  /* 0x0006d80001087983 */ /* 0x000ea20000300a00 */
[----:B------:R-:W-:-:S02]  /*ed90*/  IMAD R3, R7, c[0x0][0x194], RZ ;  /* 0x0000650007037a24 */ /* 0x000fc400078e02ff */
[----:B------:R-:W-:Y:S01]  /*eda0*/  IMAD.MOV.U32 R29, RZ, RZ, c[0x0][0x194] ;  /* 0x00006500ff1d7624 */ /* 0x000fe200078e00ff */
[----:B---3--:R-:W-:Y:S03]  /*edb0*/  STS.128 [R0+0x80], R20 ;  /* 0x0000801400007388 */ /* 0x008fe60000000c00 */
[----:B------:R-:W-:Y:S01]  /*edc0*/  IMAD R29, R29, 0x40, R3 ;  /* 0x000000401d1d7824 */ /* 0x000fe200078e0203 */
[----:B------:R-:W-:Y:S02]  /*edd0*/  ISETP.GE.AND P4, PT, R2, c[0x0][0x17c], PT ;  /* 0x00005f0002007a0c */ /* 0x000fe40003f86270 */
[----:B------:R-:W-:Y:S02]  /*ede0*/  LEA R2, P6, R3, c[0x0][0x170], 0x1 ;  /* 0x00005c0003027a11 */ /* 0x000fe400078c08ff */
[----:B------:R-:W-:Y:S02]  /*edf0*/  LEA R28, P2, R29, c[0x0][0x170], 0x1 ;  /* 0x00005c001d1c7a11 */ /* 0x000fe400078408ff */
[----:B------:R-:W-:-:S02]  /*ee00*/  LEA.HI.X.SX32 R3, R3, c[0x0][0x174], 0x1, P6 ;  /* 0x00005d0003037a11 */ /* 0x000fc400030f0eff */
[----:B------:R-:W-:Y:S01]  /*ee10*/  ISETP.GE.AND P6, PT, R7, c[0x0][0x178], PT ;  /* 0x00005e0007007a0c */ /* 0x000fe20003fc6270 */
[----:B--2---:R0:W-:Y:S04]  /*ee20*/  STS.128 [R0+0x280], R8 ;  /* 0x0002800800007388 */ /* 0x0041e80000000c00 */
[----:B0-----:R-:W2:Y:S04]  /*ee30*/  LDL.LU R10, [R1+0x6d0] ;  /* 0x0006d000010a7983 */ /* 0x001ea80000300800 */
[----:B------:R-:W3:Y:S01]  /*ee40*/  LDL.LU.64 R8, [R1+0x6c8] ;  /* 0x0006c80001087983 */ /* 0x000ee20000300a00 */
[----:B------:R-:W-:-:S03]  /*ee50*/  LEA.HI.X.SX32 R29, R29, c[0x0][0x174], 0x1, P2 ;  /* 0x00005d001d1d7a11 */ /* 0x000fc600010f0eff */
[----:B------:R-:W-:Y:S01]  /*ee60*/  BAR.SYNC.DEFER_BLOCKING 0x0 ;  /* 0x0000000000007b1d */ /* 0x000fe20000010000 */
[C---:B------:R-:W-:Y:S02]  /*ee70*/  ISETP.GE.AND P2, PT, R15.reuse, c[0x0][0x17c], PT ;  /* 0x00005f000f007a0c */ /* 0x040fe40003f46270 */
[C---:B------:R-:W-:Y:S02]  /*ee80*/  ISETP.LT.AND P6, PT, R15.reuse, c[0x0][0x17c], !P6 ;  /* 0x00005f000f007a0c */ /* 0x040fe400077c1270 */
[----:B------:R-:W-:Y:S01]  /*ee90*/  ISETP.LT.AND P2, PT, R14, c[0x0][0x178], !P2 ;  /* 0x00005e000e007a0c */ /* 0x000fe20005741270 */
[----:B------:R-:W-:-:S04]  /*eea0*/  IMAD R4, R15, c[0x0][0x198], RZ ;  /* 0x000066000f047a24 */ /* 0x000fc800078e02ff */
[----:B------:R-:W-:-:S04]  /*eeb0*/  IMAD.WIDE R20, R4, 0x2, R2 ;  /* 0x0000000204147825 */ /* 0x000fc800078e0202 */
[C---:B------:R-:W-:Y:S01]  /*eec0*/  IMAD.WIDE R16, R4.reuse, 0x2, R28 ;  /* 0x0000000204107825 */ /* 0x040fe200078e021c */
[----:B------:R-:W-:Y:S01]  /*eed0*/  IADD3 R0, R4, c[0x0][0x198], RZ ;  /* 0x0000660004007a10 */ /* 0x000fe20007ffe0ff */
[----:B-----5:R0:W-:Y:S01]  /*eee0*/  @P6 STG.E.U16 [R20.64], R5 ;  /* 0x0000000514006986 */ /* 0x0201e2000c101504 */
[----:B----4-:R-:W-:-:S03]  /*eef0*/  PRMT R19, R5, 0x7632, R19 ;  /* 0x0000763205137816 */ /* 0x010fc60000000013 */
[----:B0-----:R-:W-:Y:S01]  /*ef00*/  IMAD.WIDE R20, R0, 0x2, R2 ;  /* 0x0000000200147825 */ /* 0x001fe200078e0202 */
[----:B---3--:R0:W-:Y:S01]  /*ef10*/  @P2 STG.E.U16 [R16.64], R8 ;  /* 0x0000000810002986 */ /* 0x0081e2000c101504 */
[----:B------:R-:W-:Y:S02]  /*ef20*/  ISETP.LT.AND P2, PT, R7, c[0x0][0x178], !P0 ;  /* 0x00005e0007007a0c */ /* 0x000fe40004741270 */
[----:B------:R-:W-:Y:S02]  /*ef30*/  ISETP.LT.AND P0, PT, R14, c[0x0][0x178], !P0 ;  /* 0x00005e000e007a0c */ /* 0x000fe40004701270 */
[----:B------:R-:W-:Y:S01]  /*ef40*/  PRMT R12, R8, 0x7632, R12 ;  /* 0x00007632080c7816 */ /* 0x000fe2000000000c */
[----:B0-----:R-:W-:-:S08]  /*ef50*/  IMAD.WIDE R16, R0, 0x2, R28 ;  /* 0x0000000200107825 */ /* 0x001fd000078e021c */
[----:B------:R0:W-:Y:S04]  /*ef60*/  @P2 STG.E.U16 [R20.64], R19 ;  /* 0x0000001314002986 */ /* 0x0001e8000c101504 */
[----:B------:R1:W-:Y:S04]  /*ef70*/  @P0 STG.E.U16 [R16.64], R12 ;  /* 0x0000000c10000986 */ /* 0x0003e8000c101504 */
[----:B0-----:R-:W3:Y:S04]  /*ef80*/  LDL.LU.64 R20, [R1+0x6c0] ;  /* 0x0006c00001147983 */ /* 0x001ee80000300a00 */
[----:B-1----:R-:W4:Y:S01]  /*ef90*/  LDL.LU.64 R16, [R1+0x6b8] ;  /* 0x0006b80001107983 */ /* 0x002f220000300a00 */
[----:B------:R-:W-:-:S02]  /*efa0*/  ISETP.LT.AND P6, PT, R7, c[0x0][0x178], !P5 ;  /* 0x00005e0007007a0c */ /* 0x000fc40006fc1270 */
[----:B------:R-:W-:Y:S02]  /*efb0*/  IADD3 R11, R0, c[0x0][0x198], RZ ;  /* 0x00006600000b7a10 */ /* 0x000fe40007ffe0ff */
[----:B------:R-:W-:-:S03]  /*efc0*/  ISETP.LT.AND P5, PT, R14, c[0x0][0x178], !P5 ;  /* 0x00005e000e007a0c */ /* 0x000fc60006fa1270 */
[----:B------:R-:W-:Y:S01]  /*efd0*/  IMAD.WIDE R4, R11, 0x2, R2 ;  /* 0x000000020b047825 */ /* 0x000fe200078e0202 */
[----:B------:R-:W-:Y:S02]  /*efe0*/  IADD3 R8, R15, 0x6, RZ ;  /* 0x000000060f087810 */ /* 0x000fe40007ffe0ff */
[C---:B------:R-:W-:Y:S01]  /*eff0*/  IADD3 R0, R11.reuse, c[0x0][0x198], RZ ;  /* 0x000066000b007a10 */ /* 0x040fe20007ffe0ff */
[----:B------:R-:W-:Y:S02]  /*f000*/  IMAD.WIDE R22, R11, 0x2, R28 ;  /* 0x000000020b167825 */ /* 0x000fe400078e021c */
[----:B------:R0:W-:Y:S01]  /*f010*/  @P6 STG.E.U16 [R4.64], R13 ;  /* 0x0000000d04006986 */ /* 0x0001e2000c101504 */
[----:B------:R-:W-:Y:S02]  /*f020*/  ISETP.LT.AND P6, PT, R7, c[0x0][0x178], !P4 ;  /* 0x00005e0007007a0c */ /* 0x000fe400067c1270 */
[----:B--2---:R-:W-:Y:S02]  /*f030*/  PRMT R10, R13, 0x7632, R10 ;  /* 0x000076320d0a7816 */ /* 0x004fe4000000000a */
[----:B------:R-:W-:-:S02]  /*f040*/  ISETP.GE.AND P2, PT, R8, c[0x0][0x17c], PT ;  /* 0x00005f0008007a0c */ /* 0x000fc40003f46270 */
[C---:B------:R-:W-:Y:S01]  /*f050*/  IADD3 R8, R0.reuse, c[0x0][0x198], RZ ;  /* 0x0000660000087a10 */ /* 0x040fe20007ffe0ff */
[C---:B0-----:R-:W-:Y:S01]  /*f060*/  IMAD.WIDE R12, R0.reuse, 0x2, R2 ;  /* 0x00000002000c7825 */ /* 0x041fe200078e0202 */
[----:B------:R-:W2:Y:S04]  /*f070*/  LDL.LU.64 R4, [R1+0x6b0] ;  /* 0x0006b00001047983 */ /* 0x000ea80000300a00 */
[----:B----4-:R0:W-:Y:S02]  /*f080*/  @P5 STG.E.U16 [R22.64], R16 ;  /* 0x0000001016005986 */ /* 0x0101e4000c101504 */
[----:B0-----:R-:W-:Y:S01]  /*f090*/  IMAD.WIDE R22, R0, 0x2, R28 ;  /* 0x0000000200167825 */ /* 0x001fe200078e021c */
[----:B------:R-:W-:-:S05]  /*f0a0*/  PRMT R0, R10, 0x7610, R0 ;  /* 0x000076100a007816 */ /* 0x000fca0000000000 */
[----:B------:R0:W-:Y:S04]  /*f0b0*/  @P6 STG.E.U16 [R12.64], R0 ;  /* 0x000000000c006986 */ /* 0x0001e8000c101504 */
[----:B0-----:R-:W4:Y:S01]  /*f0c0*/  LDL.LU.64 R12, [R1+0x6a8] ;  /* 0x0006a800010c7983 */ /* 0x001f220000300a00 */
[C---:B------:R-:W-:Y:S02]  /*f0d0*/  ISETP.LT.AND P4, PT, R14.reuse, c[0x0][0x178], !P4 ;  /* 0x00005e000e007a0c */ /* 0x040fe40006781270 */
[----:B------:R-:W-:Y:S02]  /*f0e0*/  ISETP.LT.AND P5, PT, R7, c[0x0][0x178], !P1 ;  /* 0x00005e0007007a0c */ /* 0x000fe40004fa1270 */
[----:B------:R-:W-:Y:S01]  /*f0f0*/  ISETP.LT.AND P1, PT, R14, c[0x0][0x178], !P1 ;  /* 0x00005e000e007a0c */ /* 0x000fe20004f21270 */
[----:B------:R-:W-:Y:S01]  /*f100*/  IMAD.WIDE R10, R8, 0x2, R2 ;  /* 0x00000002080a7825 */ /* 0x000fe200078e0202 */
[----:B------:R-:W-:-:S07]  /*f110*/  PRMT R18, R16, 0x7632, R18 ;  /* 0x0000763210127816 */ /* 0x000fce0000000012 */
[----:B------:R-:W-:Y:S01]  /*f120*/  @P4 STG.E.U16 [R22.64], R18 ;  /* 0x0000001216004986 */ /* 0x000fe2000c101504 */
[C---:B------:R-:W-:Y:S02]  /*f130*/  IADD3 R0, R15.reuse, 0x9, RZ ;  /* 0x000000090f007810 */ /* 0x040fe40007ffe0ff */
[C---:B------:R-:W-:Y:S02]  /*f140*/  IADD3 R16, R15.reuse, 0x7, RZ ;  /* 0x000000070f107810 */ /* 0x040fe40007ffe0ff */
[----:B------:R-:W-:Y:S02]  /*f150*/  ISETP.GE.AND P4, PT, R0, c[0x0][0x17c], PT ;  /* 0x00005f0000007a0c */ /* 0x000fe40003f86270 */
[C---:B------:R-:W-:Y:S02]  /*f160*/  IADD3 R0, R8.reuse, c[0x0][0x198], RZ ;  /* 0x0000660008007a10 */ /* 0x040fe40007ffe0ff */
[----:B------:R-:W-:Y:S01]  /*f170*/  IADD3 R19, R15, 0x8, RZ ;  /* 0x000000080f137810 */ /* 0x000fe20007ffe0ff */
[----:B----4-:R0:W-:Y:S02]  /*f180*/  @P5 STG.E.U16 [R10.64], R12 ;  /* 0x0000000c0a005986 */ /* 0x0101e4000c101504 */
[----:B0-----:R-:W-:-:S05]  /*f190*/  IMAD.WIDE R10, R8, 0x2, R28 ;  /* 0x00000002080a7825 */ /* 0x001fca00078e021c */
[----:B---3--:R0:W-:Y:S04]  /*f1a0*/  @P1 STG.E.U16 [R10.64], R20 ;  /* 0x000000140a001986 */ /* 0x0081e8000c101504 */
[----:B0-----:R-:W3:Y:S04]  /*f1b0*/  LDL.LU R10, [R1+0x14] ;  /* 0x00001400010a7983 */ /* 0x001ee80000300800 */
[----:B------:R-:W4:Y:S01]  /*f1c0*/  LDL.LU R11, [R1+0x4] ;  /* 0x00000400010b7983 */ /* 0x000f220000300800 */
[----:B------:R-:W-:Y:S02]  /*f1d0*/  ISETP.LT.AND P5, PT, R7, c[0x0][0x178], !P3 ;  /* 0x00005e0007007a0c */ /* 0x000fe40005fa1270 */
[----:B------:R-:W-:Y:S01]  /*f1e0*/  ISETP.LT.AND P3, PT, R14, c[0x0][0x178], !P3 ;  /* 0x00005e000e007a0c */ /* 0x000fe20005f61270 */
[----:B------:R-:W-:Y:S01]  /*f1f0*/  IMAD.WIDE R22, R0, 0x2, R2 ;  /* 0x0000000200167825 */ /* 0x000fe200078e0202 */
[----:B------:R-:W-:-:S02]  /*f200*/  ISETP.GE.AND P0, PT, R16, c[0x0][0x17c], PT ;  /* 0x00005f0010007a0c */ /* 0x000fc40003f06270 */
[----:B------:R-:W-:Y:S01]  /*f210*/  ISETP.GE.AND P6, PT, R19, c[0x0][0x17c], PT ;  /* 0x00005f0013007a0c */ /* 0x000fe20003fc6270 */
[----:B------:R-:W-:Y:S01]  /*f220*/  IMAD.WIDE R18, R0, 0x2, R28 ;  /* 0x0000000200127825 */ /* 0x000fe200078e021c */
[----:B------:R-:W-:Y:S02]  /*f230*/  PRMT R16, R12, 0x7632, R16 ;  /* 0x000076320c107816 */ /* 0x000fe40000000010 */
[----:B------:R-:W-:Y:S02]  /*f240*/  ISETP.LT.AND P1, PT, R7, c[0x0][0x178], !P2 ;  /* 0x00005e0007007a0c */ /* 0x000fe40005721270 */
[----:B------:R-:W-:Y:S02]  /*f250*/  PRMT R12, R20, 0x7632, R12 ;  /* 0x00007632140c7816 */ /* 0x000fe4000000000c */
[----:B------:R-:W-:Y:S02]  /*f260*/  ISETP.LT.AND P2, PT, R14, c[0x0][0x178], !P2 ;  /* 0x00005e000e007a0c */ /* 0x000fe40005741270 */
[----:B------:R-:W-:Y:S01]  /*f270*/  IADD3 R0, R0, c[0x0][0x198], RZ ;  /* 0x0000660000007a10 */ /* 0x000fe20007ffe0ff */
[----:B------:R0:W-:Y:S01]  /*f280*/  @P5 STG.E.U16 [R22.64], R16 ;  /* 0x0000001016005986 */ /* 0x0001e2000c101504 */
[----:B------:R-:W-:-:S03]  /*f290*/  IADD3 R8, R15, 0xa, RZ ;  /* 0x0000000a0f087810 */ /* 0x000fc60007ffe0ff */
[----:B------:R1:W-:Y:S01]  /*f2a0*/  @P3 STG.E.U16 [R18.64], R12 ;  /* 0x0000000c12003986 */ /* 0x0003e2000c101504 */
[----:B------:R-:W-:Y:S02]  /*f2b0*/  ISETP.LT.AND P3, PT, R7, c[0x0][0x178], !P0 ;  /* 0x00005e0007007a0c */ /* 0x000fe40004761270 */
[----:B------:R-:W-:Y:S02]  /*f2c0*/  ISETP.LT.AND P0, PT, R14, c[0x0][0x178], !P0 ;  /* 0x00005e000e007a0c */ /* 0x000fe40004701270 */
[----:B------:R-:W-:Y:S01]  /*f2d0*/  ISETP.GE.AND P5, PT, R8, c[0x0][0x17c], PT ;  /* 0x00005f0008007a0c */ /* 0x000fe20003fa6270 */
[----:B0-----:R-:W-:Y:S01]  /*f2e0*/  IMAD.WIDE R22, R0, 0x2, R2 ;  /* 0x0000000200167825 */ /* 0x001fe200078e0202 */
[----:B------:R-:W-:-:S03]  /*f2f0*/  IADD3 R8, R15, 0xb, RZ ;  /* 0x0000000b0f087810 */ /* 0x000fc60007ffe0ff */
[C---:B-1----:R-:W-:Y:S01]  /*f300*/  IMAD.WIDE R18, R0.reuse, 0x2, R28 ;  /* 0x0000000200127825 */ /* 0x042fe200078e021c */
[----:B------:R-:W-:Y:S01]  /*f310*/  IADD3 R0, R0, c[0x0][0x198], RZ ;  /* 0x0000660000007a10 */ /* 0x000fe20007ffe0ff */
[----:B--2---:R0:W-:Y:S01]  /*f320*/  @P1 STG.E.U16 [R22.64], R4 ;  /* 0x0000000416001986 */ /* 0x0041e2000c101504 */
[----:B------:R-:W-:Y:S02]  /*f330*/  ISETP.GE.AND P1, PT, R8, c[0x0][0x17c], PT ;  /* 0x00005f0008007a0c */ /* 0x000fe40003f26270 */
[----:B------:R-:W-:Y:S01]  /*f340*/  PRMT R8, R4, 0x7632, R8 ;  /* 0x0000763204087816 */ /* 0x000fe20000000008 */
[----:B------:R1:W-:Y:S01]  /*f350*/  @P2 STG.E.U16 [R18.64], R24 ;  /* 0x0000001812002986 */ /* 0x0003e2000c101504 */
[----:B------:R-:W-:Y:S02]  /*f360*/  ISETP.LT.AND P2, PT, R7, c[0x0][0x178], !P6 ;  /* 0x00005e0007007a0c */ /* 0x000fe40007741270 */
[----:B------:R-:W-:Y:S01]  /*f370*/  PRMT R12, R24, 0x7632, R12 ;  /* 0x00007632180c7816 */ /* 0x000fe2000000000c */
[C---:B0-----:R-:W-:Y:S01]  /*f380*/  IMAD.WIDE R22, R0.reuse, 0x2, R2 ;  /* 0x0000000200167825 */ /* 0x041fe200078e0202 */
[----:B------:R-:W-:-:S03]  /*f390*/  IADD3 R4, R0, c[0x0][0x198], RZ ;  /* 0x0000660000047a10 */ /* 0x000fc60007ffe0ff */
[----:B-1----:R-:W-:Y:S01]  /*f3a0*/  IMAD.WIDE R18, R0, 0x2, R28 ;  /* 0x0000000200127825 */ /* 0x002fe200078e021c */
[----:B------:R-:W-:Y:S01]  /*f3b0*/  ISETP.LT.AND P6, PT, R14, c[0x0][0x178], !P6 ;  /* 0x00005e000e007a0c */ /* 0x000fe200077c1270 */
[----:B------:R0:W-:Y:S01]  /*f3c0*/  @P3 STG.E.U16 [R22.64], R8 ;  /* 0x0000000816003986 */ /* 0x0001e2000c101504 */
[----:B------:R-:W-:-:S03]  /*f3d0*/  IADD3 R0, R15, 0xc, RZ ;  /* 0x0000000c0f007810 */ /* 0x000fc60007ffe0ff */
[----:B------:R1:W-:Y:S01]  /*f3e0*/  @P0 STG.E.U16 [R18.64], R12 ;  /* 0x0000000c12000986 */ /* 0x0003e2000c101504 */
[----:B------:R-:W-:Y:S02]  /*f3f0*/  ISETP.LT.AND P0, PT, R7, c[0x0][0x178], !P4 ;  /* 0x00005e0007007a0c */ /* 0x000fe40006701270 */
[----:B------:R-:W-:Y:S02]  /*f400*/  ISETP.GE.AND P3, PT, R0, c[0x0][0x17c], PT ;  /* 0x00005f0000007a0c */ /* 0x000fe40003f66270 */
[C---:B------:R-:W-:Y:S01]  /*f410*/  IADD3 R0, R4.reuse, c[0x0][0x198], RZ ;  /* 0x0000660004007a10 */ /* 0x040fe20007ffe0ff */
[----:B0-----:R-:W-:-:S04]  /*f420*/  IMAD.WIDE R22, R4, 0x2, R28 ;  /* 0x0000000204167825 */ /* 0x001fc800078e021c */
[----:B-1----:R-:W-:Y:S01]  /*f430*/  IMAD.WIDE R18, R4, 0x2, R2 ;  /* 0x0000000204127825 */ /* 0x002fe200078e0202 */
[----:B------:R-:W-:Y:S02]  /*f440*/  ISETP.LT.AND P4, PT, R14, c[0x0][0x178], !P4 ;  /* 0x00005e000e007a0c */ /* 0x000fe40006781270 */
[----:B------:R-:W-:Y:S02]  /*f450*/  IADD3 R8, R15, 0xd, RZ ;  /* 0x0000000d0f087810 */ /* 0x000fe40007ffe0ff */
[----:B------:R-:W-:Y:S02]  /*f460*/  PRMT R16, R9, 0x7632, R16 ;  /* 0x0000763209107816 */ /* 0x000fe40000000010 */
[----:B------:R-:W-:Y:S02]  /*f470*/  PRMT R20, R17, 0x7632, R20 ;  /* 0x0000763211147816 */ /* 0x000fe40000000014 */
[----:B------:R-:W-:Y:S01]  /*f480*/  IADD3 R12, R15, 0xe, RZ ;  /* 0x0000000e0f0c7810 */ /* 0x000fe20007ffe0ff */
[----:B---3--:R0:W-:Y:S01]  /*f490*/  @P2 STG.E.U16 [R18.64], R10 ;  /* 0x0000000a12002986 */ /* 0x0081e2000c101504 */
[----:B------:R-:W-:-:S03]  /*f4a0*/  PRMT R4, R10, 0x7632, R4 ;  /* 0x000076320a047816 */ /* 0x000fc60000000004 */
[----:B------:R1:W-:Y:S01]  /*f4b0*/  @P6 STG.E.U16 [R22.64], R9 ;  /* 0x0000000916006986 */ /* 0x0003e2000c101504 */
[----:B------:R-:W-:Y:S02]  /*f4c0*/  ISETP.LT.AND P6, PT, R7, c[0x0][0x178], !P5 ;  /* 0x00005e0007007a0c */ /* 0x000fe40006fc1270 */
[----:B------:R-:W-:Y:S01]  /*f4d0*/  ISETP.LT.AND P5, PT, R14, c[0x0][0x178], !P5 ;  /* 0x00005e000e007a0c */ /* 0x000fe20006fa1270 */
[----:B0-----:R-:W-:-:S05]  /*f4e0*/  IMAD.WIDE R18, R0, 0x2, R2 ;  /* 0x0000000200127825 */ /* 0x001fca00078e0202 */
[----:B------:R0:W-:Y:S01]  /*f4f0*/  @P0 STG.E.U16 [R18.64], R4 ;  /* 0x0000000412000986 */ /* 0x0001e2000c101504 */
[----:B-1----:R-:W-:Y:S01]  /*f500*/  IMAD.WIDE R22, R0, 0x2, R28 ;  /* 0x0000000200167825 */ /* 0x002fe200078e021c */
[----:B------:R-:W-:Y:S02]  /*f510*/  ISETP.GE.AND P2, PT, R8, c[0x0][0x17c], PT ;  /* 0x00005f0008007a0c */ /* 0x000fe40003f46270 */
[----:B0-----:R-:W-:Y:S02]  /*f520*/  IADD3 R4, R0, c[0x0][0x198], RZ ;  /* 0x0000660000047a10 */ /* 0x001fe40007ffe0ff */
[----:B------:R0:W-:Y:S03]  /*f530*/  @P4 STG.E.U16 [R22.64], R16 ;  /* 0x0000001016004986 */ /* 0x0001e6000c101504 */
[----:B------:R-:W-:-:S04]  /*f540*/  IMAD.WIDE R18, R4, 0x2, R2 ;  /* 0x0000000204127825 */ /* 0x000fc800078e0202 */
[----:B------:R-:W-:Y:S01]  /*f550*/  IMAD.WIDE R8, R4, 0x2, R28 ;  /* 0x0000000204087825 */ /* 0x000fe200078e021c */
[----:B----4-:R1:W-:Y:S01]  /*f560*/  @P6 STG.E.U16 [R18.64], R11 ;  /* 0x0000000b12006986 */ /* 0x0103e2000c101504 */
[----:B------:R-:W-:Y:S02]  /*f570*/  IADD3 R0, R15, 0xf, RZ ;  /* 0x0000000f0f007810 */ /* 0x000fe40007ffe0ff */
[C---:B------:R-:W-:Y:S01]  /*f580*/  ISETP.LT.AND P6, PT, R7.reuse, c[0x0][0x178], !P1 ;  /* 0x00005e0007007a0c */ /* 0x040fe20004fc1270 */
[----:B------:R2:W-:Y:S01]  /*f590*/  @P5 STG.E.U16 [R8.64], R17 ;  /* 0x0000001108005986 */ /* 0x0005e2000c101504 */
[----:B------:R-:W-:Y:S02]  /*f5a0*/  ISETP.LT.AND P1, PT, R14, c[0x0][0x178], !P1 ;  /* 0x00005e000e007a0c */ /* 0x000fe40004f21270 */
[----:B------:R-:W-:Y:S01]  /*f5b0*/  IADD3 R4, R4, c[0x0][0x198], RZ ;  /* 0x0000660004047a10 */ /* 0x000fe20007ffe0ff */
[----:B0-----:R-:W3:Y:S01]  /*f5c0*/  LDL.LU.64 R22, [R1+0x6a0] ;  /* 0x0006a00001167983 */ /* 0x001ee20000300a00 */
[----:B------:R-:W-:-:S02]  /*f5d0*/  ISETP.LT.AND P5, PT, R7, c[0x0][0x178], !P3 ;  /* 0x00005e0007007a0c */ /* 0x000fc40005fa1270 */
[----:B------:R-:W-:Y:S02]  /*f5e0*/  ISETP.LT.AND P3, PT, R14, c[0x0][0x178], !P3 ;  /* 0x00005e000e007a0c */ /* 0x000fe40005f61270 */
[----:B------:R-:W-:Y:S02]  /*f5f0*/  ISETP.GE.AND P4, PT, R0, c[0x0][0x17c], PT ;  /* 0x00005f0000007a0c */ /* 0x000fe40003f86270 */
[C---:B------:R-:W-:Y:S01]  /*f600*/  IADD3 R0, R4.reuse, c[0x0][0x198], RZ ;  /* 0x0000660004007a10 */ /* 0x040fe20007ffe0ff */
[----:B-1----:R-:W-:Y:S01]  /*f610*/  IMAD.WIDE R18, R4, 0x2, R2 ;  /* 0x0000000204127825 */ /* 0x002fe200078e0202 */
[----:B------:R-:W-:-:S03]  /*f620*/  PRMT R24, R11, 0x7632, R24 ;  /* 0x000076320b187816 */ /* 0x000fc60000000018 */
[----:B------:R-:W-:-:S04]  /*f630*/  IMAD.WIDE R10, R4, 0x2, R28 ;  /* 0x00000002040a7825 */ /* 0x000fc800078e021c */
[C---:B--2---:R-:W-:Y:S01]  /*f640*/  IMAD.WIDE R16, R0.reuse, 0x2, R2 ;  /* 0x0000000200107825 */ /* 0x044fe200078e0202 */
[----:B------:R0:W-:Y:S03]  /*f650*/  @P6 STG.E.U16 [R18.64], R24 ;  /* 0x0000001812006986 */ /* 0x0001e6000c101504 */
[----:B------:R-:W-:Y:S01]  /*f660*/  IMAD.WIDE R8, R0, 0x2, R28 ;  /* 0x0000000200087825 */ /* 0x000fe200078e021c */
[----:B------:R1:W-:Y:S04]  /*f670*/  @P1 STG.E.U16 [R10.64], R20 ;  /* 0x000000140a001986 */ /* 0x0003e8000c101504 */
[----:B------:R-:W-:Y:S04]  /*f680*/  @P5 STG.E.U16 [R16.64], R13 ;  /* 0x0000000d10005986 */ /* 0x000fe8000c101504 */
[----:B------:R2:W-:Y:S01]  /*f690*/  @P3 STG.E.U16 [R8.64], R21 ;  /* 0x0000001508003986 */ /* 0x0005e2000c101504 */
[----:B------:R-:W-:-:S02]  /*f6a0*/  ISETP.LT.AND P3, PT, R7, c[0x0][0x178], !P2 ;  /* 0x00005e0007007a0c */ /* 0x000fc40005761270 */
[----:B------:R-:W-:Y:S01]  /*f6b0*/  ISETP.LT.AND P2, PT, R14, c[0x0][0x178], !P2 ;  /* 0x00005e000e007a0c */ /* 0x000fe20005741270 */
[----:B0-----:R-:W4:Y:S01]  /*f6c0*/  LDL.LU.64 R18, [R1+0x698] ;  /* 0x0006980001127983 */ /* 0x001f220000300a00 */
[----:B------:R-:W-:Y:S02]  /*f6d0*/  ISETP.GE.AND P0, PT, R12, c[0x0][0x17c], PT ;  /* 0x00005f000c007a0c */ /* 0x000fe40003f06270 */
[----:B------:R-:W-:Y:S01]  /*f6e0*/  PRMT R24, R13, 0x7632, R24 ;  /* 0x000076320d187816 */ /* 0x000fe20000000018 */
[----:B-1----:R-:W5:Y:S01]  /*f6f0*/  LDL.LU.64 R10, [R1+0x690] ;  /* 0x00069000010a7983 */ /* 0x002f620000300a00 */
[----:B--2---:R-:W-:Y:S02]  /*f700*/  IADD3 R8, R0, c[0x0][0x198], RZ ;  /* 0x0000660000087a10 */ /* 0x004fe40007ffe0ff */
[----:B------:R-:W-:Y:S02]  /*f710*/  PRMT R21, R21, 0x7632, R21 ;  /* 0x0000763215157816 */ /* 0x000fe40000000015 */
[C---:B------:R-:W-:Y:S01]  /*f720*/  IADD3 R0, R8.reuse, c[0x0][0x198], RZ ;  /* 0x0000660008007a10 */ /* 0x040fe20007ffe0ff */
[----:B------:R-:W-:Y:S01]  /*f730*/  IMAD.WIDE R16, R8, 0x2, R2 ;  /* 0x0000000208107825 */ /* 0x000fe200078e0202 */
[----:B------:R-:W-:-:S03]  /*f740*/  ISETP.LT.AND P5, PT, R7, c[0x0][0x178], !P0 ;  /* 0x00005e0007007a0c */ /* 0x000fc600047a1270 */
[----:B------:R-:W-:Y:S01]  /*f750*/  IMAD.WIDE R8, R8, 0x2, R28 ;  /* 0x0000000208087825 */ /* 0x000fe200078e021c */
[----:B------:R-:W-:Y:S01]  /*f760*/  ISETP.LT.AND P0, PT, R14, c[0x0][0x178], !P0 ;  /* 0x00005e000e007a0c */ /* 0x000fe20004701270 */
[----:B------:R0:W-:Y:S04]  /*f770*/  @P3 STG.E.U16 [R16.64], R24 ;  /* 0x0000001810003986 */ /* 0x0001e8000c101504 */
[----:B------:R-:W2:Y:S04]  /*f780*/  LDL.LU R14, [R1+0x688] ;  /* 0x00068800010e7983 */ /* 0x000ea80000300800 */
[----:B------:R1:W-:Y:S04]  /*f790*/  @P2 STG.E.U16 [R8.64], R21 ;  /* 0x0000001508002986 */ /* 0x0003e8000c101504 */
[----:B0-----:R-:W2:Y:S04]  /*f7a0*/  LDL.LU R24, [R1+0x18] ;  /* 0x0000180001187983 */ /* 0x001ea80000300800 */
[----:B------:R-:W2:Y:S04]  /*f7b0*/  LDL.LU R17, [R1+0x8] ;  /* 0x0000080001117983 */ /* 0x000ea80000300800 */
[----:B-1----:R-:W2:Y:S01]  /*f7c0*/  LDL R21, [R1+0x5f0] ;  /* 0x0005f00001157983 */ /* 0x002ea20000100800 */
[----:B------:R-:W-:-:S02]  /*f7d0*/  IADD3 R12, R15, 0x10, RZ ;  /* 0x000000100f0c7810 */ /* 0x000fc40007ffe0ff */
[----:B------:R-:W-:Y:S02]  /*f7e0*/  IADD3 R4, R15, 0x11, RZ ;  /* 0x000000110f047810 */ /* 0x000fe40007ffe0ff */
[----:B------:R-:W-:Y:S01]  /*f7f0*/  ISETP.GE.AND P6, PT, R12, c[0x0][0x17c], PT ;  /* 0x00005f000c007a0c */ /* 0x000fe20003fc6270 */
[----:B------:R-:W-:Y:S01]  /*f800*/  IMAD.WIDE R12, R0, 0x2, R2 ;  /* 0x00000002000c7825 */ /* 0x000fe200078e0202 */
[----:B------:R-:W-:-:S03]  /*f810*/  ISETP.LT.AND P2, PT, R7, c[0x0][0x178], !P4 ;  /* 0x00005e0007007a0c */ /* 0x000fc60006741270 */
[----:B------:R-:W-:Y:S01]  /*f820*/  IMAD.WIDE R8, R0, 0x2, R28 ;  /* 0x0000000200087825 */ /* 0x000fe200078e021c */
[----:B------:R-:W-:Y:S01]  /*f830*/  ISETP.GE.AND P1, PT, R4, c[0x0][0x17c], PT ;  /* 0x00005f0004007a0c */ /* 0x000fe20003f26270 */
[----:B------:R0:W-:Y:S01]  /*f840*/  @P5 STG.E.U16 [R12.64], R5 ;  /* 0x000000050c005986 */ /* 0x0001e2000c101504 */
[----:B------:R-:W-:Y:S02]  /*f850*/  IADD3 R4, R15, 0x13, RZ ;  /* 0x000000130f047810 */ /* 0x000fe40007ffe0ff */
[----:B------:R-:W-:Y:S01]  /*f860*/  IADD3 R0, R0, c[0x0][0x198], RZ ;  /* 0x0000660000007a10 */ /* 0x000fe20007ffe0ff */
[----:B------:R1:W-:Y:S01]  /*f870*/  @P0 STG.E.U16 [R8.64], R25 ;  /* 0x0000001908000986 */ /* 0x0003e2000c101504 */
[----:B------:R-:W-:Y:S02]  /*f880*/  ISETP.LT.AND P0, PT, R7, c[0x0][0x178], !P6 ;  /* 0x00005e0007007a0c */ /* 0x000fe40007701270 */
[----:B------:R-:W-:Y:S02]  /*f890*/  ISETP.GE.AND P5, PT, R4, c[0x0][0x17c], PT ;  /* 0x00005f0004007a0c */ /* 0x000fe40003fa6270 */
[----:B------:R-:W-:Y:S01]  /*f8a0*/  PRMT R16, R5, 0x7632, R16 ;  /* 0x0000763205107816 */ /* 0x000fe20000000010 */
[----:B0-----:R-:W-:Y:S01]  /*f8b0*/  IMAD.WIDE R4, R0, 0x2, R28 ;  /* 0x0000000200047825 */ /* 0x001fe200078e021c */
[----:B------:R-:W-:-:S03]  /*f8c0*/  PRMT R13, R25, 0x7632, R13 ;  /* 0x00007632190d7816 */ /* 0x000fc6000000000d */
[C-C-:B-1----:R-:W-:Y:S01]  /*f8d0*/  IMAD.WIDE R8, R0.reuse, 0x2, R2.reuse ;  /* 0x0000000200087825 */ /* 0x142fe200078e0202 */
[----:B------:R-:W-:Y:S02]  /*f8e0*/  IADD3 R0, R0, c[0x0][0x198], RZ ;  /* 0x0000660000007a10 */ /* 0x000fe40007ffe0ff */
[C---:B------:R-:W-:Y:S02]  /*f8f0*/  IADD3 R20, R15.reuse, 0x12, RZ ;  /* 0x000000120f147810 */ /* 0x040fe40007ffe0ff */
[C---:B------:R-:W-:Y:S01]  /*f900*/  IADD3 R12, R15.reuse, 0x14, RZ ;  /* 0x000000140f0c7810 */ /* 0x040fe20007ffe0ff */
[----:B------:R0:W-:Y:S01]  /*f910*/  @P2 STG.E.U16 [R8.64], R16 ;  /* 0x0000001008002986 */ /* 0x0001e2000c101504 */
[----:B------:R-:W-:Y:S02]  /*f920*/  ISETP.GE.AND P3, PT, R20, c[0x0][0x17c], PT ;  /* 0x00005f0014007a0c */ /* 0x000fe40003f66270 */
[----:B------:R-:W-:Y:S02]  /*f930*/  ISETP.GE.AND P2, PT, R12, c[0x0][0x17c], PT ;  /* 0x00005f000c007a0c */ /* 0x000fe40003f46270 */
[C---:B------:R-:W-:Y:S01]  /*f940*/  IADD3 R12, R15.reuse, 0x15, RZ ;  /* 0x000000150f0c7810 */ /* 0x040fe20007ffe0ff */
[----:B0-----:R-:W-:Y:S01]  /*f950*/  IMAD.WIDE R8, R0, 0x2, R2 ;  /* 0x0000000200087825 */ /* 0x001fe200078e0202 */
[----:B------:R-:W-:-:S02]  /*f960*/  IADD3 R16, R15, 0x18, RZ ;  /* 0x000000180f107810 */ /* 0x000fc40007ffe0ff */
[C---:B--2---:R-:W-:Y:S02]  /*f970*/  ISETP.LT.AND P4, PT, R21.reuse, c[0x0][0x178], !P4 ;  /* 0x00005e0015007a0c */ /* 0x044fe40006781270 */
[----:B------:R-:W-:-:S11]  /*f980*/  ISETP.LT.AND P6, PT, R21, c[0x0][0x178], !P6 ;  /* 0x00005e0015007a0c */ /* 0x000fd600077c1270 */
[----:B------:R0:W-:Y:S01]  /*f990*/  @P4 STG.E.U16 [R4.64], R13 ;  /* 0x0000000d04004986 */ /* 0x0001e2000c101504 */
[----:B------:R-:W-:Y:S02]  /*f9a0*/  ISETP.LT.AND P4, PT, R7, c[0x0][0x178], !P1 ;  /* 0x00005e0007007a0c */ /* 0x000fe40004f81270 */
[----:B------:R-:W-:Y:S01]  /*f9b0*/  ISETP.LT.AND P1, PT, R21, c[0x0][0x178], !P1 ;  /* 0x00005e0015007a0c */ /* 0x000fe20004f21270 */
[----:B------:R1:W-:Y:S01]  /*f9c0*/  @P0 STG.E.U16 [R8.64], R24 ;  /* 0x0000001808000986 */ /* 0x0003e2000c101504 */
[----:B------:R-:W-:Y:S01]  /*f9d0*/  ISETP.GE.AND P0, PT, R12, c[0x0][0x17c], PT ;  /* 0x00005f000c007a0c */ /* 0x000fe20003f06270 */
[C---:B0-----:R-:W-:Y:S01]  /*f9e0*/  IMAD.WIDE R4, R0.reuse, 0x2, R28 ;  /* 0x0000000200047825 */ /* 0x041fe200078e021c */
[----:B------:R-:W-:-:S04]  /*f9f0*/  IADD3 R0, R0, c[0x0][0x198], RZ ;  /* 0x0000660000007a10 */ /* 0x000fc80007ffe0ff */
[----:B-----5:R0:W-:Y:S01]  /*fa00*/  @P6 STG.E.U16 [R4.64], R10 ;  /* 0x0000000a04006986 */ /* 0x0201e2000c101504 */
[----:B------:R-:W-:Y:S02]  /*fa10*/  ISETP.LT.AND P6, PT, R7, c[0x0][0x178], !P3 ;  /* 0x00005e0007007a0c */ /* 0x000fe40005fc1270 */
[----:B------:R-:W-:Y:S02]  /*fa20*/  PRMT R12, R24, 0x7632, R12 ;  /* 0x00007632180c7816 */ /* 0x000fe4000000000c */
[----:B------:R-:W-:Y:S01]  /*fa30*/  PRMT R13, R10, 0x7632, R13 ;  /* 0x000076320a0d7816 */ /* 0x000fe2000000000d */
[----:B-1----:R-:W-:Y:S01]  /*fa40*/  IMAD.WIDE R8, R0, 0x2, R28 ;  /* 0x0000000200087825 */ /* 0x002fe200078e021c */
[----:B------:R-:W-:-:S03]  /*fa50*/  ISETP.LT.AND P3, PT, R21, c[0x0][0x178], !P3 ;  /* 0x00005e0015007a0c */ /* 0x000fc60005f61270 */
[C---:B0-----:R-:W-:Y:S01]  /*fa60*/  IMAD.WIDE R4, R0.reuse, 0x2, R2 ;  /* 0x0000000200047825 */ /* 0x041fe200078e0202 */
[----:B------:R-:W-:Y:S02]  /*fa70*/  IADD3 R10, R0, c[0x0][0x198], RZ ;  /* 0x00006600000a7a10 */ /* 0x000fe40007ffe0ff */
[----:B------:R-:W-:Y:S02]  /*fa80*/  IADD3 R0, R15, 0x16, RZ ;  /* 0x000000160f007810 */ /* 0x000fe40007ffe0ff */
[----:B------:R0:W-:Y:S01]  /*fa90*/  @P4 STG.E.U16 [R4.64], R12 ;  /* 0x0000000c04004986 */ /* 0x0001e2000c101504 */
[----:B------:R-:W-:-:S03]  /*faa0*/  ISETP.LT.AND P4, PT, R7, c[0x0][0x178], !P5 ;  /* 0x00005e0007007a0c */ /* 0x000fc60006f81270 */
[----:B------:R1:W-:Y:S01]  /*fab0*/  @P1 STG.E.U16 [R8.64], R13 ;  /* 0x0000000d08001986 */ /* 0x0003e2000c101504 */
[----:B------:R-:W-:Y:S02]  /*fac0*/  ISETP.GE.AND P1, PT, R0, c[0x0][0x17c], PT ;  /* 0x00005f0000007a0c */ /* 0x000fe40003f26270 */
[C---:B------:R-:W-:Y:S01]  /*fad0*/  IADD3 R0, R10.reuse, c[0x0][0x198], RZ ;  /* 0x000066000a007a10 */ /* 0x040fe20007ffe0ff */
[----:B0-----:R-:W-:Y:S01]  /*fae0*/  IMAD.WIDE R4, R10, 0x2, R2 ;  /* 0x000000020a047825 */ /* 0x001fe200078e0202 */
[----:B-1----:R-:W-:-:S04]  /*faf0*/  IADD3 R8, R15, 0x17, RZ ;  /* 0x000000170f087810 */ /* 0x002fc80007ffe0ff */
[----:B------:R0:W-:Y:S01]  /*fb00*/  @P6 STG.E.U16 [R4.64], R17 ;  /* 0x0000001104006986 */ /* 0x0001e2000c101504 */
[----:B------:R-:W-:Y:S01]  /*fb10*/  ISETP.GE.AND P6, PT, R8, c[0x0][0x17c], PT ;  /* 0x00005f0008007a0c */ /* 0x000fe20003fc6270 */
[----:B------:R-:W-:Y:S01]  /*fb20*/  IMAD.WIDE R8, R0, 0x2, R2 ;  /* 0x0000000200087825 */ /* 0x000fe200078e0202 */
[----:B------:R-:W-:-:S03]  /*fb30*/  ISETP.LT.AND P5, PT, R21, c[0x0][0x178], !P5 ;  /* 0x00005e0015007a0c */ /* 0x000fc60006fa1270 */
[----:B0-----:R-:W-:Y:S01]  /*fb40*/  IMAD.WIDE R4, R10, 0x2, R28 ;  /* 0x000000020a047825 */ /* 0x001fe200078e021c */
[----:B------:R-:W-:-:S04]  /*fb50*/  PRMT R10, R17, 0x7632, R10 ;  /* 0x00007632110a7816 */ /* 0x000fc8000000000a */
[----:B----4-:R0:W-:Y:S01]  /*fb60*/  @P3 STG.E.U16 [R4.64], R18 ;  /* 0x0000001204003986 */ /* 0x0101e2000c101504 */
[----:B------:R-:W-:Y:S02]  /*fb70*/  ISETP.LT.AND P3, PT, R7, c[0x0][0x178], !P2 ;  /* 0x00005e0007007a0c */ /* 0x000fe40005761270 */
[----:B------:R-:W-:Y:S01]  /*fb80*/  ISETP.LT.AND P2, PT, R21, c[0x0][0x178], !P2 ;  /* 0x00005e0015007a0c */ /* 0x000fe20005741270 */
[----:B------:R1:W-:Y:S01]  /*fb90*/  @P4 STG.E.U16 [R8.64], R10 ;  /* 0x0000000a08004986 */ /* 0x0003e2000c101504 */
[----:B0-----:R-:W-:Y:S02]  /*fba0*/  PRMT R18, R18, 0x7632, R18 ;  /* 0x0000763212127816 */ /* 0x001fe40000000012 */
[C---:B-1----:R-:W-:Y:S01]  /*fbb0*/  IADD3 R10, R0.reuse, c[0x0][0x198], RZ ;  /* 0x00006600000a7a10 */ /* 0x042fe20007ffe0ff */
[----:B------:R-:W-:-:S04]  /*fbc0*/  IMAD.WIDE R4, R0, 0x2, R28 ;  /* 0x0000000200047825 */ /* 0x000fc800078e021c */
[C---:B------:R-:W-:Y:S01]  /*fbd0*/  IMAD.WIDE R8, R10.reuse, 0x2, R2 ;  /* 0x000000020a087825 */ /* 0x040fe200078e0202 */
[----:B------:R-:W-:Y:S01]  /*fbe0*/  @P5 STG.E.U16 [R4.64], R18 ;  /* 0x0000001204005986 */ /* 0x000fe2000c101504 */
[----:B------:R-:W-:Y:S02]  /*fbf0*/  IADD3 R0, R15, 0x19, RZ ;  /* 0x000000190f007810 */ /* 0x000fe40007ffe0ff */
[C---:B------:R-:W-:Y:S01]  /*fc00*/  IMAD.WIDE R12, R10.reuse, 0x2, R28 ;  /* 0x000000020a0c7825 */ /* 0x040fe200078e021c */
[----:B------:R0:W-:Y:S04]  /*fc10*/  @P3 STG.E.U16 [R8.64], R14 ;  /* 0x0000000e08003986 */ /* 0x0001e8000c101504 */
[----:B------:R-:W2:Y:S04]  /*fc20*/  LDL.LU R15, [R1+0x684] ;  /* 0x00068400010f7983 */ /* 0x000ea80000300800 */
[----:B------:R-:W4:Y:S01]  /*fc30*/  LDL.LU R20, [R1+0x1c] ;  /* 0x00001c0001147983 */ /* 0x000f220000300800 */
[----:B0-----:R-:W-:-:S03]  /*fc40*/  IADD3 R8, R10, c[0x0][0x198], RZ ;  /* 0x000066000a087a10 */ /* 0x001fc60007ffe0ff */
[----:B------:R-:W5:Y:S01]  /*fc50*/  LDL.LU R24, [R1+0xc] ;  /* 0x00000c0001187983 */ /* 0x000f620000300800 */
[----:B------:R-:W-:Y:S02]  /*fc60*/  PRMT R10, R14, 0x7632, R10 ;  /* 0x000076320e0a7816 */ /* 0x000fe4000000000a */
[----:B---3--:R-:W-:Y:S01]  /*fc70*/  PRMT R14, R22, 0x7632, R14 ;  /* 0x00007632160e7816 */ /* 0x008fe2000000000e */
[----:B------:R0:W-:Y:S04]  /*fc80*/  @P2 STG.E.U16 [R12.64], R22 ;  /* 0x000000160c002986 */ /* 0x0001e8000c101504 */
[----:B0-----:R-:W3:Y:S01]  /*fc90*/  LDL R22, [R1+0x5e0] ;  /* 0x0005e00001167983 */ /* 0x001ee20000100800 */
[----:B------:R-:W-:Y:S02]  /*fca0*/  ISETP.LT.AND P2, PT, R7, c[0x0][0x178], !P0 ;  /* 0x00005e0007007a0c */ /* 0x000fe40004741270 */
[----:B------:R-:W-:-:S02]  /*fcb0*/  ISETP.LT.AND P0, PT, R21, c[0x0][0x178], !P0 ;  /* 0x00005e0015007a0c */ /* 0x000fc40004701270 */
[----:B------:R-:W-:Y:S02]  /*fcc0*/  ISETP.LT.AND P3, PT, R7, c[0x0][0x178], !P1 ;  /* 0x00005e0007007a0c */ /* 0x000fe40004f61270 */
[----:B------:R-:W-:Y:S02]  /*fcd0*/  ISETP.GE.AND P5, PT, R0, c[0x0][0x17c], PT ;  /* 0x00005f0000007a0c */ /* 0x000fe40003fa6270 */
[C---:B------:R-:W-:Y:S01]  /*fce0*/  IADD3 R0, R8.reuse, c[0x0][0x198], RZ ;  /* 0x0000660008007a10 */ /* 0x040fe20007ffe0ff */
[----:B------:R-:W-:-:S04]  /*fcf0*/  IMAD.WIDE R4, R8, 0x2, R2 ;  /* 0x0000000208047825 */ /* 0x000fc800078e0202 */
[----:B------:R-:W-:Y:S01]  /*fd00*/  IMAD.WIDE R8, R8, 0x2, R28 ;  /* 0x0000000208087825 */ /* 0x000fe200078e021c */
[----:B------:R0:W-:Y:S03]  /*fd10*/  @P2 STG.E.U16 [R4.64], R10 ;  /* 0x0000000a04002986 */ /* 0x0001e6000c101504 */
[----:B------:R-:W-:Y:S01]  /*fd20*/  IMAD.WIDE R12, R0, 0x2, R2 ;  /* 0x00000002000c7825 */ /* 0x000fe200078e0202 */
[----:B------:R1:W-:Y:S01]  /*fd30*/  @P0 STG.E.U16 [R8.64], R14 ;  /* 0x0000000e08000986 */ /* 0x0003e2000c101504 */
[----:B------:R-:W-:-:S03]  /*fd40*/  ISETP.LT.AND P1, PT, R21, c[0x0][0x178], !P1 ;  /* 0x00005e0015007a0c */ /* 0x000fc60004f21270 */
[----:B------:R1:W-:Y:S01]  /*fd50*/  @P3 STG.E.U16 [R12.64], R6 ;  /* 0x000000060c003986 */ /* 0x0003e2000c101504 */
[----:B------:R-:W-:Y:S02]  /*fd60*/  ISETP.LT.AND P3, PT, R7, c[0x0][0x178], !P6 ;  /* 0x00005e0007007a0c */ /* 0x000fe40007761270 */
[----:B------:R-:W-:Y:S02]  /*fd70*/  ISETP.GE.AND P4, PT, R16, c[0x0][0x17c], PT ;  /* 0x00005f0010007a0c */ /* 0x000fe40003f86270 */
[----:B------:R-:W-:Y:S02]  /*fd80*/  ISETP.LT.AND P6, PT, R21, c[0x0][0x178], !P6 ;  /* 0x00005e0015007a0c */ /* 0x000fe400077c1270 */
[C---:B0-----:R-:W-:Y:S01]  /*fd90*/  IADD3 R4, R0.reuse, c[0x0][0x198], RZ ;  /* 0x0000660000047a10 */ /* 0x041fe20007ffe0ff */
[----:B------:R-:W-:Y:S01]  /*fda0*/  IMAD.WIDE R16, R0, 0x2, R28 ;  /* 0x0000000200107825 */ /* 0x000fe200078e021c */
[----:B------:R-:W-:Y:S02]  /*fdb0*/  ISETP.LT.AND P0, PT, R7, c[0x0][0x178], !P4 ;  /* 0x00005e0007007a0c */ /* 0x000fe40006701270 */
[----:B------:R-:W-:Y:S01]  /*fdc0*/  PRMT R10, R6, 0x7632, R10 ;  /* 0x00007632060a7816 */ /* 0x000fe2000000000a */
[C---:B-1----:R-:W-:Y:S01]  /*fdd0*/  IMAD.WIDE R8, R4.reuse, 0x2, R2 ;  /* 0x0000000204087825 */ /* 0x042fe200078e0202 */
[----:B------:R-:W-:-:S02]  /*fde0*/  IADD3 R0, R4, c[0x0][0x198], RZ ;  /* 0x0000660004007a10 */ /* 0x000fc40007ffe0ff */
[----:B------:R-:W-:Y:S01]  /*fdf0*/  ISETP.LT.AND P4, PT, R21, c[0x0][0x178], !P4 ;  /* 0x00005e0015007a0c */ /* 0x000fe20006781270 */
[----:B------:R-:W-:Y:S01]  /*fe00*/  IMAD.WIDE R4, R4, 0x2, R28 ;  /* 0x0000000204047825 */ /* 0x000fe200078e021c */
[----:B------:R-:W-:Y:S01]  /*fe10*/  PRMT R6, R26, 0x7632, R6 ;  /* 0x000076321a067816 */ /* 0x000fe20000000006 */
[----:B------:R-:W-:Y:S04]  /*fe20*/  @P1 STG.E.U16 [R16.64], R26 ;  /* 0x0000001a10001986 */ /* 0x000fe8000c101504 */
[----:B------:R0:W-:Y:S04]  /*fe30*/  @P3 STG.E.U16 [R8.64], R10 ;  /* 0x0000000a08003986 */ /* 0x0001e8000c101504 */
[----:B------:R1:W-:Y:S01]  /*fe40*/  @P6 STG.E.U16 [R4.64], R6 ;  /* 0x0000000604006986 */ /* 0x0003e2000c101504 */
[----:B------:R-:W-:Y:S01]  /*fe50*/  ISETP.LT.AND P6, PT, R7, c[0x0][0x178], !P5 ;  /* 0x00005e0007007a0c */ /* 0x000fe20006fc1270 */
[----:B0-----:R-:W-:-:S04]  /*fe60*/  IMAD.WIDE R8, R0, 0x2, R2 ;  /* 0x0000000200087825 */ /* 0x001fc800078e0202 */
[C---:B-1----:R-:W-:Y:S01]  /*fe70*/  IMAD.WIDE R4, R0.reuse, 0x2, R28 ;  /* 0x0000000200047825 */ /* 0x042fe200078e021c */
[----:B------:R-:W-:Y:S01]  /*fe80*/  ISETP.LT.AND P5, PT, R21, c[0x0][0x178], !P5 ;  /* 0x00005e0015007a0c */ /* 0x000fe20006fa1270 */
[----:B----4-:R0:W-:Y:S04]  /*fe90*/  @P0 STG.E.U16 [R8.64], R20 ;  /* 0x0000001408000986 */ /* 0x0101e8000c101504 */
[----:B------:R1:W-:Y:S01]  /*fea0*/  @P4 STG.E.U16 [R4.64], R11 ;  /* 0x0000000b04004986 */ /* 0x0003e2000c101504 */
[----:B0-----:R-:W-:Y:S02]  /*feb0*/  IADD3 R8, R0, c[0x0][0x198], RZ ;  /* 0x0000660000087a10 */ /* 0x001fe40007ffe0ff */
[----:B---3--:R-:W-:-:S04]  /*fec0*/  IADD3 R18, R22, 0x1a, RZ ;  /* 0x0000001a16127810 */ /* 0x008fc80007ffe0ff */
[----:B------:R-:W-:Y:S01]  /*fed0*/  ISETP.GE.AND P2, PT, R18, c[0x0][0x17c], PT ;  /* 0x00005f0012007a0c */ /* 0x000fe20003f46270 */
[----:B-1----:R-:W-:Y:S01]  /*fee0*/  IMAD.WIDE R4, R8, 0x2, R2 ;  /* 0x0000000208047825 */ /* 0x002fe200078e0202 */
[----:B------:R-:W-:Y:S02]  /*fef0*/  PRMT R9, R20, 0x7632, R9 ;  /* 0x0000763214097816 */ /* 0x000fe40000000009 */
[----:B------:R-:W-:Y:S02]  /*ff00*/  ISETP.LT.AND P4, PT, R7, c[0x0][0x178], !P2 ;  /* 0x00005e0007007a0c */ /* 0x000fe40005781270 */
[----:B------:R-:W-:Y:S02]  /*ff10*/  ISETP.LT.AND P2, PT, R21, c[0x0][0x178], !P2 ;  /* 0x00005e0015007a0c */ /* 0x000fe40005741270 */
[----:B------:R-:W-:Y:S02]  /*ff20*/  IADD3 R6, R22, 0x1d, RZ ;  /* 0x0000001d16067810 */ /* 0x000fe40007ffe0ff */
[----:B------:R-:W-:-:S02]  /*ff30*/  IADD3 R0, R8, c[0x0][0x198], RZ ;  /* 0x0000660008007a10 */ /* 0x000fc40007ffe0ff */
[C---:B------:R-:W-:Y:S01]  /*ff40*/  IADD3 R10, R22.reuse, 0x1e, RZ ;  /* 0x0000001e160a7810 */ /* 0x040fe20007ffe0ff */
[----:B------:R0:W-:Y:S01]  /*ff50*/  @P6 STG.E.U16 [R4.64], R9 ;  /* 0x0000000904006986 */ /* 0x0001e2000c101504 */
[----:B------:R-:W-:Y:S02]  /*ff60*/  IADD3 R12, R22, 0x1b, RZ ;  /* 0x0000001b160c7810 */ /* 0x000fe40007ffe0ff */
[----:B------:R-:W-:Y:S02]  /*ff70*/  ISETP.GE.AND P0, PT, R6, c[0x0][0x17c], PT ;  /* 0x00005f0006007a0c */ /* 0x000fe40003f06270 */
[----:B------:R-:W-:Y:S02]  /*ff80*/  PRMT R6, R11, 0x7632, R6 ;  /* 0x000076320b067816 */ /* 0x000fe40000000006 */
[----:B------:R-:W-:Y:S02]  /*ff90*/  IADD3 R13, R22, 0x1c, RZ ;  /* 0x0000001c160d7810 */ /* 0x000fe40007ffe0ff */
[----:B------:R-:W-:Y:S01]  /*ffa0*/  ISETP.GE.AND P6, PT, R10, c[0x0][0x17c], PT ;  /* 0x00005f000a007a0c */ /* 0x000fe20003fc6270 */
[----:B------:R-:W-:Y:S01]  /*ffb0*/  IMAD.WIDE R10, R0, 0x2, R28 ;  /* 0x00000002000a7825 */ /* 0x000fe200078e021c */
[----:B------:R-:W-:-:S03]  /*ffc0*/  ISETP.GE.AND P1, PT, R12, c[0x0][0x17c], PT ;  /* 0x00005f000c007a0c */ /* 0x000fc60003f26270 */
[----:B0-----:R-:W-:-:S04]  /*ffd0*/  IMAD.WIDE R4, R8, 0x2, R28 ;  /* 0x0000000208047825 */ /* 0x001fc800078e021c */
[----:B------:R-:W-:Y:S01]  /*ffe0*/  IMAD.WIDE R8, R0, 0x2, R2 ;  /* 0x0000000200087825 */ /* 0x000fe200078e0202 */
[----:B------:R-:W-:Y:S01]  /*fff0*/  ISETP.GE.AND P3, PT, R13, c[0x0][0x17c], PT ;  /* 0x00005f000d007a0c */ /* 0x000fe20003f66270 */
[----:B------:R0:W-:Y:S04]  /*10000*/  @P5 STG.E.U16 [R4.64], R6 ;  /* 0x0000000604005986 */ /* 0x0001e8000c101504 */
[----:B-----5:R-:W-:Y:S01]  /*10010*/  @P4 STG.E.U16 [R8.64], R24 ;  /* 0x0000001808004986 */ /* 0x020fe2000c101504 */
[----:B------:R-:W-:Y:S02]  /*10020*/  ISETP.LT.AND P4, PT, R7, c[0x0][0x178], !P1 ;  /* 0x00005e0007007a0c */ /* 0x000fe40004f81270 */
[----:B------:R-:W-:Y:S01]  /*10030*/  ISETP.LT.AND P1, PT, R21, c[0x0][0x178], !P1 ;  /* 0x00005e0015007a0c */ /* 0x000fe20004f21270 */
[----:B------:R1:W-:Y:S01]  /*10040*/  @P2 STG.E.U16 [R10.64], R19 ;  /* 0x000000130a002986 */ /* 0x0003e2000c101504 */
[----:B------:R-:W-:-:S02]  /*10050*/  ISETP.LT.AND P2, PT, R7, c[0x0][0x178], !P3 ;  /* 0x00005e0007007a0c */ /* 0x000fc40005f41270 */
[----:B------:R-:W-:Y:S02]  /*10060*/  IADD3 R12, R22, 0x1f, RZ ;  /* 0x0000001f160c7810 */ /* 0x000fe40007ffe0ff */
[----:B0-----:R-:W-:Y:S02]  /*10070*/  PRMT R6, R24, 0x7632, R6 ;  /* 0x0000763218067816 */ /* 0x001fe40000000006 */
[----:B-1----:R-:W-:-:S04]  /*10080*/  IADD3 R10, R0, c[0x0][0x198], RZ ;  /* 0x00006600000a7a10 */ /* 0x002fc80007ffe0ff */
[C---:B------:R-:W-:Y:S01]  /*10090*/  IADD3 R0, R10.reuse, c[0x0][0x198], RZ ;  /* 0x000066000a007a10 */ /* 0x040fe20007ffe0ff */
[----:B------:R-:W-:Y:S01]  /*100a0*/  IMAD.WIDE R4, R10, 0x2, R2 ;  /* 0x000000020a047825 */ /* 0x000fe200078e0202 */
[----:B------:R-:W-:Y:S02]  /*100b0*/  ISETP.GE.AND P5, PT, R12, c[0x0][0x17c], PT ;  /* 0x00005f000c007a0c */ /* 0x000fe40003fa6270 */
[----:B------:R-:W-:Y:S01]  /*100c0*/  PRMT R12, R19, 0x7632, R12 ;  /* 0x00007632130c7816 */ /* 0x000fe2000000000c */
[----:B------:R-:W-:Y:S01]  /*100d0*/  IMAD.WIDE R10, R10, 0x2, R28 ;  /* 0x000000020a0a7825 */ /* 0x000fe200078e021c */
[----:B------:R-:W-:Y:S03]  /*100e0*/  @P4 STG.E.U16 [R4.64], R6 ;  /* 0x0000000604004986 */ /* 0x000fe6000c101504 */
[----:B------:R-:W-:Y:S01]  /*100f0*/  IMAD.WIDE R8, R0, 0x2, R2 ;  /* 0x0000000200087825 */ /* 0x000fe200078e0202 */
[----:B------:R0:W-:Y:S01]  /*10100*/  @P1 STG.E.U16 [R10.64], R12 ;  /* 0x0000000c0a001986 */ /* 0x0001e2000c101504 */
[----:B------:R-:W-:-:S03]  /*10110*/  ISETP.LT.AND P1, PT, R7, c[0x0][0x178], !P6 ;  /* 0x00005e0007007a0c */ /* 0x000fc60007721270 */
[----:B--2---:R-:W-:Y:S01]  /*10120*/  @P2 STG.E.U16 [R8.64], R15 ;  /* 0x0000000f08002986 */ /* 0x004fe2000c101504 */
[----:B------:R-:W-:-:S03]  /*10130*/  ISETP.LT.AND P2, PT, R7, c[0x0][0x178], !P0 ;  /* 0x00005e0007007a0c */ /* 0x000fc60004741270 */
[----:B------:R-:W2:Y:S04]  /*10140*/  LDL.LU R7, [R1+0x680] ;  /* 0x0006800001077983 */ /* 0x000ea80000300800 */
[----:B------:R-:W1:Y:S01]  /*10150*/  S2R R24, SR_TID.X ;  /* 0x0000000000187919 */ /* 0x000e620000002100 */
[C---:B------:R-:W-:Y:S02]  /*10160*/  ISETP.LT.AND P3, PT, R21.reuse, c[0x0][0x178], !P3 ;  /* 0x00005e0015007a0c */ /* 0x040fe40005f61270 */
[----:B------:R-:W-:Y:S02]  /*10170*/  IADD3 R13, R22, 0x20, RZ ;  /* 0x00000020160d7810 */ /* 0x000fe40007ffe0ff */
[----:B------:R-:W-:Y:S02]  /*10180*/  ISETP.LT.AND P0, PT, R21, c[0x0][0x178], !P0 ;  /* 0x00005e0015007a0c */ /* 0x000fe40004701270 */
[----:B------:R-:W-:Y:S01]  /*10190*/  ISETP.GE.AND P4, PT, R13, c[0x0][0x17c], PT ;  /* 0x00005f000d007a0c */ /* 0x000fe20003f86270 */
[----:B0-----:R-:W-:Y:S01]  /*101a0*/  IMAD.WIDE R12, R0, 0x2, R28 ;  /* 0x00000002000c7825 */ /* 0x001fe200078e021c */
[----:B-1----:R-:W-:-:S03]  /*101b0*/  LOP3.LUT R14, R24, 0x3f, RZ, 0xc0, !PT ;  /* 0x0000003f180e7812 */ /* 0x002fc600078ec0ff */
[----:B------:R-:W-:-:S05]  /*101c0*/  IMAD.SHL.U32 R24, R24, 0x200, RZ ;  /* 0x0000020018187824 */ /* 0x000fca00078e00ff */
[----:B------:R-:W-:-:S05]  /*101d0*/  LOP3.LUT R24, R24, 0xc00, RZ, 0xc0, !PT ;  /* 0x00000c0018187812 */ /* 0x000fca00078ec0ff */
[----:B------:R-:W-:Y:S01]  /*101e0*/  IMAD R24, R14, 0x10, R24 ;  /* 0x000000100e187824 */ /* 0x000fe200078e0218 */
[----:B------:R-:W-:Y:S01]  /*101f0*/  IADD3 R14, R0, c[0x0][0x198], RZ ;  /* 0x00006600000e7a10 */ /* 0x000fe20007ffe0ff */
[----:B------:R-:W-:Y:S01]  /*10200*/  @P3 STG.E.U16 [R12.64], R23 ;  /* 0x000000170c003986 */ /* 0x000fe2000c101504 */
[----:B------:R-:W-:-:S03]  /*10210*/  PRMT R5, R23, 0x7632, R5 ;  /* 0x0000763217057816 */ /* 0x000fc60000000005 */
[----:B------:R0:W1:Y:S01]  /*10220*/  LDS.128 R8, [R24] ;  /* 0x0000000018087984 */ /* 0x0000620000000c00 */
[----:B------:R-:W-:Y:S02]  /*10230*/  ISETP.LT.AND P6, PT, R21, c[0x0][0x178], !P6 ;  /* 0x00005e0015007a0c */ /* 0x000fe400077c1270 */
[----:B------:R-:W-:Y:S02]  /*10240*/  PRMT R4, R15, 0x7632, R4 ;  /* 0x000076320f047816 */ /* 0x000fe40000000004 */
[C---:B------:R-:W-:Y:S01]  /*10250*/  IADD3 R0, R14.reuse, c[0x0][0x198], RZ ;  /* 0x000066000e007a10 */ /* 0x040fe20007ffe0ff */
[----:B0-----:R-:W3:Y:S01]  /*10260*/  LDL.LU R24, [R1+0x90] ;  /* 0x0000900001187983 */ /* 0x001ee20000300800 */
[----:B------:R-:W-:-:S03]  /*10270*/  IMAD.WIDE R12, R14, 0x2, R2 ;  /* 0x000000020e0c7825 */ /* 0x000fc600078e0202 */
[----:B------:R-:W4:Y:S01]  /*10280*/  LDL R23, [R1+0x5e4] ;  /* 0x0005e40001177983 */ /* 0x000f220000100800 */
[----:B------:R-:W-:Y:S01]  /*10290*/  IMAD.WIDE R14, R14, 0x2, R28 ;  /* 0x000000020e0e7825 */ /* 0x000fe200078e021c */
[----:B------:R-:W-:Y:S02]  /*102a0*/  IADD3 R18, R22, 0x22, RZ ;  /* 0x0000002216127810 */ /* 0x000fe40007ffe0ff */
[----:B------:R-:W-:Y:S01]  /*102b0*/  @P2 STG.E.U16 [R12.64], R4 ;  /* 0x000000040c002986 */ /* 0x000fe2000c101504 */
[----:B------:R-:W-:-:S03]  /*102c0*/  IMAD.WIDE R16, R0, 0x2, R2 ;  /* 0x0000000200107825 */ /* 0x000fc600078e0202 */
[----:B------:R0:W-:Y:S01]  /*102d0*/  @P0 STG.E.U16 [R14.64], R5 ;  /* 0x000000050e000986 */ /* 0x0001e2000c101504 */
[----:B------:R-:W-:Y:S02]  /*102e0*/  ISETP.GE.AND P2, PT, R18, c[0x0][0x17c], PT ;  /* 0x00005f0012007a0c */ /* 0x000fe40003f46270 */
[----:B------:R-:W-:Y:S01]  /*102f0*/  PRMT R18, R27, 0x7632, R18 ;  /* 0x000076321b127816 */ /* 0x000fe20000000012 */
[----:B0-----:R-:W-:Y:S01]  /*10300*/  IMAD.WIDE R4, R0, 0x2, R28 ;  /* 0x0000000200047825 */ /* 0x001fe200078e021c */
[----:B--2---:R-:W-:Y:S04]  /*10310*/  @P1 STG.E.U16 [R16.64], R7 ;  /* 0x0000000710001986 */ /* 0x004fe8000c101504 */
[----:B------:R0:W-:Y:S04]  /*10320*/  @P6 STG.E.U16 [R4.64], R27 ;  /* 0x0000001b04006986 */ /* 0x0001e8000c101504 */
[----:B0-----:R-:W2:Y:S04]  /*10330*/  LDL.LU R27, [R1+0x5e0] ;  /* 0x0005e000011b7983 */ /* 0x001ea80000300800 */
[----:B------:R-:W0:Y:S01]  /*10340*/  S2R R20, SR_TID.X ;  /* 0x0000000000147919 */ /* 0x000e220000002100 */
[----:B------:R-:W-:-:S02]  /*10350*/  IADD3 R6, R22, 0x21, RZ ;  /* 0x0000002116067810 */ /* 0x000fc40007ffe0ff */
[----:B------:R-:W-:Y:S02]  /*10360*/  IADD3 R16, R22, 0x23, RZ ;  /* 0x0000002316107810 */ /* 0x000fe40007ffe0ff */
[----:B------:R-:W5:Y:S01]  /*10370*/  S2R R22, SR_TID.X ;  /* 0x0000000000167919 */ /* 0x000f620000002100 */
[----:B------:R-:W-:Y:S02]  /*10380*/  ISETP.GE.AND P3, PT, R6, c[0x0][0x17c], PT ;  /* 0x00005f0006007a0c */ /* 0x000fe40003f66270 */
[----:B------:R-:W-:Y:S02]  /*10390*/  IADD3 R6, R0, c[0x0][0x198], RZ ;  /* 0x0000660000067a10 */ /* 0x000fe40007ffe0ff */
[----:B------:R-:W-:-:S03]  /*103a0*/  PRMT R7, R7, 0x7632, R7 ;  /* 0x0000763207077816 */ /* 0x000fc60000000007 */
[C---:B------:R-:W-:Y:S01]  /*103b0*/  IMAD.WIDE R4, R6.reuse, 0x2, R2 ;  /* 0x0000000206047825 */ /* 0x040fe200078e0202 */
[----:B------:R-:W-:Y:S02]  /*103c0*/  IADD3 R0, R6, c[0x0][0x198], RZ ;  /* 0x0000660006007a10 */ /* 0x000fe40007ffe0ff */
[C---:B0-----:R-:W-:Y:S01]  /*103d0*/  LOP3.LUT R19, R20.reuse, 0x3f, RZ, 0xc0, !PT ;  /* 0x0000003f14137812 */ /* 0x041fe200078ec0ff */
[----:B------:R-:W-:Y:S01]  /*103e0*/  IMAD.SHL.U32 R20, R20, 0x200, RZ ;  /* 0x0000020014147824 */ /* 0x000fe200078e00ff */
[----:B----4-:R-:W-:Y:S02]  /*103f0*/  ISETP.LT.AND P1, PT, R23, c[0x0][0x178], !P5 ;  /* 0x00005e0017007a0c */ /* 0x010fe40006f21270 */
[----:B------:R-:W-:Y:S02]  /*10400*/  ISETP.LT.AND P5, PT, R21, c[0x0][0x178], !P5 ;  /* 0x00005e0015007a0c */ /* 0x000fe40006fa1270 */
[----:B------:R-:W-:Y:S02]  /*10410*/  ISETP.LT.AND P6, PT, R23, c[0x0][0x178], !P4 ;  /* 0x00005e0017007a0c */ /* 0x000fe400067c1270 */
[----:B------:R-:W-:-:S02]  /*10420*/  ISETP.LT.AND P4, PT, R21, c[0x0][0x178], !P4 ;  /* 0x00005e0015007a0c */ /* 0x000fc40006781270 */
[----:B------:R-:W-:Y:S02]  /*10430*/  LOP3.LUT R20, R20, 0xc00, RZ, 0xc0, !PT ;  /* 0x00000c0014147812 */ /* 0x000fe400078ec0ff */
[----:B------:R-:W-:-:S03]  /*10440*/  ISETP.GE.AND P0, PT, R16, c[0x0][0x17c], PT ;  /* 0x00005f0010007a0c */ /* 0x000fc60003f06270 */
[----:B------:R0:W-:Y:S01]  /*10450*/  @P1 STG.E.U16 [R4.64], R7 ;  /* 0x0000000704001986 */ /* 0x0001e2000c101504 */
[----:B------:R-:W-:Y:S02]  /*10460*/  IMAD R20, R19, 0x10, R20 ;  /* 0x0000001013147824 */ /* 0x000fe400078e0214 */
[----:B------:R-:W-:-:S04]  /*10470*/  IMAD.WIDE R16, R0, 0x2, R28 ;  /* 0x0000000200107825 */ /* 0x000fc800078e021c */
[----:B0-----:R-:W-:-:S04]  /*10480*/  IMAD.WIDE R4, R6, 0x2, R28 ;  /* 0x0000000206047825 */ /* 0x001fc800078e021c */
[----:B------:R-:W-:Y:S01]  /*10490*/  IMAD.WIDE R6, R0, 0x2, R2 ;  /* 0x0000000200067825 */ /* 0x000fe200078e0202 */
[----:B------:R0:W-:Y:S04]  /*104a0*/  @P5 STG.E.U16 [R4.64], R18 ;  /* 0x0000001204005986 */ /* 0x0001e8000c101504 */
[----:B---3--:R-:W-:Y:S04]  /*104b0*/  @P6 STG.E.U16 [R6.64], R24 ;  /* 0x0000001806006986 */ /* 0x008fe8000c101504 */
[----:B-1----:R1:W-:Y:S01]  /*104c0*/  @P4 STG.E.U16 [R16.64], R8 ;  /* 0x0000000810004986 */ /* 0x0023e2000c101504 */
[----:B------:R-:W-:-:S02]  /*104d0*/  ISETP.LT.AND P4, PT, R23, c[0x0][0x178], !P3 ;  /* 0x00005e0017007a0c */ /* 0x000fc40005f81270 */
[----:B------:R-:W-:Y:S02]  /*104e0*/  ISETP.LT.AND P3, PT, R21, c[0x0][0x178], !P3 ;  /* 0x00005e0015007a0c */ /* 0x000fe40005f61270 */
[----:B0-----:R-:W-:Y:S02]  /*104f0*/  IADD3 R18, R0, c[0x0][0x198], RZ ;  /* 0x0000660000127a10 */ /* 0x001fe40007ffe0ff */
[----:B------:R-:W-:Y:S02]  /*10500*/  PRMT R25, R24, 0x7632, R25 ;  /* 0x0000763218197816 */ /* 0x000fe40000000019 */
[C---:B------:R-:W-:Y:S01]  /*10510*/  IADD3 R0, R18.reuse, c[0x0][0x198], RZ ;  /* 0x0000660012007a10 */ /* 0x040fe20007ffe0ff */
[----:B-1----:R-:W-:Y:S01]  /*10520*/  IMAD.WIDE R16, R18, 0x2, R2 ;  /* 0x0000000212107825 */ /* 0x002fe200078e0202 */
[----:B------:R-:W-:-:S04]  /*10530*/  PRMT R8, R8, 0x7632, R8 ;  /* 0x0000763208087816 */ /* 0x000fc80000000008 */
[----:B------:R0:W-:Y:S04]  /*10540*/  @P4 STG.E.U16 [R16.64], R25 ;  /* 0x0000001910004986 */ /* 0x0001e8000c101504 */
[----:B0-----:R-:W3:Y:S01]  /*10550*/  LDL R25, [R1+0x5f0] ;  /* 0x0005f00001197983 */ /* 0x001ee20000100800 */
[----:B--2---:R-:W-:-:S04]  /*10560*/  IADD3 R19, R27, 0x24, RZ ;  /* 0x000000241b137810 */ /* 0x004fc80007ffe0ff */
[----:B------:R-:W-:Y:S02]  /*10570*/  ISETP.GE.AND P1, PT, R19, c[0x0][0x17c], PT ;  /* 0x00005f0013007a0c */ /* 0x000fe40003f26270 */
[C---:B-----5:R-:W-:Y:S01]  /*10580*/  LOP3.LUT R19, R22.reuse, 0x3f, RZ, 0xc0, !PT ;  /* 0x0000003f16137812 */ /* 0x060fe200078ec0ff */
[----:B------:R-:W-:-:S05]  /*10590*/  IMAD.SHL.U32 R22, R22, 0x200, RZ ;  /* 0x0000020016167824 */ /* 0x000fca00078e00ff */
[----:B------:R-:W-:Y:S02]  /*105a0*/  LOP3.LUT R22, R22, 0xc00, RZ, 0xc0, !PT ;  /* 0x00000c0016167812 */ /* 0x000fe400078ec0ff */
[----:B------:R-:W-:-:S03]  /*105b0*/  IADD3 R24, R27, 0x26, RZ ;  /* 0x000000261b187810 */ /* 0x000fc60007ffe0ff */
[----:B------:R-:W-:Y:S02]  /*105c0*/  IMAD R22, R19, 0x10, R22 ;  /* 0x0000001013167824 */ /* 0x000fe400078e0216 */
[----:B------:R-:W-:Y:S01]  /*105d0*/  IMAD.WIDE R18, R18, 0x2, R28 ;  /* 0x0000000212127825 */ /* 0x000fe200078e021c */
[----:B------:R-:W-:Y:S02]  /*105e0*/  ISETP.GE.AND P4, PT, R24, c[0x0][0x17c], PT ;  /* 0x00005f0018007a0c */ /* 0x000fe40003f86270 */
[----:B------:R-:W2:Y:S04]  /*105f0*/  LDL R24, [R1+0x5e4] ;  /* 0x0005e40001187983 */ /* 0x000ea80000100800 */
[----:B------:R0:W-:Y:S04]  /*10600*/  @P3 STG.E.U16 [R18.64], R8 ;  /* 0x0000000812003986 */ /* 0x0001e8000c101504 */
[----:B0-----:R-:W4:Y:S01]  /*10610*/  LDL.LU R19, [R1+0x80] ;  /* 0x0000800001137983 */ /* 0x001f220000300800 */
[----:B------:R-:W-:-:S05]  /*10620*/  LOP3.LUT R20, R20, 0x20, RZ, 0x3c, !PT ;  /* 0x0000002014147812 */ /* 0x000fca00078e3cff */
[----:B------:R0:W1:Y:S01]  /*10630*/  LDS.128 R12, [R20] ;  /* 0x00000000140c7984 */ /* 0x0000620000000c00 */
[----:B------:R-:W-:Y:S02]  /*10640*/  ISETP.LT.AND P6, PT, R23, c[0x0][0x178], !P2 ;  /* 0x00005e0017007a0c */ /* 0x000fe400057c1270 */
[----:B------:R-:W-:Y:S02]  /*10650*/  ISETP.LT.AND P2, PT, R21, c[0x0][0x178], !P2 ;  /* 0x00005e0015007a0c */ /* 0x000fe40005741270 */
[----:B------:R-:W-:Y:S02]  /*10660*/  LOP3.LUT R22, R22, 0x40, RZ, 0x3c, !PT ;  /* 0x0000004016167812 */ /* 0x000fe400078e3cff */
[----:B0-----:R-:W-:-:S03]  /*10670*/  IADD3 R20, R27, 0x25, RZ ;  /* 0x000000251b147810 */ /* 0x001fc60007ffe0ff */
[----:B------:R0:W5:Y:S01]  /*10680*/  LDS.128 R4, [R22] ;  /* 0x0000000016047984 */ /* 0x0001620000000c00 */
[----:B------:R-:W-:Y:S01]  /*10690*/  ISETP.GE.AND P5, PT, R20, c[0x0][0x17c], PT ;  /* 0x00005f0014007a0c */ /* 0x000fe20003fa6270 */
[----:B------:R-:W-:-:S04]  /*106a0*/  IMAD.WIDE R20, R0, 0x2, R2 ;  /* 0x0000000200147825 */ /* 0x000fc800078e0202 */
[----:B0-----:R-:W-:Y:S01]  /*106b0*/  IMAD.WIDE R22, R0, 0x2, R28 ;  /* 0x0000000200167825 */ /* 0x001fe200078e021c */
[----:B----4-:R-:W-:Y:S04]  /*106c0*/  @P6 STG.E.U16 [R20.64], R19 ;  /* 0x0000001314006986 */ /* 0x010fe8000c101504 */
[----:B-1----:R0:W-:Y:S01]  /*106d0*/  @P2 STG.E.U16 [R22.64], R12 ;  /* 0x0000000c16002986 */ /* 0x0021e2000c101504 */
[----:B--2---:R-:W-:Y:S02]  /*106e0*/  ISETP.LT.AND P2, PT, R24, c[0x0][0x178], !P0 ;  /* 0x00005e0018007a0c */ /* 0x004fe40004741270 */
[----:B---3--:R-:W-:Y:S02]  /*106f0*/  ISETP.LT.AND P0, PT, R25, c[0x0][0x178], !P0 ;  /* 0x00005e0019007a0c */ /* 0x008fe40004701270 */
[----:B------:R-:W-:-:S02]  /*10700*/  PRMT R26, R19, 0x7632, R26 ;  /* 0x00007632131a7816 */ /* 0x000fc4000000001a */
[----:B0-----:R-:W-:Y:S02]  /*10710*/  IADD3 R22, R0, c[0x0][0x198], RZ ;  /* 0x0000660000167a10 */ /* 0x001fe40007ffe0ff */
[----:B------:R-:W-:Y:S02]  /*10720*/  PRMT R12, R12, 0x7632, R12 ;  /* 0x000076320c0c7816 */ /* 0x000fe4000000000c */
[C---:B------:R-:W-:Y:S01]  /*10730*/  IADD3 R0, R22.reuse, c[0x0][0x198], RZ ;  /* 0x0000660016007a10 */ /* 0x040fe20007ffe0ff */
[----:B------:R-:W-:-:S04]  /*10740*/  IMAD.WIDE R20, R22, 0x2, R2 ;  /* 0x0000000216147825 */ /* 0x000fc800078e0202 */
[----:B------:R-:W-:Y:S01]  /*10750*/  IMAD.WIDE R22, R22, 0x2, R28 ;  /* 0x0000000216167825 */ /* 0x000fe200078e021c */
[----:B------:R0:W-:Y:S04]  /*10760*/  @P2 STG.E.U16 [R20.64], R26 ;  /* 0x0000001a14002986 */ /* 0x0001e8000c101504 */
[----:B------:R1:W-:Y:S04]  /*10770*/  @P0 STG.E.U16 [R22.64], R12 ;  /* 0x0000000c16000986 */ /* 0x0003e8000c101504 */
[----:B0-----:R-:W2:Y:S04]  /*10780*/  LDL R26, [R1+0x5e4] ;  /* 0x0005e400011a7983 */ /* 0x001ea80000100800 */
[----:B-1----:R-:W3:Y:S01]  /*10790*/  LDL.LU R23, [R1+0x60] ;  /* 0x0000600001177983 */ /* 0x002ee20000300800 */
[----:B------:R-:W-:-:S02]  /*107a0*/  ISETP.LT.AND P3, PT, R24, c[0x0][0x178], !P1 ;  /* 0x00005e0018007a0c */ /* 0x000fc40004f61270 */
[----:B------:R-:W-:Y:S02]  /*107b0*/  IADD3 R24, R27, 0x27, RZ ;  /* 0x000000271b187810 */ /* 0x000fe40007ffe0ff */
[----:B------:R-:W-:Y:S02]  /*107c0*/  ISETP.LT.AND P6, PT, R25, c[0x0][0x178], !P1 ;  /* 0x00005e0019007a0c */ /* 0x000fe40004fc1270 */
[----:B------:R-:W-:Y:S01]  /*107d0*/  ISETP.GE.AND P1, PT, R24, c[0x0][0x17c], PT ;  /* 0x00005f0018007a0c */ /* 0x000fe20003f26270 */
[----:B------:R-:W-:-:S04]  /*107e0*/  IMAD.WIDE R24, R0, 0x2, R2 ;  /* 0x0000000200187825 */ /* 0x000fc800078e0202 */
[C---:B------:R-:W-:Y:S01]  /*107f0*/  IMAD.WIDE R20, R0.reuse, 0x2, R28 ;  /* 0x0000000200147825 */ /* 0x040fe200078e021c */
[----:B------:R-:W-:Y:S02]  /*10800*/  IADD3 R0, R0, c[0x0][0x198], RZ ;  /* 0x0000660000007a10 */ /* 0x000fe40007ffe0ff */
[----:B------:R-:W-:Y:S01]  /*10810*/  IADD3 R12, R27, 0x2a, RZ ;  /* 0x0000002a1b0c7810 */ /* 0x000fe20007ffe0ff */
[----:B------:R-:W0:Y:S02]  /*10820*/  S2R R17, SR_TID.X ;  /* 0x0000000000117919 */ /* 0x000e240000002100 */
[----:B0-----:R-:W-:Y:S02]  /*10830*/  LOP3.LUT R16, R17, 0x3f, RZ, 0xc0, !PT ;  /* 0x0000003f11107812 */ /* 0x001fe400078ec0ff */
[----:B---3--:R0:W-:Y:S01]  /*10840*/  @P3 STG.E.U16 [R24.64], R23 ;  /* 0x0000001718003986 */ /* 0x0081e2000c101504 */
[----:B--2---:R-:W-:-:S03]  /*10850*/  ISETP.LT.AND P3, PT, R26, c[0x0][0x178], !P5 ;  /* 0x00005e001a007a0c */ /* 0x004fc60006f61270 */
[----:B-----5:R1:W-:Y:S04]  /*10860*/  @P6 STG.E.U16 [R20.64], R4 ;  /* 0x0000000414006986 */ /* 0x0203e8000c101504 */
[----:B0-----:R-:W2:Y:S04]  /*10870*/  LDL.LU R24, [R1+0x40] ;  /* 0x0000400001187983 */ /* 0x001ea80000300800 */
[----:B------:R-:W3:Y:S01]  /*10880*/  LDL.LU R25, [R1+0x5f0] ;  /* 0x0005f00001197983 */ /* 0x000ee20000300800 */
[----:B-1----:R-:W-:Y:S01]  /*10890*/  PRMT R4, R23, 0x7632, R4 ;  /* 0x0000763217047816 */ /* 0x002fe20000000004 */
[----:B------:R-:W-:Y:S01]  /*108a0*/  IMAD.WIDE R20, R0, 0x2, R2 ;  /* 0x0000000200147825 */ /* 0x000fe200078e0202 */
[----:B------:R-:W-:-:S02]  /*108b0*/  ISETP.LT.AND P6, PT, R26, c[0x0][0x178], !P4 ;  /* 0x00005e001a007a0c */ /* 0x000fc400067c1270 */
[----:B------:R-:W4:Y:S04]  /*108c0*/  LDL.LU R26, [R1+0x94] ;  /* 0x00009400011a7983 */ /* 0x000f280000300800 */
[----:B------:R0:W-:Y:S01]  /*108d0*/  @P3 STG.E.U16 [R20.64], R4 ;  /* 0x0000000414003986 */ /* 0x0001e2000c101504 */
[----:B------:R-:W-:-:S03]  /*108e0*/  ISETP.GE.AND P3, PT, R12, c[0x0][0x17c], PT ;  /* 0x00005f000c007a0c */ /* 0x000fc60003f66270 */
[----:B------:R-:W5:Y:S01]  /*108f0*/  LDL R12, [R1+0x5e4] ;  /* 0x0005e400010c7983 */ /* 0x000f620000100800 */
[----:B------:R-:W-:-:S05]  /*10900*/  IMAD.SHL.U32 R17, R17, 0x200, RZ ;  /* 0x0000020011117824 */ /* 0x000fca00078e00ff */
[----:B------:R-:W-:-:S05]  /*10910*/  LOP3.LUT R17, R17, 0xc00, RZ, 0xc0, !PT ;  /* 0x00000c0011117812 */ /* 0x000fca00078ec0ff */
[----:B------:R-:W-:-:S05]  /*10920*/  IMAD R17, R16, 0x10, R17 ;  /* 0x0000001010117824 */ /* 0x000fca00078e0211 */
[----:B------:R-:W-:-:S06]  /*10930*/  LOP3.LUT R17, R17, 0x60, RZ, 0x3c, !PT ;  /* 0x0000006011117812 */ /* 0x000fcc00078e3cff */
[----:B------:R-:W1:Y:S01]  /*10940*/  LDS.128 R16, [R17] ;  /* 0x0000000011107984 */ /* 0x000e620000000c00 */
[----:B------:R-:W-:-:S04]  /*10950*/  IADD3 R8, R27, 0x28, RZ ;  /* 0x000000281b087810 */ /* 0x000fc80007ffe0ff */
[----:B------:R-:W-:Y:S02]  /*10960*/  ISETP.GE.AND P2, PT, R8, c[0x0][0x17c], PT ;  /* 0x00005f0008007a0c */ /* 0x000fe40003f46270 */
[C---:B------:R-:W-:Y:S01]  /*10970*/  IADD3 R8, R27.reuse, 0x29, RZ ;  /* 0x000000291b087810 */ /* 0x040fe20007ffe0ff */
[C---:B------:R-:W-:Y:S01]  /*10980*/  IMAD.WIDE R22, R0.reuse, 0x2, R28 ;  /* 0x0000000200167825 */ /* 0x040fe200078e021c */
[----:B------:R-:W-:Y:S02]  /*10990*/  IADD3 R0, R0, c[0x0][0x198], RZ ;  /* 0x0000660000007a10 */ /* 0x000fe40007ffe0ff */
[----:B------:R-:W-:Y:S02]  /*109a0*/  ISETP.GE.AND P0, PT, R8, c[0x0][0x17c], PT ;  /* 0x00005f0008007a0c */ /* 0x000fe40003f06270 */
[----:B------:R-:W-:Y:S01]  /*109b0*/  PRMT R8, R4, 0x7632, R8 ;  /* 0x0000763204087816 */ /* 0x000fe20000000008 */
[----:B0-----:R-:W-:Y:S01]  /*109c0*/  IMAD.WIDE R20, R0, 0x2, R2 ;  /* 0x0000000200147825 */ /* 0x001fe200078e0202 */
[----:B------:R-:W-:-:S02]  /*109d0*/  IADD3 R4, R27, 0x2b, RZ ;  /* 0x0000002b1b047810 */ /* 0x000fc40007ffe0ff */
[C---:B---3--:R-:W-:Y:S02]  /*109e0*/  ISETP.LT.AND P5, PT, R25.reuse, c[0x0][0x178], !P5 ;  /* 0x00005e0019007a0c */ /* 0x048fe40006fa1270 */
[----:B------:R-:W-:-:S11]  /*109f0*/  ISETP.LT.AND P4, PT, R25, c[0x0][0x178], !P4 ;  /* 0x00005e0019007a0c */ /* 0x000fd60006781270 */
[----:B------:R0:W-:Y:S01]  /*10a00*/  @P5 STG.E.U16 [R22.64], R8 ;  /* 0x0000000816005986 */ /* 0x0001e2000c101504 */
[----:B-----5:R-:W-:Y:S02]  /*10a10*/  ISETP.LT.AND P5, PT, R12, c[0x0][0x178], !P1 ;  /* 0x00005e000c007a0c */ /* 0x020fe40004fa1270 */
[C---:B------:R-:W-:Y:S01]  /*10a20*/  ISETP.LT.AND P1, PT, R25.reuse, c[0x0][0x178], !P1 ;  /* 0x00005e0019007a0c */ /* 0x040fe20004f21270 */
[----:B--2---:R2:W-:Y:S01]  /*10a30*/  @P6 STG.E.U16 [R20.64], R24 ;  /* 0x0000001814006986 */ /* 0x0045e2000c101504 */
[----:B------:R-:W-:Y:S01]  /*10a40*/  ISETP.GE.AND P6, PT, R4, c[0x0][0x17c], PT ;  /* 0x00005f0004007a0c */ /* 0x000fe20003fc6270 */
[C---:B0-----:R-:W-:Y:S01]  /*10a50*/  IMAD.WIDE R22, R0.reuse, 0x2, R28 ;  /* 0x0000000200167825 */ /* 0x041fe200078e021c */
[----:B------:R-:W-:Y:S02]  /*10a60*/  IADD3 R0, R0, c[0x0][0x198], RZ ;  /* 0x0000660000007a10 */ /* 0x000fe40007ffe0ff */
[----:B------:R-:W-:Y:S02]  /*10a70*/  PRMT R4, R24, 0x7632, R4 ;  /* 0x0000763218047816 */ /* 0x000fe40000000004 */
[----:B-1----:R0:W-:Y:S01]  /*10a80*/  @P4 STG.E.U16 [R22.64], R16 ;  /* 0x0000001016004986 */ /* 0x0021e2000c101504 */
[----:B------:R-:W-:Y:S01]  /*10a90*/  ISETP.LT.AND P4, PT, R12, c[0x0][0x178], !P2 ;  /* 0x00005e000c007a0c */ /* 0x000fe20005781270 */
[C---:B--2---:R-:W-:Y:S01]  /*10aa0*/  IMAD.WIDE R20, R0.reuse, 0x2, R2 ;  /* 0x0000000200147825 */ /* 0x044fe200078e0202 */
[----:B------:R-:W-:Y:S01]  /*10ab0*/  ISETP.LT.AND P2, PT, R25, c[0x0][0x178], !P2 ;  /* 0x00005e0019007a0c */ /* 0x000fe20005741270 */
[----:B------:R-:W2:Y:S04]  /*10ac0*/  LDL.LU R24, [R1+0x84] ;  /* 0x0000840001187983 */ /* 0x000ea80000300800 */
[----:B------:R1:W-:Y:S01]  /*10ad0*/  @P5 STG.E.U16 [R20.64], R4 ;  /* 0x0000000414005986 */ /* 0x0003e2000c101504 */
[C---:B0-----:R-:W-:Y:S01]  /*10ae0*/  IMAD.WIDE R22, R0.reuse, 0x2, R28 ;  /* 0x0000000200167825 */ /* 0x041fe200078e021c */
[----:B------:R-:W-:-:S02]  /*10af0*/  IADD3 R0, R0, c[0x0][0x198], RZ ;  /* 0x0000660000007a10 */ /* 0x000fc40007ffe0ff */
[----:B------:R-:W-:Y:S02]  /*10b00*/  PRMT R16, R16, 0x7632, R16 ;  /* 0x0000763210107816 */ /* 0x000fe40000000010 */
[----:B------:R-:W-:Y:S01]  /*10b10*/  ISETP.LT.AND P5, PT, R12, c[0x0][0x178], !P0 ;  /* 0x00005e000c007a0c */ /* 0x000fe200047a1270 */
[C---:B-1----:R-:W-:Y:S01]  /*10b20*/  IMAD.WIDE R20, R0.reuse, 0x2, R2 ;  /* 0x0000000200147825 */ /* 0x042fe200078e0202 */
[----:B------:R-:W-:Y:S01]  /*10b30*/  IADD3 R8, R0, c[0x0][0x198], RZ ;  /* 0x0000660000087a10 */ /* 0x000fe20007ffe0ff */
[----:B------:R0:W-:Y:S01]  /*10b40*/  @P1 STG.E.U16 [R22.64], R16 ;  /* 0x0000001016001986 */ /* 0x0001e2000c101504 */
[----:B------:R-:W-:Y:S02]  /*10b50*/  IADD3 R4, R27, 0x2c, RZ ;  /* 0x0000002c1b047810 */ /* 0x000fe40007ffe0ff */
[----:B------:R-:W-:Y:S01]  /*10b60*/  ISETP.LT.AND P0, PT, R25, c[0x0][0x178], !P0 ;  /* 0x00005e0019007a0c */ /* 0x000fe20004701270 */
[----:B----4-:R1:W-:Y:S01]  /*10b70*/  @P4 STG.E.U16 [R20.64], R26 ;  /* 0x0000001a14004986 */ /* 0x0103e2000c101504 */
[----:B------:R-:W-:-:S02]  /*10b80*/  ISETP.GE.AND P1, PT, R4, c[0x0][0x17c], PT ;  /* 0x00005f0004007a0c */ /* 0x000fc40003f26270 */
[----:B------:R-:W-:Y:S01]  /*10b90*/  IADD3 R4, R27, 0x2d, RZ ;  /* 0x0000002d1b047810 */ /* 0x000fe20007ffe0ff */
[----:B0-----:R-:W-:-:S04]  /*10ba0*/  IMAD.WIDE R22, R8, 0x2, R2 ;  /* 0x0000000208167825 */ /* 0x001fc800078e0202 */
[----:B-1----:R-:W-:Y:S01]  /*10bb0*/  IMAD.WIDE R20, R0, 0x2, R28 ;  /* 0x0000000200147825 */ /* 0x002fe200078e021c */
[----:B------:R-:W-:Y:S02]  /*10bc0*/  PRMT R0, R26, 0x7632, R0 ;  /* 0x000076321a007816 */ /* 0x000fe40000000000 */
[----:B------:R-:W-:Y:S01]  /*10bd0*/  ISETP.GE.AND P4, PT, R4, c[0x0][0x17c], PT ;  /* 0x00005f0004007a0c */ /* 0x000fe20003f86270 */
[----:B------:R-:W3:Y:S01]  /*10be0*/  LDL.LU R26, [R1+0x64] ;  /* 0x00006400011a7983 */ /* 0x000ee20000300800 */
[----:B------:R-:W-:-:S03]  /*10bf0*/  PRMT R4, R9, 0x7632, R4 ;  /* 0x0000763209047816 */ /* 0x000fc60000000004 */
[----:B------:R-:W-:Y:S04]  /*10c00*/  @P2 STG.E.U16 [R20.64], R9 ;  /* 0x0000000914002986 */ /* 0x000fe8000c101504 */
[----:B------:R0:W-:Y:S02]  /*10c10*/  @P5 STG.E.U16 [R22.64], R0 ;  /* 0x0000000016005986 */ /* 0x0001e4000c101504 */
[C---:B0-----:R-:W-:Y:S01]  /*10c20*/  IADD3 R0, R8.reuse, c[0x0][0x198], RZ ;  /* 0x0000660008007a10 */ /* 0x041fe20007ffe0ff */
[----:B------:R-:W-:-:S05]  /*10c30*/  IMAD.WIDE R8, R8, 0x2, R28 ;  /* 0x0000000208087825 */ /* 0x000fca00078e021c */
[----:B------:R0:W-:Y:S04]  /*10c40*/  @P0 STG.E.U16 [R8.64], R4 ;  /* 0x0000000408000986 */ /* 0x0001e8000c101504 */
[----:B0-----:R-:W4:Y:S01]  /*10c50*/  LDL R9, [R1+0x5e4] ;  /* 0x0005e40001097983 */ /* 0x001f220000100800 */
[----:B------:R-:W-:Y:S01]  /*10c60*/  ISETP.LT.AND P2, PT, R12, c[0x0][0x178], !P3 ;  /* 0x00005e000c007a0c */ /* 0x000fe20005f41270 */
[C---:B------:R-:W-:Y:S01]  /*10c70*/  IMAD.WIDE R20, R0.reuse, 0x2, R2 ;  /* 0x0000000200147825 */ /* 0x040fe200078e0202 */
[----:B------:R-:W-:Y:S02]  /*10c80*/  ISETP.LT.AND P3, PT, R25, c[0x0][0x178], !P3 ;  /* 0x00005e0019007a0c */ /* 0x000fe40005f61270 */
[----:B------:R-:W-:Y:S01]  /*10c90*/  IADD3 R12, R27, 0x2e, RZ ;  /* 0x0000002e1b0c7810 */ /* 0x000fe20007ffe0ff */
[----:B------:R-:W-:-:S03]  /*10ca0*/  IMAD.WIDE R22, R0, 0x2, R28 ;  /* 0x0000000200167825 */ /* 0x000fc600078e021c */
[----:B------:R-:W-:Y:S02]  /*10cb0*/  ISETP.GE.AND P5, PT, R12, c[0x0][0x17c], PT ;  /* 0x00005f000c007a0c */ /* 0x000fe40003fa6270 */
[----:B------:R-:W-:Y:S02]  /*10cc0*/  IADD3 R12, R0, c[0x0][0x198], RZ ;  /* 0x00006600000c7a10 */ /* 0x000fe40007ffe0ff */
[----:B------:R-:W-:Y:S02]  /*10cd0*/  IADD3 R16, R27, 0x2f, RZ ;  /* 0x0000002f1b107810 */ /* 0x000fe40007ffe0ff */
[----:B------:R-:W-:Y:S02]  /*10ce0*/  IADD3 R0, R12, c[0x0][0x198], RZ ;  /* 0x000066000c007a10 */ /* 0x000fe40007ffe0ff */
[----:B------:R-:W-:Y:S02]  /*10cf0*/  ISETP.GE.AND P0, PT, R16, c[0x0][0x17c], PT ;  /* 0x00005f0010007a0c */ /* 0x000fe40003f06270 */
[----:B------:R-:W-:Y:S01]  /*10d00*/  PRMT R16, R13, 0x7632, R16 ;  /* 0x000076320d107816 */ /* 0x000fe20000000010 */
[----:B--2---:R0:W-:Y:S01]  /*10d10*/  @P2 STG.E.U16 [R20.64], R24 ;  /* 0x0000001814002986 */ /* 0x0041e2000c101504 */
[----:B------:R-:W-:-:S03]  /*10d20*/  PRMT R4, R24, 0x7632, R4 ;  /* 0x0000763218047816 */ /* 0x000fc60000000004 */
[----:B------:R1:W-:Y:S01]  /*10d30*/  @P3 STG.E.U16 [R22.64], R13 ;  /* 0x0000000d16003986 */ /* 0x0003e2000c101504 */
[----:B0-----:R-:W-:Y:S01]  /*10d40*/  IADD3 R24, R27, 0x30, RZ ;  /* 0x000000301b187810 */ /* 0x001fe20007ffe0ff */
[--C-:B------:R-:W-:Y:S01]  /*10d50*/  IMAD.WIDE R20, R0, 0x2, R2.reuse ;  /* 0x0000000200147825 */ /* 0x100fe200078e0202 */
[C---:B----4-:R-:W-:Y:S02]  /*10d60*/  ISETP.LT.AND P2, PT, R9.reuse, c[0x0][0x178], !P6 ;  /* 0x00005e0009007a0c */ /* 0x050fe40007741270 */
[----:B------:R-:W-:Y:S01]  /*10d70*/  ISETP.LT.AND P3, PT, R9, c[0x0][0x178], !P1 ;  /* 0x00005e0009007a0c */ /* 0x000fe20004f61270 */
[----:B------:R-:W-:Y:S01]  /*10d80*/  IMAD.WIDE R8, R12, 0x2, R2 ;  /* 0x000000020c087825 */ /* 0x000fe200078e0202 */
[----:B------:R-:W-:-:S09]  /*10d90*/  ISETP.LT.AND P6, PT, R25, c[0x0][0x178], !P6 ;  /* 0x00005e0019007a0c */ /* 0x000fd200077c1270 */
[----:B------:R-:W-:Y:S01]  /*10da0*/  @P2 STG.E.U16 [R8.64], R4 ;  /* 0x0000000408002986 */ /* 0x000fe2000c101504 */
[----:B------:R-:W-:-:S03]  /*10db0*/  ISETP.GE.AND P2, PT, R24, c[0x0][0x17c], PT ;  /* 0x00005f0018007a0c */ /* 0x000fc60003f46270 */
[----:B------:R-:W2:Y:S01]  /*10dc0*/  LDL.LU R24, [R1+0x5e4] ;  /* 0x0005e40001187983 */ /* 0x000ea20000300800 */
[----:B-1----:R-:W-:-:S05]  /*10dd0*/  IMAD.WIDE R12, R12, 0x2, R28 ;  /* 0x000000020c0c7825 */ /* 0x002fca00078e021c */
[----:B------:R-:W-:Y:S04]  /*10de0*/  @P6 STG.E.U16 [R12.64], R16 ;  /* 0x000000100c006986 */ /* 0x000fe8000c101504 */
[----:B---3--:R0:W-:Y:S04]  /*10df0*/  @P3 STG.E.U16 [R20.64], R26 ;  /* 0x0000001a14003986 */ /* 0x0081e8000c101504 */
[----:B0-----:R-:W3:Y:S01]  /*10e00*/  LDL.LU R21, [R1+0x44] ;  /* 0x0000440001157983 */ /* 0x001ee20000300800 */
[----:B------:R-:W-:-:S03]  /*10e10*/  PRMT R13, R26, 0x7632, R13 ;  /* 0x000076321a0d7816 */ /* 0x000fc6000000000d */
[----:B------:R-:W4:Y:S01]  /*10e20*/  LDL.LU R26, [R1+0x98] ;  /* 0x00009800011a7983 */ /* 0x000f220000300800 */
[----:B------:R-:W-:Y:S01]  /*10e30*/  ISETP.LT.AND P1, PT, R25, c[0x0][0x178], !P1 ;  /* 0x00005e0019007a0c */ /* 0x000fe20004f21270 */
[C---:B------:R-:W-:Y:S01]  /*10e40*/  IMAD.WIDE R22, R0.reuse, 0x2, R28 ;  /* 0x0000000200167825 */ /* 0x040fe200078e021c */
[----:B------:R-:W-:Y:S02]  /*10e50*/  IADD3 R4, R0, c[0x0][0x198], RZ ;  /* 0x0000660000047a10 */ /* 0x000fe40007ffe0ff */
[----:B------:R-:W-:Y:S02]  /*10e60*/  PRMT R12, R5, 0x7632, R12 ;  /* 0x00007632050c7816 */ /* 0x000fe4000000000c */
[C---:B------:R-:W-:Y:S01]  /*10e70*/  IADD3 R0, R4.reuse, c[0x0][0x198], RZ ;  /* 0x0000660004007a10 */ /* 0x040fe20007ffe0ff */
[----:B------:R-:W-:-:S06]  /*10e80*/  IMAD.WIDE R8, R4, 0x2, R2 ;  /* 0x0000000204087825 */ /* 0x000fcc00078e0202 */
[----:B------:R0:W-:Y:S02]  /*10e90*/  @P1 STG.E.U16 [R22.64], R5 ;  /* 0x0000000516001986 */ /* 0x0001e4000c101504 */
[----:B0-----:R-:W-:Y:S01]  /*10ea0*/  IMAD.WIDE R4, R4, 0x2, R28 ;  /* 0x0000000204047825 */ /* 0x001fe200078e021c */
[C---:B--2---:R-:W-:Y:S02]  /*10eb0*/  ISETP.LT.AND P3, PT, R24.reuse, c[0x0][0x178], !P4 ;  /* 0x00005e0018007a0c */ /* 0x044fe40006761270 */
[C---:B------:R-:W-:Y:S02]  /*10ec0*/  ISETP.LT.AND P4, PT, R25.reuse, c[0x0][0x178], !P4 ;  /* 0x00005e0019007a0c */ /* 0x040fe40006781270 */
[----:B------:R-:W-:Y:S02]  /*10ed0*/  ISETP.LT.AND P6, PT, R24, c[0x0][0x178], !P5 ;  /* 0x00005e0018007a0c */ /* 0x000fe40006fc1270 */
[----:B------:R-:W-:-:S07]  /*10ee0*/  ISETP.LT.AND P5, PT, R25, c[0x0][0x178], !P5 ;  /* 0x00005e0019007a0c */ /* 0x000fce0006fa1270 */
[----:B------:R0:W-:Y:S04]  /*10ef0*/  @P3 STG.E.U16 [R8.64], R13 ;  /* 0x0000000d08003986 */ /* 0x0001e8000c101504 */
[----:B------:R1:W-:Y:S01]  /*10f00*/  @P4 STG.E.U16 [R4.64], R12 ;  /* 0x0000000c04004986 */ /* 0x0003e2000c101504 */
[----:B------:R-:W-:Y:S02]  /*10f10*/  ISETP.LT.AND P4, PT, R24, c[0x0][0x178], !P0 ;  /* 0x00005e0018007a0c */ /* 0x000fe40004781270 */
[----:B------:R-:W-:Y:S01]  /*10f20*/  ISETP.LT.AND P0, PT, R25, c[0x0][0x178], !P0 ;  /* 0x00005e0019007a0c */ /* 0x000fe20004701270 */
[----:B0-----:R-:W-:-:S04]  /*10f30*/  IMAD.WIDE R8, R0, 0x2, R2 ;  /* 0x0000000200087825 */ /* 0x001fc800078e0202 */
[C---:B-1----:R-:W-:Y:S01]  /*10f40*/  IMAD.WIDE R4, R0.reuse, 0x2, R28 ;  /* 0x0000000200047825 */ /* 0x042fe200078e021c */
[----:B------:R-:W-:Y:S01]  /*10f50*/  IADD3 R0, R0, c[0x0][0x198], RZ ;  /* 0x0000660000007a10 */ /* 0x000fe20007ffe0ff */
[----:B---3--:R0:W-:Y:S01]  /*10f60*/  @P6 STG.E.U16 [R8.64], R21 ;  /* 0x0000001508006986 */ /* 0x0081e2000c101504 */
[----:B------:R-:W-:-:S03]  /*10f70*/  PRMT R13, R21, 0x7632, R13 ;  /* 0x00007632150d7816 */ /* 0x000fc6000000000d */
[----:B------:R1:W-:Y:S01]  /*10f80*/  @P5 STG.E.U16 [R4.64], R17 ;  /* 0x0000001104005986 */ /* 0x0003e2000c101504 */
[----:B------:R-:W-:-:S03]  /*10f90*/  ISETP.LT.AND P5, PT, R24, c[0x0][0x178], !P2 ;  /* 0x00005e0018007a0c */ /* 0x000fc600057a1270 */
[----:B0-----:R-:W2:Y:S01]  /*10fa0*/  LDL.LU R21, [R1+0x88] ;  /* 0x0000880001157983 */ /* 0x001ea20000300800 */
[----:B-1----:R-:W-:Y:S01]  /*10fb0*/  IMAD.WIDE R4, R0, 0x2, R2 ;  /* 0x0000000200047825 */ /* 0x002fe200078e0202 */
[----:B------:R-:W-:-:S03]  /*10fc0*/  PRMT R17, R17, 0x7632, R17 ;  /* 0x0000763211117816 */ /* 0x000fc60000000011 */
[C---:B------:R-:W-:Y:S01]  /*10fd0*/  IMAD.WIDE R8, R0.reuse, 0x2, R28 ;  /* 0x0000000200087825 */ /* 0x040fe200078e021c */
[----:B------:R0:W-:Y:S04]  /*10fe0*/  @P4 STG.E.U16 [R4.64], R13 ;  /* 0x0000000d04004986 */ /* 0x0001e8000c101504 */
[----:B------:R1:W-:Y:S01]  /*10ff0*/  @P0 STG.E.U16 [R8.64], R17 ;  /* 0x0000001108000986 */ /* 0x0003e2000c101504 */
[----:B0-----:R-:W-:-:S05]  /*11000*/  IADD3 R4, R0, c[0x0][0x198], RZ ;  /* 0x0000660000047a10 */ /* 0x001fca0007ffe0ff */
[----:B-1----:R-:W-:Y:S01]  /*11010*/  IMAD.WIDE R8, R4, 0x2, R2 ;  /* 0x0000000204087825 */ /* 0x002fe200078e0202 */
[----:B----4-:R-:W-:-:S04]  /*11020*/  PRMT R13, R26, 0x7632, R13 ;  /* 0x000076321a0d7816 */ /* 0x010fc8000000000d */
[----:B------:R0:W-:Y:S04]  /*11030*/  @P5 STG.E.U16 [R8.64], R26 ;  /* 0x0000001a08005986 */ /* 0x0001e8000c101504 */
[----:B0-----:R-:W3:Y:S01]  /*11040*/  LDL.LU R26, [R1+0x68] ;  /* 0x00006800011a7983 */ /* 0x001ee20000300800 */
[----:B------:R-:W-:Y:S02]  /*11050*/  IADD3 R16, R27, 0x31, RZ ;  /* 0x000000311b107810 */ /* 0x000fe40007ffe0ff */
[----:B------:R-:W-:Y:S01]  /*11060*/  ISETP.LT.AND P2, PT, R25, c[0x0][0x178], !P2 ;  /* 0x00005e0019007a0c */ /* 0x000fe20005741270 */
[----:B------:R-:W4:Y:S01]  /*11070*/  LDL.LU R23, [R1+0x48] ;  /* 0x0000480001177983 */ /* 0x000f220000300800 */
[----:B------:R-:W-:-:S04]  /*11080*/  ISETP.GE.AND P1, PT, R16, c[0x0][0x17c], PT ;  /* 0x00005f0010007a0c */ /* 0x000fc80003f26270 */
[----:B------:R-:W-:Y:S02]  /*11090*/  ISETP.LT.AND P0, PT, R24, c[0x0][0x178], !P1 ;  /* 0x00005e0018007a0c */ /* 0x000fe40004f01270 */
[C---:B------:R-:W-:Y:S01]  /*110a0*/  IADD3 R0, R4.reuse, c[0x0][0x198], RZ ;  /* 0x0000660004007a10 */ /* 0x040fe20007ffe0ff */
[----:B------:R-:W-:Y:S01]  /*110b0*/  IMAD.WIDE R4, R4, 0x2, R28 ;  /* 0x0000000204047825 */ /* 0x000fe200078e021c */
[----:B------:R-:W-:Y:S02]  /*110c0*/  IADD3 R20, R27, 0x32, RZ ;  /* 0x000000321b147810 */ /* 0x000fe40007ffe0ff */
[----:B------:R-:W-:Y:S01]  /*110d0*/  ISETP.LT.AND P1, PT, R25, c[0x0][0x178], !P1 ;  /* 0x00005e0019007a0c */ /* 0x000fe20004f21270 */
[----:B------:R-:W-:Y:S01]  /*110e0*/  IMAD.WIDE R8, R0, 0x2, R2 ;  /* 0x0000000200087825 */ /* 0x000fe200078e0202 */
[----:B------:R-:W-:Y:S02]  /*110f0*/  ISETP.GE.AND P3, PT, R20, c[0x0][0x17c], PT ;  /* 0x00005f0014007a0c */ /* 0x000fe40003f66270 */
[----:B------:R-:W-:Y:S01]  /*11100*/  IADD3 R12, R27, 0x33, RZ ;  /* 0x000000331b0c7810 */ /* 0x000fe20007ffe0ff */
[----:B------:R0:W-:Y:S01]  /*11110*/  @P2 STG.E.U16 [R4.64], R10 ;  /* 0x0000000a04002986 */ /* 0x0001e2000c101504 */
[----:B------:R-:W-:-:S02]  /*11120*/  PRMT R20, R10, 0x7632, R20 ;  /* 0x000076320a147816 */ /* 0x000fc40000000014 */
[----:B------:R-:W-:Y:S01]  /*11130*/  ISETP.GE.AND P6, PT, R12, c[0x0][0x17c], PT ;  /* 0x00005f000c007a0c */ /* 0x000fe20003fc6270 */
[----:B------:R1:W-:Y:S01]  /*11140*/  @P0 STG.E.U16 [R8.64], R13 ;  /* 0x0000000d08000986 */ /* 0x0003e2000c101504 */
[----:B------:R-:W-:Y:S02]  /*11150*/  ISETP.LT.AND P0, PT, R24, c[0x0][0x178], !P3 ;  /* 0x00005e0018007a0c */ /* 0x000fe40005f01270 */
[----:B------:R-:W-:Y:S02]  /*11160*/  IADD3 R12, R27, 0x34, RZ ;  /* 0x000000341b0c7810 */ /* 0x000fe40007ffe0ff */
[----:B------:R-:W-:Y:S02]  /*11170*/  ISETP.LT.AND P3, PT, R25, c[0x0][0x178], !P3 ;  /* 0x00005e0019007a0c */ /* 0x000fe40005f61270 */
[C---:B------:R-:W-:Y:S01]  /*11180*/  IADD3 R17, R0.reuse, c[0x0][0x198], RZ ;  /* 0x0000660000117a10 */ /* 0x040fe20007ffe0ff */
[----:B0-----:R-:W-:Y:S01]  /*11190*/  IMAD.WIDE R4, R0, 0x2, R28 ;  /* 0x0000000200047825 */ /* 0x001fe200078e021c */
[----:B------:R-:W-:-:S02]  /*111a0*/  ISETP.GE.AND P4, PT, R12, c[0x0][0x17c], PT ;  /* 0x00005f000c007a0c */ /* 0x000fc40003f86270 */
[----:B------:R-:W-:Y:S02]  /*111b0*/  IADD3 R12, R27, 0x35, RZ ;  /* 0x000000351b0c7810 */ /* 0x000fe40007ffe0ff */
[----:B------:R0:W-:Y:S01]  /*111c0*/  @P1 STG.E.U16 [R4.64], R20 ;  /* 0x0000001404001986 */ /* 0x0001e2000c101504 */
[----:B------:R-:W-:Y:S01]  /*111d0*/  ISETP.LT.AND P2, PT, R24, c[0x0][0x178], !P6 ;  /* 0x00005e0018007a0c */ /* 0x000fe20007741270 */
[----:B-1----:R-:W-:Y:S01]  /*111e0*/  IMAD.WIDE R8, R17, 0x2, R28 ;  /* 0x0000000211087825 */ /* 0x002fe200078e021c */
[----:B------:R-:W-:Y:S02]  /*111f0*/  ISETP.GE.AND P5, PT, R12, c[0x0][0x17c], PT ;  /* 0x00005f000c007a0c */ /* 0x000fe40003fa6270 */
[----:B------:R-:W-:Y:S02]  /*11200*/  IADD3 R12, R27, 0x36, RZ ;  /* 0x000000361b0c7810 */ /* 0x000fe40007ffe0ff */
[C---:B------:R-:W-:Y:S01]  /*11210*/  IADD3 R10, R17.reuse, c[0x0][0x198], RZ ;  /* 0x00006600110a7a10 */ /* 0x040fe20007ffe0ff */
[----:B0-----:R-:W-:Y:S01]  /*11220*/  IMAD.WIDE R4, R17, 0x2, R2 ;  /* 0x0000000211047825 */ /* 0x001fe200078e0202 */
[----:B------:R-:W-:-:S02]  /*11230*/  ISETP.LT.AND P6, PT, R25, c[0x0][0x178], !P6 ;  /* 0x00005e0019007a0c */ /* 0x000fc400077c1270 */
[----:B------:R-:W-:Y:S01]  /*11240*/  ISETP.GE.AND P1, PT, R12, c[0x0][0x17c], PT ;  /* 0x00005f000c007a0c */ /* 0x000fe20003f26270 */
[----:B------:R-:W-:Y:S01]  /*11250*/  IMAD.WIDE R12, R10, 0x2, R2 ;  /* 0x000000020a0c7825 */ /* 0x000fe200078e0202 */
[----:B--2---:R0:W-:Y:S01]  /*11260*/  @P0 STG.E.U16 [R4.64], R21 ;  /* 0x0000001504000986 */ /* 0x0041e2000c101504 */
[----:B------:R-:W-:-:S03]  /*11270*/  PRMT R16, R21, 0x7632, R16 ;  /* 0x0000763215107816 */ /* 0x000fc60000000010 */
[----:B------:R1:W-:Y:S01]  /*11280*/  @P3 STG.E.U16 [R8.64], R14 ;  /* 0x0000000e08003986 */ /* 0x0003e2000c101504 */
[----:B------:R-:W-:-:S03]  /*11290*/  ISETP.LT.AND P3, PT, R24, c[0x0][0x178], !P4 ;  /* 0x00005e0018007a0c */ /* 0x000fc60006761270 */
[----:B------:R2:W-:Y:S01]  /*112a0*/  @P2 STG.E.U16 [R12.64], R16 ;  /* 0x000000100c002986 */ /* 0x0005e2000c101504 */
[C---:B0-----:R-:W-:Y:S01]  /*112b0*/  IADD3 R21, R10.reuse, c[0x0][0x198], RZ ;  /* 0x000066000a157a10 */ /* 0x041fe20007ffe0ff */
[----:B------:R-:W-:-:S04]  /*112c0*/  IMAD.WIDE R4, R10, 0x2, R28 ;  /* 0x000000020a047825 */ /* 0x000fc800078e021c */
[----:B-1----:R-:W-:Y:S01]  /*112d0*/  IMAD.WIDE R8, R21, 0x2, R2 ;  /* 0x0000000215087825 */ /* 0x002fe200078e0202 */
[----:B--2---:R-:W-:-:S05]  /*112e0*/  PRMT R13, R14, 0x7632, R13 ;  /* 0x000076320e0d7816 */ /* 0x004fca000000000d */
[----:B------:R-:W-:Y:S04]  /*112f0*/  @P6 STG.E.U16 [R4.64], R13 ;  /* 0x0000000d04006986 */ /* 0x000fe8000c101504 */
[----:B---3--:R0:W-:Y:S01]  /*11300*/  @P3 STG.E.U16 [R8.64], R26 ;  /* 0x0000001a08003986 */ /* 0x0081e2000c101504 */
[----:B------:R-:W-:-:S03]  /*11310*/  PRMT R14, R26, 0x7632, R14 ;  /* 0x000076321a0e7816 */ /* 0x000fc6000000000e */
[----:B0-----:R-:W2:Y:S01]  /*11320*/  LDL.LU R26, [R1+0x9c] ;  /* 0x00009c00011a7983 */ /* 0x001ea20000300800 */
[----:B------:R-:W-:Y:S01]  /*11330*/  ISETP.LT.AND P4, PT, R25, c[0x0][0x178], !P4 ;  /* 0x00005e0019007a0c */ /* 0x000fe20006781270 */
[C---:B------:R-:W-:Y:S01]  /*11340*/  IMAD.WIDE R4, R21.reuse, 0x2, R28 ;  /* 0x0000000215047825 */ /* 0x040fe200078e021c */
[----:B------:R-:W-:Y:S01]  /*11350*/  ISETP.LT.AND P2, PT, R24, c[0x0][0x178], !P5 ;  /* 0x00005e0018007a0c */ /* 0x000fe20006f41270 */
[----:B------:R-:W3:Y:S01]  /*11360*/  LDL.LU R22, [R1+0x8c] ;  /* 0x00008c0001167983 */ /* 0x000ee20000300800 */
[----:B------:R-:W-:Y:S02]  /*11370*/  IADD3 R17, R21, c[0x0][0x198], RZ ;  /* 0x0000660015117a10 */ /* 0x000fe40007ffe0ff */
[----:B------:R-:W-:Y:S02]  /*11380*/  ISETP.LT.AND P5, PT, R25, c[0x0][0x178], !P5 ;  /* 0x00005e0019007a0c */ /* 0x000fe40006fa1270 */
[C---:B------:R-:W-:Y:S01]  /*11390*/  IADD3 R21, R17.reuse, c[0x0][0x198], RZ ;  /* 0x0000660011157a10 */ /* 0x040fe20007ffe0ff */
[----:B------:R-:W-:-:S04]  /*113a0*/  IMAD.WIDE R8, R17, 0x2, R2 ;  /* 0x0000000211087825 */ /* 0x000fc800078e0202 */
[----:B------:R0:W-:Y:S01]  /*113b0*/  @P4 STG.E.U16 [R4.64], R6 ;  /* 0x0000000604004986 */ /* 0x0001e2000c101504 */
[----:B------:R-:W-:Y:S02]  /*113c0*/  ISETP.LT.AND P4, PT, R24, c[0x0][0x178], !P1 ;  /* 0x00005e0018007a0c */ /* 0x000fe40004f81270 */
[----:B------:R-:W-:Y:S01]  /*113d0*/  IADD3 R0, R27, 0x37, RZ ;  /* 0x000000371b007810 */ /* 0x000fe20007ffe0ff */
[----:B------:R1:W-:Y:S01]  /*113e0*/  @P2 STG.E.U16 [R8.64], R14 ;  /* 0x0000000e08002986 */ /* 0x0003e2000c101504 */
[----:B------:R-:W-:Y:S02]  /*113f0*/  ISETP.LT.AND P1, PT, R25, c[0x0][0x178], !P1 ;  /* 0x00005e0019007a0c */ /* 0x000fe40004f21270 */
[----:B------:R-:W-:Y:S02]  /*11400*/  PRMT R16, R6, 0x7632, R16 ;  /* 0x0000763206107816 */ /* 0x000fe40000000010 */
[----:B------:R-:W-:Y:S01]  /*11410*/  ISETP.GE.AND P0, PT, R0, c[0x0][0x17c], PT ;  /* 0x00005f0000007a0c */ /* 0x000fe20003f06270 */
[----:B0-----:R-:W-:-:S04]  /*11420*/  IMAD.WIDE R4, R17, 0x2, R28 ;  /* 0x0000000211047825 */ /* 0x001fc800078e021c */
[----:B-1----:R-:W-:Y:S01]  /*11430*/  IMAD.WIDE R8, R21, 0x2, R2 ;  /* 0x0000000215087825 */ /* 0x002fe200078e0202 */
[----:B------:R-:W-:Y:S01]  /*11440*/  IADD3 R0, R27, 0x38, RZ ;  /* 0x000000381b007810 */ /* 0x000fe20007ffe0ff */
[----:B------:R0:W-:Y:S02]  /*11450*/  @P5 STG.E.U16 [R4.64], R16 ;  /* 0x0000001004005986 */ /* 0x0001e4000c101504 */
[----:B------:R-:W-:Y:S02]  /*11460*/  IMAD.WIDE R12, R21, 0x2, R28 ;  /* 0x00000002150c7825 */ /* 0x000fe400078e021c */
[----:B----4-:R1:W-:Y:S01]  /*11470*/  @P4 STG.E.U16 [R8.64], R23 ;  /* 0x0000001708004986 */ /* 0x0103e2000c101504 */
[----:B------:R-:W-:Y:S02]  /*11480*/  ISETP.LT.AND P4, PT, R24, c[0x0][0x178], !P0 ;  /* 0x00005e0018007a0c */ /* 0x000fe40004781270 */
[----:B------:R-:W-:Y:S02]  /*11490*/  ISETP.LT.AND P0, PT, R25, c[0x0][0x178], !P0 ;  /* 0x00005e0019007a0c */ /* 0x000fe40004701270 */
[----:B------:R-:W-:-:S02]  /*114a0*/  ISETP.GE.AND P6, PT, R0, c[0x0][0x17c], PT ;  /* 0x00005f0000007a0c */ /* 0x000fc40003fc6270 */
[----:B------:R-:W-:Y:S01]  /*114b0*/  IADD3 R21, R21, c[0x0][0x198], RZ ;  /* 0x0000660015157a10 */ /* 0x000fe20007ffe0ff */
[----:B------:R4:W-:Y:S01]  /*114c0*/  @P1 STG.E.U16 [R12.64], R18 ;  /* 0x000000120c001986 */ /* 0x0009e2000c101504 */
[C---:B------:R-:W-:Y:S02]  /*114d0*/  IADD3 R0, R27.reuse, 0x39, RZ ;  /* 0x000000391b007810 */ /* 0x040fe40007ffe0ff */
[----:B------:R-:W-:Y:S02]  /*114e0*/  IADD3 R10, R27, 0x3a, RZ ;  /* 0x0000003a1b0a7810 */ /* 0x000fe40007ffe0ff */
[----:B------:R-:W-:Y:S01]  /*114f0*/  ISETP.LT.AND P1, PT, R24, c[0x0][0x178], !P6 ;  /* 0x00005e0018007a0c */ /* 0x000fe20007721270 */
[C---:B0-----:R-:W-:Y:S01]  /*11500*/  IMAD.WIDE R4, R21.reuse, 0x2, R2 ;  /* 0x0000000215047825 */ /* 0x041fe200078e0202 */
[----:B------:R-:W-:Y:S02]  /*11510*/  ISETP.GE.AND P3, PT, R0, c[0x0][0x17c], PT ;  /* 0x00005f0000007a0c */ /* 0x000fe40003f66270 */
[----:B------:R-:W-:Y:S01]  /*11520*/  ISETP.GE.AND P2, PT, R10, c[0x0][0x17c], PT ;  /* 0x00005f000a007a0c */ /* 0x000fe20003f46270 */
[----:B-1----:R-:W-:Y:S01]  /*11530*/  IMAD.WIDE R8, R21, 0x2, R28 ;  /* 0x0000000215087825 */ /* 0x002fe200078e021c */
[----:B------:R-:W-:-:S02]  /*11540*/  PRMT R6, R23, 0x7632, R6 ;  /* 0x0000763217067816 */ /* 0x000fc40000000006 */
[----:B------:R-:W-:Y:S02]  /*11550*/  IADD3 R0, R27, 0x3b, RZ ;  /* 0x0000003b1b007810 */ /* 0x000fe40007ffe0ff */
[----:B------:R-:W-:Y:S02]  /*11560*/  PRMT R10, R18, 0x7632, R10 ;  /* 0x00007632120a7816 */ /* 0x000fe4000000000a */
[----:B------:R-:W-:Y:S01]  /*11570*/  IADD3 R23, R21, c[0x0][0x198], RZ ;  /* 0x0000660015177a10 */ /* 0x000fe20007ffe0ff */
[----:B------:R0:W-:Y:S01]  /*11580*/  @P4 STG.E.U16 [R4.64], R6 ;  /* 0x0000000604004986 */ /* 0x0001e2000c101504 */
[----:B------:R-:W-:Y:S02]  /*11590*/  ISETP.GE.AND P5, PT, R0, c[0x0][0x17c], PT ;  /* 0x00005f0000007a0c */ /* 0x000fe40003fa6270 */
[----:B------:R-:W-:Y:S01]  /*115a0*/  IADD3 R0, R27, 0x3c, RZ ;  /* 0x0000003c1b007810 */ /* 0x000fe20007ffe0ff */
[----:B----4-:R-:W-:Y:S01]  /*115b0*/  IMAD.WIDE R12, R23, 0x2, R2 ;  /* 0x00000002170c7825 */ /* 0x010fe200078e0202 */
[----:B------:R-:W-:Y:S01]  /*115c0*/  ISETP.LT.AND P6, PT, R25, c[0x0][0x178], !P6 ;  /* 0x00005e0019007a0c */ /* 0x000fe200077c1270 */
[----:B------:R1:W-:Y:S01]  /*115d0*/  @P0 STG.E.U16 [R8.64], R10 ;  /* 0x0000000a08000986 */ /* 0x0003e2000c101504 */
[----:B------:R-:W-:Y:S01]  /*115e0*/  ISETP.LT.AND P0, PT, R24, c[0x0][0x178], !P3 ;  /* 0x00005e0018007a0c */ /* 0x000fe20005f01270 */
[----:B------:R-:W-:Y:S01]  /*115f0*/  IMAD.WIDE R16, R23, 0x2, R28 ;  /* 0x0000000217107825 */ /* 0x000fe200078e021c */
[----:B------:R-:W-:-:S02]  /*11600*/  ISETP.GE.AND P4, PT, R0, c[0x0][0x17c], PT ;  /* 0x00005f0000007a0c */ /* 0x000fc40003f86270 */
[----:B------:R-:W-:Y:S02]  /*11610*/  IADD3 R23, R23, c[0x0][0x198], RZ ;  /* 0x0000660017177a10 */ /* 0x000fe40007ffe0ff */
[----:B0-----:R-:W-:-:S03]  /*11620*/  IADD3 R6, R27, 0x3e, RZ ;  /* 0x0000003e1b067810 */ /* 0x001fc60007ffe0ff */
[----:B------:R-:W-:Y:S01]  /*11630*/  IMAD.WIDE R4, R23, 0x2, R2 ;  /* 0x0000000217047825 */ /* 0x000fe200078e0202 */
[----:B-1----:R-:W-:Y:S02]  /*11640*/  IADD3 R10, R27, 0x3d, RZ ;  /* 0x0000003d1b0a7810 */ /* 0x002fe40007ffe0ff */
[----:B--2---:R-:W-:Y:S01]  /*11650*/  PRMT R0, R26, 0x7632, R0 ;  /* 0x000076321a007816 */ /* 0x004fe20000000000 */
[----:B------:R0:W-:Y:S04]  /*11660*/  @P1 STG.E.U16 [R12.64], R26 ;  /* 0x0000001a0c001986 */ /* 0x0001e8000c101504 */
[----:B------:R1:W-:Y:S04]  /*11670*/  @P6 STG.E.U16 [R16.64], R11 ;  /* 0x0000000b10006986 */ /* 0x0003e8000c101504 */
[----:B0-----:R-:W2:Y:S04]  /*11680*/  LDL.LU R26, [R1+0x6c] ;  /* 0x00006c00011a7983 */ /* 0x001ea80000300800 */
[----:B------:R0:W-:Y:S01]  /*11690*/  @P0 STG.E.U16 [R4.64], R0 ;  /* 0x0000000004000986 */ /* 0x0001e2000c101504 */
[----:B------:R-:W-:-:S02]  /*116a0*/  ISETP.GE.AND P0, PT, R6, c[0x0][0x17c], PT ;  /* 0x00005f0006007a0c */ /* 0x000fc40003f06270 */
[----:B------:R-:W-:Y:S02]  /*116b0*/  IADD3 R6, R27, 0x3f, RZ ;  /* 0x0000003f1b067810 */ /* 0x000fe40007ffe0ff */
[----:B------:R-:W4:Y:S01]  /*116c0*/  LDL.LU R27, [R1+0x4c] ;  /* 0x00004c00011b7983 */ /* 0x000f220000300800 */
[----:B------:R-:W-:Y:S02]  /*116d0*/  ISETP.LT.AND P3, PT, R25, c[0x0][0x178], !P3 ;  /* 0x00005e0019007a0c */ /* 0x000fe40005f61270 */
[----:B------:R-:W-:Y:S02]  /*116e0*/  ISETP.LT.AND P1, PT, R24, c[0x0][0x178], !P2 ;  /* 0x00005e0018007a0c */ /* 0x000fe40005721270 */
[C---:B------:R-:W-:Y:S01]  /*116f0*/  IADD3 R21, R23.reuse, c[0x0][0x198], RZ ;  /* 0x0000660017157a10 */ /* 0x040fe20007ffe0ff */
[----:B------:R-:W-:Y:S01]  /*11700*/  IMAD.WIDE R8, R23, 0x2, R28 ;  /* 0x0000000217087825 */ /* 0x000fe200078e021c */
[----:B------:R-:W-:-:S03]  /*11710*/  PRMT R14, R11, 0x7632, R14 ;  /* 0x000076320b0e7816 */ /* 0x000fc6000000000e */
[----:B------:R-:W-:Y:S01]  /*11720*/  IMAD.WIDE R12, R21, 0x2, R2 ;  /* 0x00000002150c7825 */ /* 0x000fe200078e0202 */
[----:B------:R-:W-:-:S03]  /*11730*/  ISETP.LT.AND P2, PT, R25, c[0x0][0x178], !P2 ;  /* 0x00005e0019007a0c */ /* 0x000fc60005741270 */
[----:B------:R5:W-:Y:S01]  /*11740*/  @P3 STG.E.U16 [R8.64], R14 ;  /* 0x0000000e08003986 */ /* 0x000be2000c101504 */
[----:B-1----:R-:W-:-:S03]  /*11750*/  IADD3 R11, R21, c[0x0][0x198], RZ ;  /* 0x00006600150b7a10 */ /* 0x002fc60007ffe0ff */
[----:B---3--:R1:W-:Y:S01]  /*11760*/  @P1 STG.E.U16 [R12.64], R22 ;  /* 0x000000160c001986 */ /* 0x0083e2000c101504 */
[C---:B------:R-:W-:Y:S02]  /*11770*/  ISETP.LT.AND P1, PT, R24.reuse, c[0x0][0x178], !P5 ;  /* 0x00005e0018007a0c */ /* 0x040fe40006f21270 */
[----:B------:R-:W-:Y:S02]  /*11780*/  ISETP.LT.AND P5, PT, R25, c[0x0][0x178], !P5 ;  /* 0x00005e0019007a0c */ /* 0x000fe40006fa1270 */
[----:B------:R-:W-:Y:S01]  /*11790*/  ISETP.LT.AND P3, PT, R24, c[0x0][0x178], !P4 ;  /* 0x00005e0018007a0c */ /* 0x000fe20006761270 */
[----:B0-----:R-:W-:Y:S01]  /*117a0*/  IMAD.WIDE R4, R21, 0x2, R28 ;  /* 0x0000000215047825 */ /* 0x001fe200078e021c */
[C---:B------:R-:W-:Y:S02]  /*117b0*/  IADD3 R17, R11.reuse, c[0x0][0x198], RZ ;  /* 0x000066000b117a10 */ /* 0x040fe40007ffe0ff */
[----:B------:R-:W-:Y:S01]  /*117c0*/  ISETP.GE.AND P6, PT, R10, c[0x0][0x17c], PT ;  /* 0x00005f000a007a0c */ /* 0x000fe20003fc6270 */
[----:B-----5:R-:W-:Y:S01]  /*117d0*/  IMAD.WIDE R8, R11, 0x2, R2 ;  /* 0x000000020b087825 */ /* 0x020fe200078e0202 */
[----:B------:R-:W-:-:S02]  /*117e0*/  PRMT R16, R22, 0x7632, R16 ;  /* 0x0000763216107816 */ /* 0x000fc40000000010 */
[----:B------:R-:W-:Y:S01]  /*117f0*/  PRMT R0, R15, 0x7632, R0 ;  /* 0x000076320f007816 */ /* 0x000fe20000000000 */
[----:B------:R-:W-:Y:S01]  /*11800*/  IMAD.WIDE R10, R11, 0x2, R28 ;  /* 0x000000020b0a7825 */ /* 0x000fe200078e021c */
[----:B------:R0:W-:Y:S01]  /*11810*/  @P2 STG.E.U16 [R4.64], R15 ;  /* 0x0000000f04002986 */ /* 0x0001e2000c101504 */
[----:B------:R-:W-:Y:S02]  /*11820*/  ISETP.LT.AND P4, PT, R25, c[0x0][0x178], !P4 ;  /* 0x00005e0019007a0c */ /* 0x000fe40006781270 */
[C---:B-1----:R-:W-:Y:S01]  /*11830*/  IMAD.WIDE R12, R17.reuse, 0x2, R2 ;  /* 0x00000002110c7825 */ /* 0x042fe200078e0202 */
[----:B------:R1:W-:Y:S01]  /*11840*/  @P1 STG.E.U16 [R8.64], R16 ;  /* 0x0000001008001986 */ /* 0x0003e2000c101504 */
[----:B------:R-:W-:Y:S02]  /*11850*/  IADD3 R21, R17, c[0x0][0x198], RZ ;  /* 0x0000660011157a10 */ /* 0x000fe40007ffe0ff */
[----:B------:R-:W-:Y:S01]  /*11860*/  ISETP.GE.AND P2, PT, R6, c[0x0][0x17c], PT ;  /* 0x00005f0006007a0c */ /* 0x000fe20003f46270 */
[----:B------:R3:W-:Y:S01]  /*11870*/  @P5 STG.E.U16 [R10.64], R0 ;  /* 0x000000000a005986 */ /* 0x0007e2000c101504 */
[----:B------:R-:W-:-:S02]  /*11880*/  ISETP.LT.AND P5, PT, R24, c[0x0][0x178], !P6 ;  /* 0x00005e0018007a0c */ /* 0x000fc400077a1270 */
[----:B------:R-:W-:Y:S02]  /*11890*/  ISETP.LT.AND P6, PT, R25, c[0x0][0x178], !P6 ;  /* 0x00005e0019007a0c */ /* 0x000fe400077c1270 */
[----:B0-----:R-:W-:Y:S02]  /*118a0*/  IADD3 R15, R21, c[0x0][0x198], RZ ;  /* 0x00006600150f7a10 */ /* 0x001fe40007ffe0ff */
[----:B------:R-:W-:Y:S01]  /*118b0*/  ISETP.LT.AND P1, PT, R24, c[0x0][0x178], !P2 ;  /* 0x00005e0018007a0c */ /* 0x000fe20005721270 */
[----:B------:R-:W-:Y:S01]  /*118c0*/  IMAD.WIDE R4, R17, 0x2, R28 ;  /* 0x0000000211047825 */ /* 0x000fe200078e021c */
[----:B------:R-:W-:Y:S02]  /*118d0*/  ISETP.LT.AND P2, PT, R25, c[0x0][0x178], !P2 ;  /* 0x00005e0019007a0c */ /* 0x000fe40005741270 */
[----:B------:R-:W-:Y:S01]  /*118e0*/  IADD3 R17, R15, c[0x0][0x198], RZ ;  /* 0x000066000f117a10 */ /* 0x000fe20007ffe0ff */
[----:B-1----:R-:W-:Y:S01]  /*118f0*/  IMAD.WIDE R8, R21, 0x2, R2 ;  /* 0x0000000215087825 */ /* 0x002fe200078e0202 */
[----:B------:R-:W-:-:S03]  /*11900*/  PRMT R6, R7, 0x7632, R6 ;  /* 0x0000763207067816 */ /* 0x000fc60000000006 */
[----:B---3--:R-:W-:Y:S01]  /*11910*/  IMAD.WIDE R10, R21, 0x2, R28 ;  /* 0x00000002150a7825 */ /* 0x008fe200078e021c */
[----:B--2---:R0:W-:Y:S01]  /*11920*/  @P3 STG.E.U16 [R12.64], R26 ;  /* 0x0000001a0c003986 */ /* 0x0041e2000c101504 */
[----:B------:R-:W-:Y:S02]  /*11930*/  ISETP.LT.AND P3, PT, R24, c[0x0][0x178], !P0 ;  /* 0x00005e0018007a0c */ /* 0x000fe40004761270 */
[----:B------:R-:W-:Y:S02]  /*11940*/  ISETP.LT.AND P0, PT, R25, c[0x0][0x178], !P0 ;  /* 0x00005e0019007a0c */ /* 0x000fe40004701270 */
[----:B------:R-:W-:Y:S01]  /*11950*/  PRMT R0, R26, 0x7632, R0 ;  /* 0x000076321a007816 */ /* 0x000fe20000000000 */
[----:B------:R4:W-:Y:S01]  /*11960*/  @P4 STG.E.U16 [R4.64], R7 ;  /* 0x0000000704004986 */ /* 0x0009e2000c101504 */
[----:B0-----:R-:W-:-:S03]  /*11970*/  IMAD.WIDE R12, R15, 0x2, R2 ;  /* 0x000000020f0c7825 */ /* 0x001fc600078e0202 */
[----:B------:R0:W-:Y:S01]  /*11980*/  @P5 STG.E.U16 [R8.64], R0 ;  /* 0x0000000008005986 */ /* 0x0001e2000c101504 */
[----:B------:R-:W-:Y:S01]  /*11990*/  IMAD.WIDE R14, R15, 0x2, R28 ;  /* 0x000000020f0e7825 */ /* 0x000fe200078e021c */
[----:B----4-:R-:W-:-:S03]  /*119a0*/  PRMT R5, R27, 0x7632, R5 ;  /* 0x000076321b057816 */ /* 0x010fc60000000005 */
[C---:B------:R-:W-:Y:S01]  /*119b0*/  IMAD.WIDE R2, R17.reuse, 0x2, R2 ;  /* 0x0000000211027825 */ /* 0x040fe200078e0202 */
[----:B------:R0:W-:Y:S04]  /*119c0*/  @P6 STG.E.U16 [R10.64], R6 ;  /* 0x000000060a006986 */ /* 0x0001e8000c101504 */
[----:B------:R0:W-:Y:S04]  /*119d0*/  @P3 STG.E.U16 [R12.64], R27 ;  /* 0x0000001b0c003986 */ /* 0x0001e8000c101504 */
[----:B------:R0:W-:Y:S01]  /*119e0*/  @P0 STG.E.U16 [R14.64], R19 ;  /* 0x000000130e000986 */ /* 0x0001e2000c101504 */
[----:B------:R-:W-:-:S03]  /*119f0*/  IMAD.WIDE R28, R17, 0x2, R28 ;  /* 0x00000002111c7825 */ /* 0x000fc600078e021c */
[----:B------:R0:W-:Y:S01]  /*11a00*/  @P1 STG.E.U16 [R2.64], R5 ;  /* 0x0000000502001986 */ /* 0x0001e2000c101504 */
[----:B------:R-:W-:Y:S05]  /*11a10*/  @!P2 EXIT ;  /* 0x000000000000a94d */ /* 0x000fea0003800000 */
[----:B0-----:R-:W-:-:S05]  /*11a20*/  PRMT R14, R19, 0x7632, R14 ;  /* 0x00007632130e7816 */ /* 0x001fca000000000e */
[----:B------:R-:W-:Y:S01]  /*11a30*/  STG.E.U16 [R28.64], R14 ;  /* 0x0000000e1c007986 */ /* 0x000fe2000c101504 */
[----:B------:R-:W-:Y:S05]  /*11a40*/  EXIT ;  /* 0x000000000000794d */ /* 0x000fea0003800000 */
.L_x_4:
[----:B------:R-:W-:-:S00]  /*11a50*/  BRA `(.L_x_4) ;  /* 0xfffffff000007947 */ /* 0x000fc0000383ffff */
[----:B------:R-:W-:-:S00]  /*11a60*/  NOP ;  /* 0x0000000000007918 */ /* 0x000fc00000000000 */
        /* <DEDUP_REMOVED lines=9> */
.L_x_5:


//--------------------- .nv.shared.matmul_kernel  --------------------------
	.section	.nv.shared.matmul_kernel,"aw",@nobits
	.sectionflags	@""
	.align	16
